// auto-generated by cutlass_sweep.gemm — config: {"arch": "sm_100", "cluster_m": 2, "cluster_n": 1, "dtype": "bf16", "stages": 5, "tile_k": 64, "tile_m": 256, "tile_n": 256}
#include "cutlass/cutlass.h"
#include "cutlass/gemm/collective/collective_builder.hpp"
#include "cutlass/gemm/device/gemm_universal_adapter.h"
#include "cutlass/gemm/kernel/gemm_universal.hpp"
#include "cutlass/epilogue/collective/collective_builder.hpp"

using ElemA = cutlass::bfloat16_t;
using ElemB = cutlass::bfloat16_t;
using ElemCD = cutlass::bfloat16_t;
using Acc  = float;
using TileShape    = cute::Shape<cute::_256, cute::_256, cute::_64>;
using ClusterShape = cute::Shape<cute::_2, cute::_1, cute::_1>;

using CollectiveEpilogue = typename cutlass::epilogue::collective::CollectiveBuilder<
    cutlass::arch::Sm100, cutlass::arch::OpClassTensorOp,
    TileShape, ClusterShape,
    cutlass::epilogue::collective::EpilogueTileAuto,
    Acc, Acc,
    ElemCD, cutlass::layout::RowMajor, 128 / cutlass::sizeof_bits<ElemCD>::value,
    ElemCD, cutlass::layout::RowMajor, 128 / cutlass::sizeof_bits<ElemCD>::value,
    cutlass::epilogue::collective::EpilogueScheduleAuto
  >::CollectiveOp;

using CollectiveMainloop = typename cutlass::gemm::collective::CollectiveBuilder<
    cutlass::arch::Sm100, cutlass::arch::OpClassTensorOp,
    ElemA, cutlass::layout::RowMajor, 128 / cutlass::sizeof_bits<ElemA>::value,
    ElemB, cutlass::layout::ColumnMajor, 128 / cutlass::sizeof_bits<ElemB>::value,
    Acc,
    TileShape, ClusterShape,
    cutlass::gemm::collective::StageCount<5>,
    cutlass::gemm::collective::KernelScheduleAuto
  >::CollectiveOp;

using GemmKernel = cutlass::gemm::kernel::GemmUniversal<
    cute::Shape<int,int,int,int>,
    CollectiveMainloop,
    CollectiveEpilogue
>;
using Gemm = cutlass::gemm::device::GemmUniversalAdapter<GemmKernel>;

// Force the device kernel symbol into the cubin without needing a host main.
auto* _anchor = &cutlass::device_kernel<GemmKernel>;


// ===== COMPILED SASS (sm_100a) =====

	.target	sm_100a

	.elftype	@"ET_EXEC"


//--------------------- .note.nv.tkinfo           --------------------------
	.section	.note.nv.tkinfo,"",@"SHT_NOTE"
	.sectionflags	@"SHF_NOTE_NV_TKINFO"
	.tkinfo
        /*0018*/ 	.word	0x00000002
        /*0030*/ 	.string	""
        /*0030*/ 	.string	"ptxas"
        /*0030*/ 	.string	"Cuda compilation tools, release 13.0, V13.0.88"
        /*0030*/ 	.string	"Build cuda_13.0.r13.0/compiler.36424714_0"
        /*0030*/ 	.string	"-arch sm_100a -m 64 "



//--------------------- .note.nv.cuinfo           --------------------------
	.section	.note.nv.cuinfo,"",@"SHT_NOTE"
	.sectionflags	@"SHF_NOTE_NV_CUINFO"
        /*0018*/ 	.short	0x0002
        /*001a*/ 	.short	0x0064
        /*001c*/ 	.short	0x0082
	.zero		2


//--------------------- .nv.info                  --------------------------
	.section	.nv.info,"",@"SHT_CUDA_INFO"
	.align	4


	//----- nvinfo : EIATTR_REGCOUNT
	.align		4
        /*0000*/ 	.byte	0x04, 0x2f
        /*0002*/ 	.short	(.L_19 - .L_18)
	.align		4
.L_18:
        /*0004*/ 	.word	index@(_ZN7cutlass13device_kernelINS_4gemm6kernel13GemmUniversalIN4cute5tupleIJiiiiEEENS1_10collective13CollectiveMmaINS1_35MainloopSm100TmaUmmaWarpSpecializedILi5ELi2ELi2ENS5_IJNS4_1CILi2EEENSA_ILi1EEESC_EEEEENS5_IJNSA_ILi256EEESF_NSA_ILi64EEEEEENS_10bfloat16_tENS5_IJlSC_lEEESI_SJ_NS4_8TiledMMAINS4_8MMA_AtomIJNS4_26SM100_MMA_F16BF16_2x1SM_SSISI_SI_fLi256ELi256ELNS4_4UMMA5MajorE0ELSO_0ELNSN_7ScaleInE0ELSP_0EEEEEENS4_6LayoutINS5_IJSC_SC_SC_EEENS5_IJNSA_ILi0EEESU_SU_EEEEENS5_IJNS4_10UnderscoreESX_SX_EEEEENS4_18SM100_TMA_2SM_LOADENS4_14ComposedLayoutINS4_7SwizzleILi3ELi4ELi3EEENS4_18smem_ptr_flag_bitsILi16EEENSS_INS5_IJNSA_ILi8EEESG_EEENS5_IJSG_SC_EEEEEEEvNS4_8identityES10_S1A_vS1B_EENS_8epilogue10collective18CollectiveEpilogueINS1D_23Sm100TmaWarpSpecializedILi4ELi2ELi64ELb1ELb0EEEJNS5_IJNSA_ILi128EEESF_SG_EEENS5_IJNSS_IS1I_SC_EENSS_ISG_SC_EEEEESI_SJ_SI_SJ_NS1D_6fusion15FusionCallbacksIS1H_NS1N_17LinearCombinationISI_fSI_fLNS_15FloatRoundStyleE2EEES1J_S1M_JEEENS4_5SM1004TMEM4LOAD26SM100_TMEM_LOAD_32dp32b64xENS4_13SM90_TMA_LOADES1A_NS4_39AutoVectorizingCopyWithAssumedAlignmentILi128EEENS4_14SM90_TMA_STOREES1A_S1Z_S1Z_EEEvvEEEEvNT_6ParamsE)
        /*0008*/ 	.word	0x000000ba


	//----- nvinfo : EIATTR_FRAME_SIZE
	.align		4
.L_19:
        /*000c*/ 	.byte	0x04, 0x11
        /*000e*/ 	.short	(.L_21 - .L_20)
	.align		4
.L_20:
        /*0010*/ 	.word	index@($__internal_2_$__cuda_sm10x_tcgen05_guardrail_trap_unallocated_columns_being_dealloced)
        /*0014*/ 	.word	0x00000000


	//----- nvinfo : EIATTR_FRAME_SIZE
	.align		4
.L_21:
        /*0018*/ 	.byte	0x04, 0x11
        /*001a*/ 	.short	(.L_23 - .L_22)
	.align		4
.L_22:
        /*001c*/ 	.word	index@($__internal_1_$__cuda_sm10x_tcgen05_guardrail_trap_phase_invalid_during_alloc)
        /*0020*/ 	.word	0x00000000


	//----- nvinfo : EIATTR_FRAME_SIZE
	.align		4
.L_23:
        /*0024*/ 	.byte	0x04, 0x11
        /*0026*/ 	.short	(.L_25 - .L_24)
	.align		4
.L_24:
        /*0028*/ 	.word	index@($__internal_0_$__cuda_sm10x_tcgen05_guardrail_trap_col_being_dealloced_not_returned_by_alloc)
        /*002c*/ 	.word	0x00000000


	//----- nvinfo : EIATTR_FRAME_SIZE
	.align		4
.L_25:
        /*0030*/ 	.byte	0x04, 0x11
        /*0032*/ 	.short	(.L_27 - .L_26)
	.align		4
.L_26:
        /*0034*/ 	.word	index@(_ZN7cutlass13device_kernelINS_4gemm6kernel13GemmUniversalIN4cute5tupleIJiiiiEEENS1_10collective13CollectiveMmaINS1_35MainloopSm100TmaUmmaWarpSpecializedILi5ELi2ELi2ENS5_IJNS4_1CILi2EEENSA_ILi1EEESC_EEEEENS5_IJNSA_ILi256EEESF_NSA_ILi64EEEEEENS_10bfloat16_tENS5_IJlSC_lEEESI_SJ_NS4_8TiledMMAINS4_8MMA_AtomIJNS4_26SM100_MMA_F16BF16_2x1SM_SSISI_SI_fLi256ELi256ELNS4_4UMMA5MajorE0ELSO_0ELNSN_7ScaleInE0ELSP_0EEEEEENS4_6LayoutINS5_IJSC_SC_SC_EEENS5_IJNSA_ILi0EEESU_SU_EEEEENS5_IJNS4_10UnderscoreESX_SX_EEEEENS4_18SM100_TMA_2SM_LOADENS4_14ComposedLayoutINS4_7SwizzleILi3ELi4ELi3EEENS4_18smem_ptr_flag_bitsILi16EEENSS_INS5_IJNSA_ILi8EEESG_EEENS5_IJSG_SC_EEEEEEEvNS4_8identityES10_S1A_vS1B_EENS_8epilogue10collective18CollectiveEpilogueINS1D_23Sm100TmaWarpSpecializedILi4ELi2ELi64ELb1ELb0EEEJNS5_IJNSA_ILi128EEESF_SG_EEENS5_IJNSS_IS1I_SC_EENSS_ISG_SC_EEEEESI_SJ_SI_SJ_NS1D_6fusion15FusionCallbacksIS1H_NS1N_17LinearCombinationISI_fSI_fLNS_15FloatRoundStyleE2EEES1J_S1M_JEEENS4_5SM1004TMEM4LOAD26SM100_TMEM_LOAD_32dp32b64xENS4_13SM90_TMA_LOADES1A_NS4_39AutoVectorizingCopyWithAssumedAlignmentILi128EEENS4_14SM90_TMA_STOREES1A_S1Z_S1Z_EEEvvEEEEvNT_6ParamsE)
        /*0038*/ 	.word	0x00000000


	//----- nvinfo : EIATTR_MIN_STACK_SIZE
	.align		4
.L_27:
        /*003c*/ 	.byte	0x04, 0x12
        /*003e*/ 	.short	(.L_29 - .L_28)
	.align		4
.L_28:
        /*0040*/ 	.word	index@(_ZN7cutlass13device_kernelINS_4gemm6kernel13GemmUniversalIN4cute5tupleIJiiiiEEENS1_10collective13CollectiveMmaINS1_35MainloopSm100TmaUmmaWarpSpecializedILi5ELi2ELi2ENS5_IJNS4_1CILi2EEENSA_ILi1EEESC_EEEEENS5_IJNSA_ILi256EEESF_NSA_ILi64EEEEEENS_10bfloat16_tENS5_IJlSC_lEEESI_SJ_NS4_8TiledMMAINS4_8MMA_AtomIJNS4_26SM100_MMA_F16BF16_2x1SM_SSISI_SI_fLi256ELi256ELNS4_4UMMA5MajorE0ELSO_0ELNSN_7ScaleInE0ELSP_0EEEEEENS4_6LayoutINS5_IJSC_SC_SC_EEENS5_IJNSA_ILi0EEESU_SU_EEEEENS5_IJNS4_10UnderscoreESX_SX_EEEEENS4_18SM100_TMA_2SM_LOADENS4_14ComposedLayoutINS4_7SwizzleILi3ELi4ELi3EEENS4_18smem_ptr_flag_bitsILi16EEENSS_INS5_IJNSA_ILi8EEESG_EEENS5_IJSG_SC_EEEEEEEvNS4_8identityES10_S1A_vS1B_EENS_8epilogue10collective18CollectiveEpilogueINS1D_23Sm100TmaWarpSpecializedILi4ELi2ELi64ELb1ELb0EEEJNS5_IJNSA_ILi128EEESF_SG_EEENS5_IJNSS_IS1I_SC_EENSS_ISG_SC_EEEEESI_SJ_SI_SJ_NS1D_6fusion15FusionCallbacksIS1H_NS1N_17LinearCombinationISI_fSI_fLNS_15FloatRoundStyleE2EEES1J_S1M_JEEENS4_5SM1004TMEM4LOAD26SM100_TMEM_LOAD_32dp32b64xENS4_13SM90_TMA_LOADES1A_NS4_39AutoVectorizingCopyWithAssumedAlignmentILi128EEENS4_14SM90_TMA_STOREES1A_S1Z_S1Z_EEEvvEEEEvNT_6ParamsE)
        /*0044*/ 	.word	0x00000000
.L_29:


//--------------------- .nv.compat                --------------------------
	.section	.nv.compat,"",@"SHT_CUDA_COMPAT_INFO"
	.align	4
        /*0000*/ 	.byte	0x02, 0x09, 0x01, 0x00, 0x02, 0x02, 0x02, 0x00, 0x02, 0x05, 0x05, 0x00, 0x03, 0x07, 0x01, 0x01
        /*0010*/ 	.byte	0x02, 0x03, 0x01, 0x00, 0x02, 0x06, 0x01, 0x00, 0x04, 0x0b, 0x08, 0x00, 0x09, 0x00, 0x00, 0x00
        /*0020*/ 	.byte	0x00, 0x00, 0x00, 0x00


//--------------------- .nv.info._ZN7cutlass13device_kernelINS_4gemm6kernel13GemmUniversalIN4cute5tupleIJiiiiEEENS1_10collective13CollectiveMmaINS1_35MainloopSm100TmaUmmaWarpSpecializedILi5ELi2ELi2ENS5_IJNS4_1CILi2EEENSA_ILi1EEESC_EEEEENS5_IJNSA_ILi256EEESF_NSA_ILi64EEEEEENS_10bfloat16_tENS5_IJlSC_lEEESI_SJ_NS4_8TiledMMAINS4_8MMA_AtomIJNS4_26SM100_MMA_F16BF16_2x1SM_SSISI_SI_fLi256ELi256ELNS4_4UMMA5MajorE0ELSO_0ELNSN_7ScaleInE0ELSP_0EEEEEENS4_6LayoutINS5_IJSC_SC_SC_EEENS5_IJNSA_ILi0EEESU_SU_EEEEENS5_IJNS4_10UnderscoreESX_SX_EEEEENS4_18SM100_TMA_2SM_LOADENS4_14ComposedLayoutINS4_7SwizzleILi3ELi4ELi3EEENS4_18smem_ptr_flag_bitsILi16EEENSS_INS5_IJNSA_ILi8EEESG_EEENS5_IJSG_SC_EEEEEEEvNS4_8identityES10_S1A_vS1B_EENS_8epilogue10collective18CollectiveEpilogueINS1D_23Sm100TmaWarpSpecializedILi4ELi2ELi64ELb1ELb0EEEJNS5_IJNSA_ILi128EEESF_SG_EEENS5_IJNSS_IS1I_SC_EENSS_ISG_SC_EEEEESI_SJ_SI_SJ_NS1D_6fusion15FusionCallbacksIS1H_NS1N_17LinearCombinationISI_fSI_fLNS_15FloatRoundStyleE2EEES1J_S1M_JEEENS4_5SM1004TMEM4LOAD26SM100_TMEM_LOAD_32dp32b64xENS4_13SM90_TMA_LOADES1A_NS4_39AutoVectorizingCopyWithAssumedAlignmentILi128EEENS4_14SM90_TMA_STOREES1A_S1Z_S1Z_EEEvvEEEEvNT_6ParamsE --------------------------
	.section	.nv.info._ZN7cutlass13device_kernelINS_4gemm6kernel13GemmUniversalIN4cute5tupleIJiiiiEEENS1_10collective13CollectiveMmaINS1_35MainloopSm100TmaUmmaWarpSpecializedILi5ELi2ELi2ENS5_IJNS4_1CILi2EEENSA_ILi1EEESC_EEEEENS5_IJNSA_ILi256EEESF_NSA_ILi64EEEEEENS_10bfloat16_tENS5_IJlSC_lEEESI_SJ_NS4_8TiledMMAINS4_8MMA_AtomIJNS4_26SM100_MMA_F16BF16_2x1SM_SSISI_SI_fLi256ELi256ELNS4_4UMMA5MajorE0ELSO_0ELNSN_7ScaleInE0ELSP_0EEEEEENS4_6LayoutINS5_IJSC_SC_SC_EEENS5_IJNSA_ILi0EEESU_SU_EEEEENS5_IJNS4_10UnderscoreESX_SX_EEEEENS4_18SM100_TMA_2SM_LOADENS4_14ComposedLayoutINS4_7SwizzleILi3ELi4ELi3EEENS4_18smem_ptr_flag_bitsILi16EEENSS_INS5_IJNSA_ILi8EEESG_EEENS5_IJSG_SC_EEEEEEEvNS4_8identityES10_S1A_vS1B_EENS_8epilogue10collective18CollectiveEpilogueINS1D_23Sm100TmaWarpSpecializedILi4ELi2ELi64ELb1ELb0EEEJNS5_IJNSA_ILi128EEESF_SG_EEENS5_IJNSS_IS1I_SC_EENSS_ISG_SC_EEEEESI_SJ_SI_SJ_NS1D_6fusion15FusionCallbacksIS1H_NS1N_17LinearCombinationISI_fSI_fLNS_15FloatRoundStyleE2EEES1J_S1M_JEEENS4_5SM1004TMEM4LOAD26SM100_TMEM_LOAD_32dp32b64xENS4_13SM90_TMA_LOADES1A_NS4_39AutoVectorizingCopyWithAssumedAlignmentILi128EEENS4_14SM90_TMA_STOREES1A_S1Z_S1Z_EEEvvEEEEvNT_6ParamsE,"",@"SHT_CUDA_INFO"
	.sectionflags	@""
	.align	4


	//----- nvinfo : EIATTR_CUDA_API_VERSION
	.align		4
        /*0000*/ 	.byte	0x04, 0x37
        /*0002*/ 	.short	(.L_31 - .L_30)
.L_30:
        /*0004*/ 	.word	0x00000082


	//----- nvinfo : EIATTR_KPARAM_INFO
	.align		4
.L_31:
        /*0008*/ 	.byte	0x04, 0x17
        /*000a*/ 	.short	(.L_33 - .L_32)
.L_32:
        /*000c*/ 	.word	0x00000000
        /*0010*/ 	.short	0x0000
        /*0012*/ 	.short	0x0000
        /*0014*/ 	.byte	0x00, 0xf0, 0x01, 0x20


	//----- nvinfo : EIATTR_AT_ENTRY_FRAGMENTS
	.align		4
.L_33:
        /*0018*/ 	.byte	0x04, 0x4f
        /*001a*/ 	.short	(.L_35 - .L_34)


	//   ....[0]....
.L_34:
        /*001c*/ 	.word	0x00000007


	//----- nvinfo : EIATTR_RESERVED_SMEM_USED
	.align		4
.L_35:
        /*0020*/ 	.byte	0x01, 0x41
	.zero		2


	//----- nvinfo : EIATTR_SPARSE_MMA_MASK
	.align		4
        /*0024*/ 	.byte	0x03, 0x50
        /*0026*/ 	.short	0x0000


	//----- nvinfo : EIATTR_TCGEN05_2CTA_USED
	.align		4
        /*0028*/ 	.byte	0x01, 0x52
	.zero		2


	//----- nvinfo : EIATTR_MAXREG_COUNT
	.align		4
        /*002c*/ 	.byte	0x03, 0x1b
        /*002e*/ 	.short	0x00ff


	//----- nvinfo : EIATTR_NUM_BARRIERS
	.align		4
        /*0030*/ 	.byte	0x02, 0x4c
        /*0032*/ 	.byte	0x07
	.zero		1


	//----- nvinfo : EIATTR_EXTERNS
	.align		4
        /*0034*/ 	.byte	0x04, 0x0f
        /*0036*/ 	.short	(.L_37 - .L_36)


	//   ....[0]....
	.align		4
.L_36:
        /*0038*/ 	.word	index@(__assertfail)


	//----- nvinfo : EIATTR_MERCURY_ISA_VERSION
	.align		4
.L_37:
        /*003c*/ 	.byte	0x03, 0x5f
        /*003e*/ 	.short	0x0101


	//----- nvinfo : EIATTR_INT_WARP_WIDE_INSTR_OFFSETS
	.align		4
        /*0040*/ 	.byte	0x04, 0x31
        /*0042*/ 	.short	(.L_39 - .L_38)


	//   ....[0]....
.L_38:
        /*0044*/ 	.word	0x00000cf0


	//   ....[1]....
        /*0048*/ 	.word	0x00000d90


	//   ....[2]....
        /*004c*/ 	.word	0x000020c0


	//   ....[3]....
        /*0050*/ 	.word	0x00003f10


	//   ....[4]....
        /*0054*/ 	.word	0x00003f30


	//   ....[5]....
        /*0058*/ 	.word	0x00003f60


	//   ....[6]....
        /*005c*/ 	.word	0x000048a0


	//   ....[7]....
        /*0060*/ 	.word	0x00004910


	//   ....[8]....
        /*0064*/ 	.word	0x000049f0


	//   ....[9]....
        /*0068*/ 	.word	0x00004a70


	//   ....[10]....
        /*006c*/ 	.word	0x00004b80


	//   ....[11]....
        /*0070*/ 	.word	0x00004c10


	//   ....[12]....
        /*0074*/ 	.word	0x00004df0


	//   ....[13]....
        /*0078*/ 	.word	0x00004f50


	//----- nvinfo : EIATTR_COOP_GROUP_MASK_REGIDS
	.align		4
.L_39:
        /*007c*/ 	.byte	0x04, 0x29
        /*007e*/ 	.short	(.L_41 - .L_40)


	//   ....[0]....
.L_40:
        /*0080*/ 	.word	0xffffffff


	//   ....[1]....
        /*0084*/ 	.word	0xffffffff


	//   ....[2]....
        /*0088*/ 	.word	0xffffffff


	//   ....[3]....
        /*008c*/ 	.word	0xffffffff


	//   ....[4]....
        /*0090*/ 	.word	0xffffffff


	//   ....[5]....
        /*0094*/ 	.word	0xffffffff


	//   ....[6]....
        /*0098*/ 	.word	0xffffffff


	//   ....[7]....
        /*009c*/ 	.word	0xffffffff


	//   ....[8]....
        /*00a0*/ 	.word	0xffffffff


	//   ....[9]....
        /*00a4*/ 	.word	0xffffffff


	//   ....[10]....
        /*00a8*/ 	.word	0xffffffff


	//   ....[11]....
        /*00ac*/ 	.word	0xffffffff


	//   ....[12]....
        /*00b0*/ 	.word	0xffffffff


	//   ....[13]....
        /*00b4*/ 	.word	0xffffffff


	//----- nvinfo : EIATTR_COOP_GROUP_INSTR_OFFSETS
	.align		4
.L_41:
        /*00b8*/ 	.byte	0x04, 0x28
        /*00ba*/ 	.short	(.L_43 - .L_42)


	//   ....[0]....
.L_42:
        /*00bc*/ 	.word	0x000000c0


	//   ....[1]....
        /*00c0*/ 	.word	0x00000500


	//   ....[2]....
        /*00c4*/ 	.word	0x000006a0


	//   ....[3]....
        /*00c8*/ 	.word	0x00000830


	//   ....[4]....
        /*00cc*/ 	.word	0x00000920


	//   ....[5]....
        /*00d0*/ 	.word	0x00000a80


	//   ....[6]....
        /*00d4*/ 	.word	0x00000bd0


	//   ....[7]....
        /*00d8*/ 	.word	0x00000e10


	//   ....[8]....
        /*00dc*/ 	.word	0x00001fa0


	//   ....[9]....
        /*00e0*/ 	.word	0x00002e10


	//   ....[10]....
        /*00e4*/ 	.word	0x000032e0


	//   ....[11]....
        /*00e8*/ 	.word	0x00003310


	//   ....[12]....
        /*00ec*/ 	.word	0x00003e10


	//   ....[13]....
        /*00f0*/ 	.word	0x00004020


	//----- nvinfo : EIATTR_VRC_CTA_INIT_COUNT
	.align		4
.L_43:
        /*00f4*/ 	.byte	0x02, 0x4a
        /*00f6*/ 	.byte	0x80
	.zero		1


	//----- nvinfo : EIATTR_SYSCALL_OFFSETS
	.align		4
        /*00f8*/ 	.byte	0x04, 0x46
        /*00fa*/ 	.short	(.L_45 - .L_44)


	//   ....[0]....
.L_44:
        /*00fc*/ 	.word	0x00005a00


	//   ....[1]....
        /*0100*/ 	.word	0x00005af0


	//   ....[2]....
        /*0104*/ 	.word	0x00006470


	//   ....[3]....
        /*0108*/ 	.word	0x000078c0


	//   ....[4]....
        /*010c*/ 	.word	0x00008ce0


	//   ....[5]....
        /*0110*/ 	.word	0x0000a0f0


	//----- nvinfo : EIATTR_MBARRIER_INSTR_OFFSETS
	.align		4
.L_45:
        /*0114*/ 	.byte	0x04, 0x39
        /*0116*/ 	.short	(.L_47 - .L_46)


	//   ....[0]....
.L_46:
        /*0118*/ 	.word	0x000005f0
        /*011c*/ 	.word	0x000000ff
        /*0120*/ 	.word	0x00000000
        /*0124*/ 	.short	0x0100
        /*0126*/ 	.byte	0x08
	.zero		1


	//   ....[1]....
        /*0128*/ 	.word	0x00000600
        /*012c*/ 	.word	0x000000ff
        /*0130*/ 	.word	0x00000028
        /*0134*/ 	.short	0x0100
        /*0136*/ 	.byte	0x08
	.zero		1


	//   ....[2]....
        /*0138*/ 	.word	0x00000610
        /*013c*/ 	.word	0x000000ff
        /*0140*/ 	.word	0x00000008
        /*0144*/ 	.short	0x0100
        /*0146*/ 	.byte	0x08
	.zero		1


	//   ....[3]....
        /*0148*/ 	.word	0x00000620
        /*014c*/ 	.word	0x000000ff
        /*0150*/ 	.word	0x00000030
        /*0154*/ 	.short	0x0100
        /*0156*/ 	.byte	0x08
	.zero		1


	//   ....[4]....
        /*0158*/ 	.word	0x00000630
        /*015c*/ 	.word	0x000000ff
        /*0160*/ 	.word	0x00000010
        /*0164*/ 	.short	0x0100
        /*0166*/ 	.byte	0x08
	.zero		1


	//   ....[5]....
        /*0168*/ 	.word	0x00000640
        /*016c*/ 	.word	0x000000ff
        /*0170*/ 	.word	0x00000038
        /*0174*/ 	.short	0x0100
        /*0176*/ 	.byte	0x08
	.zero		1


	//   ....[6]....
        /*0178*/ 	.word	0x00000650
        /*017c*/ 	.word	0x000000ff
        /*0180*/ 	.word	0x00000018
        /*0184*/ 	.short	0x0100
        /*0186*/ 	.byte	0x08
	.zero		1


	//   ....[7]....
        /*0188*/ 	.word	0x00000660
        /*018c*/ 	.word	0x000000ff
        /*0190*/ 	.word	0x00000040
        /*0194*/ 	.short	0x0100
        /*0196*/ 	.byte	0x08
	.zero		1


	//   ....[8]....
        /*0198*/ 	.word	0x00000670
        /*019c*/ 	.word	0x000000ff
        /*01a0*/ 	.word	0x00000020
        /*01a4*/ 	.short	0x0100
        /*01a6*/ 	.byte	0x08
	.zero		1


	//   ....[9]....
        /*01a8*/ 	.word	0x00000680
        /*01ac*/ 	.word	0x000000ff
        /*01b0*/ 	.word	0x00000048
        /*01b4*/ 	.short	0x0100
        /*01b6*/ 	.byte	0x08
	.zero		1


	//   ....[10]....
        /*01b8*/ 	.word	0x000007a0
        /*01bc*/ 	.word	0x000000ff
        /*01c0*/ 	.word	0x00000050
        /*01c4*/ 	.short	0x0100
        /*01c6*/ 	.byte	0x09
	.zero		1


	//   ....[11]....
        /*01c8*/ 	.word	0x000007b0
        /*01cc*/ 	.word	0x000000ff
        /*01d0*/ 	.word	0x00000070
        /*01d4*/ 	.short	0x0100
        /*01d6*/ 	.byte	0x09
	.zero		1


	//   ....[12]....
        /*01d8*/ 	.word	0x000007c0
        /*01dc*/ 	.word	0x000000ff
        /*01e0*/ 	.word	0x00000058
        /*01e4*/ 	.short	0x0100
        /*01e6*/ 	.byte	0x09
	.zero		1


	//   ....[13]....
        /*01e8*/ 	.word	0x000007d0
        /*01ec*/ 	.word	0x000000ff
        /*01f0*/ 	.word	0x00000078
        /*01f4*/ 	.short	0x0100
        /*01f6*/ 	.byte	0x09
	.zero		1


	//   ....[14]....
        /*01f8*/ 	.word	0x000007e0
        /*01fc*/ 	.word	0x000000ff
        /*0200*/ 	.word	0x00000060
        /*0204*/ 	.short	0x0100
        /*0206*/ 	.byte	0x09
	.zero		1


	//   ....[15]....
        /*0208*/ 	.word	0x000007f0
        /*020c*/ 	.word	0x000000ff
        /*0210*/ 	.word	0x00000080
        /*0214*/ 	.short	0x0100
        /*0216*/ 	.byte	0x09
	.zero		1


	//   ....[16]....
        /*0218*/ 	.word	0x00000800
        /*021c*/ 	.word	0x000000ff
        /*0220*/ 	.word	0x00000068
        /*0224*/ 	.short	0x0100
        /*0226*/ 	.byte	0x09
	.zero		1


	//   ....[17]....
        /*0228*/ 	.word	0x00000810
        /*022c*/ 	.word	0x000000ff
        /*0230*/ 	.word	0x00000088
        /*0234*/ 	.short	0x0100
        /*0236*/ 	.byte	0x09
	.zero		1


	//   ....[18]....
        /*0238*/ 	.word	0x000008f0
        /*023c*/ 	.word	0x000000ff
        /*0240*/ 	.word	0x00000090
        /*0244*/ 	.short	0x0100
        /*0246*/ 	.byte	0x08
	.zero		1


	//   ....[19]....
        /*0248*/ 	.word	0x00000900
        /*024c*/ 	.word	0x000000ff
        /*0250*/ 	.word	0x00000098
        /*0254*/ 	.short	0x0100
        /*0256*/ 	.byte	0x08
	.zero		1


	//   ....[20]....
        /*0258*/ 	.word	0x00000a30
        /*025c*/ 	.word	0x000000ff
        /*0260*/ 	.word	0x000000a0
        /*0264*/ 	.short	0x0100
        /*0266*/ 	.byte	0x08
	.zero		1


	//   ....[21]....
        /*0268*/ 	.word	0x00000a40
        /*026c*/ 	.word	0x000000ff
        /*0270*/ 	.word	0x000000b0
        /*0274*/ 	.short	0x0100
        /*0276*/ 	.byte	0x08
	.zero		1


	//   ....[22]....
        /*0278*/ 	.word	0x00000a50
        /*027c*/ 	.word	0x000000ff
        /*0280*/ 	.word	0x000000a8
        /*0284*/ 	.short	0x0100
        /*0286*/ 	.byte	0x08
	.zero		1


	//   ....[23]....
        /*0288*/ 	.word	0x00000a60
        /*028c*/ 	.word	0x000000ff
        /*0290*/ 	.word	0x000000b8
        /*0294*/ 	.short	0x0100
        /*0296*/ 	.byte	0x08
	.zero		1


	//   ....[24]....
        /*0298*/ 	.word	0x00000b80
        /*029c*/ 	.word	0x000000ff
        /*02a0*/ 	.word	0x000000c0
        /*02a4*/ 	.short	0x0100
        /*02a6*/ 	.byte	0x09
	.zero		1


	//   ....[25]....
        /*02a8*/ 	.word	0x00000b90
        /*02ac*/ 	.word	0x000000ff
        /*02b0*/ 	.word	0x000000d0
        /*02b4*/ 	.short	0x0100
        /*02b6*/ 	.byte	0x09
	.zero		1


	//   ....[26]....
        /*02b8*/ 	.word	0x00000ba0
        /*02bc*/ 	.word	0x000000ff
        /*02c0*/ 	.word	0x000000c8
        /*02c4*/ 	.short	0x0100
        /*02c6*/ 	.byte	0x09
	.zero		1


	//   ....[27]....
        /*02c8*/ 	.word	0x00000bb0
        /*02cc*/ 	.word	0x000000ff
        /*02d0*/ 	.word	0x000000d8
        /*02d4*/ 	.short	0x0100
        /*02d6*/ 	.byte	0x09
	.zero		1


	//   ....[28]....
        /*02d8*/ 	.word	0x00000ca0
        /*02dc*/ 	.word	0x000000ff
        /*02e0*/ 	.word	0x000000e0
        /*02e4*/ 	.short	0x0100
        /*02e6*/ 	.byte	0x08
	.zero		1


	//   ....[29]....
        /*02e8*/ 	.word	0x00000cb0
        /*02ec*/ 	.word	0x000000ff
        /*02f0*/ 	.word	0x000000f0
        /*02f4*/ 	.short	0x0100
        /*02f6*/ 	.byte	0x08
	.zero		1


	//   ....[30]....
        /*02f8*/ 	.word	0x00000cc0
        /*02fc*/ 	.word	0x000000ff
        /*0300*/ 	.word	0x000000e8
        /*0304*/ 	.short	0x0100
        /*0306*/ 	.byte	0x08
	.zero		1


	//   ....[31]....
        /*0308*/ 	.word	0x00000cd0
        /*030c*/ 	.word	0x000000ff
        /*0310*/ 	.word	0x000000f8
        /*0314*/ 	.short	0x0100
        /*0316*/ 	.byte	0x08
	.zero		1


	//   ....[32]....
        /*0318*/ 	.word	0x00000dc0
        /*031c*/ 	.word	0x000000ff
        /*0320*/ 	.word	0x00000100
        /*0324*/ 	.short	0x0100
        /*0326*/ 	.byte	0x07
	.zero		1


	//   ....[33]....
        /*0328*/ 	.word	0x000017d0
        /*032c*/ 	.word	0x00000003
        /*0330*/ 	.word	0x000000f0
        /*0334*/ 	.short	0x010a
        /*0336*/ 	.byte	0xff
	.zero		1


	//   ....[34]....
        /*0338*/ 	.word	0x00001800
        /*033c*/ 	.word	0x00000003
        /*0340*/ 	.word	0x000000e0
        /*0344*/ 	.short	0x0101
        /*0346*/ 	.byte	0xff
	.zero		1


	//   ....[35]....
        /*0348*/ 	.word	0x00001900
        /*034c*/ 	.word	0x000000ff
        /*0350*/ 	.word	0x00000028
        /*0354*/ 	.short	0x010a
        /*0356*/ 	.byte	0x08
	.zero		1


	//   ....[36]....
        /*0358*/ 	.word	0x000019c0
        /*035c*/ 	.word	0x000000ff
        /*0360*/ 	.word	0x00000028
        /*0364*/ 	.short	0x010a
        /*0366*/ 	.byte	0x21
	.zero		1


	//   ....[37]....
        /*0368*/ 	.word	0x00001b80
        /*036c*/ 	.word	0x000000ff
        /*0370*/ 	.word	0x00000028
        /*0374*/ 	.short	0x010a
        /*0376*/ 	.byte	0x08
	.zero		1


	//   ....[38]....
        /*0378*/ 	.word	0x00001c60
        /*037c*/ 	.word	0x000000ff
        /*0380*/ 	.word	0x00000098
        /*0384*/ 	.short	0x0101
        /*0386*/ 	.byte	0x06
	.zero		1


	//   ....[39]....
        /*0388*/ 	.word	0x00001c80
        /*038c*/ 	.word	0x000000ff
        /*0390*/ 	.word	0x00000028
        /*0394*/ 	.short	0x010a
        /*0396*/ 	.byte	0x08
	.zero		1


	//   ....[40]....
        /*0398*/ 	.word	0x00001d00
        /*039c*/ 	.word	0x000000ff
        /*03a0*/ 	.word	0x00000028
        /*03a4*/ 	.short	0x010a
        /*03a6*/ 	.byte	0x11
	.zero		1


	//   ....[41]....
        /*03a8*/ 	.word	0x00001e90
        /*03ac*/ 	.word	0x000000ff
        /*03b0*/ 	.word	0x00000028
        /*03b4*/ 	.short	0x010a
        /*03b6*/ 	.byte	0x08
	.zero		1


	//   ....[42]....
        /*03b8*/ 	.word	0x00001fd0
        /*03bc*/ 	.word	0x00000002
        /*03c0*/ 	.word	0x000000a0
        /*03c4*/ 	.short	0x010a
        /*03c6*/ 	.byte	0xff
	.zero		1


	//   ....[43]....
        /*03c8*/ 	.word	0x00002090
        /*03cc*/ 	.word	0x00000002
        /*03d0*/ 	.word	0x00000000
        /*03d4*/ 	.short	0x0101
        /*03d6*/ 	.byte	0xff
	.zero		1


	//   ....[44]....
        /*03d8*/ 	.word	0x000025f0
        /*03dc*/ 	.word	0x000000ff
        /*03e0*/ 	.word	0x00000000
        /*03e4*/ 	.short	0x010a
        /*03e6*/ 	.byte	0x04
	.zero		1


	//   ....[45]....
        /*03e8*/ 	.word	0x00002680
        /*03ec*/ 	.word	0x000000ff
        /*03f0*/ 	.word	0x00000000
        /*03f4*/ 	.short	0x010a
        /*03f6*/ 	.byte	0x04
	.zero		1


	//   ....[46]....
        /*03f8*/ 	.word	0x00002710
        /*03fc*/ 	.word	0x000000ff
        /*0400*/ 	.word	0x00000000
        /*0404*/ 	.short	0x010a
        /*0406*/ 	.byte	0x04
	.zero		1


	//   ....[47]....
        /*0408*/ 	.word	0x000027a0
        /*040c*/ 	.word	0x000000ff
        /*0410*/ 	.word	0x00000000
        /*0414*/ 	.short	0x010a
        /*0416*/ 	.byte	0x04
	.zero		1


	//   ....[48]....
        /*0418*/ 	.word	0x00002840
        /*041c*/ 	.word	0x00000000
        /*0420*/ 	.word	0x00000000
        /*0424*/ 	.short	0x010a
        /*0426*/ 	.byte	0xff
	.zero		1


	//   ....[49]....
        /*0428*/ 	.word	0x00002970
        /*042c*/ 	.word	0x00000000
        /*0430*/ 	.word	0x000000e0
        /*0434*/ 	.short	0x010a
        /*0436*/ 	.byte	0xff
	.zero		1


	//   ....[50]....
        /*0438*/ 	.word	0x000029e0
        /*043c*/ 	.word	0x00000004
        /*0440*/ 	.word	0x00000000
        /*0444*/ 	.short	0x0101
        /*0446*/ 	.byte	0xff
	.zero		1


	//   ....[51]....
        /*0448*/ 	.word	0x00002a00
        /*044c*/ 	.word	0x000000ff
        /*0450*/ 	.word	0x000000b0
        /*0454*/ 	.short	0x010a
        /*0456*/ 	.byte	0x05
	.zero		1


	//   ....[52]....
        /*0458*/ 	.word	0x00002b20
        /*045c*/ 	.word	0x00000000
        /*0460*/ 	.word	0x000000a0
        /*0464*/ 	.short	0x010a
        /*0466*/ 	.byte	0xff
	.zero		1


	//   ....[53]....
        /*0468*/ 	.word	0x00002c20
        /*046c*/ 	.word	0x00000000
        /*0470*/ 	.word	0x00000000
        /*0474*/ 	.short	0x0101
        /*0476*/ 	.byte	0xff
	.zero		1


	//   ....[54]....
        /*0478*/ 	.word	0x00002cb0
        /*047c*/ 	.word	0x000000ff
        /*0480*/ 	.word	0x000000b0
        /*0484*/ 	.short	0x0106
        /*0486*/ 	.byte	0x05
	.zero		1


	//   ....[55]....
        /*0488*/ 	.word	0x00002cd0
        /*048c*/ 	.word	0x000000ff
        /*0490*/ 	.word	0x000000b0
        /*0494*/ 	.short	0x010a
        /*0496*/ 	.byte	0x05
	.zero		1


	//   ....[56]....
        /*0498*/ 	.word	0x00002d60
        /*049c*/ 	.word	0x000000ff
        /*04a0*/ 	.word	0x000000b0
        /*04a4*/ 	.short	0x0106
        /*04a6*/ 	.byte	0x04
	.zero		1


	//   ....[57]....
        /*04a8*/ 	.word	0x00002da0
        /*04ac*/ 	.word	0x00000000
        /*04b0*/ 	.word	0x000000b0
        /*04b4*/ 	.short	0x010a
        /*04b6*/ 	.byte	0xff
	.zero		1


	//   ....[58]....
        /*04b8*/ 	.word	0x00002fe0
        /*04bc*/ 	.word	0x000000ff
        /*04c0*/ 	.word	0x00000008
        /*04c4*/ 	.short	0x010a
        /*04c6*/ 	.byte	0x06
	.zero		1


	//   ....[59]....
        /*04c8*/ 	.word	0x00003000
        /*04cc*/ 	.word	0x000000ff
        /*04d0*/ 	.word	0x00000008
        /*04d4*/ 	.short	0x010a
        /*04d6*/ 	.byte	0x06
	.zero		1


	//   ....[60]....
        /*04d8*/ 	.word	0x00003190
        /*04dc*/ 	.word	0x000000ff
        /*04e0*/ 	.word	0x00000008
        /*04e4*/ 	.short	0x010a
        /*04e6*/ 	.byte	0x06
	.zero		1


	//   ....[61]....
        /*04e8*/ 	.word	0x000031b0
        /*04ec*/ 	.word	0x000000ff
        /*04f0*/ 	.word	0x00000008
        /*04f4*/ 	.short	0x010a
        /*04f6*/ 	.byte	0x06
	.zero		1


	//   ....[62]....
        /*04f8*/ 	.word	0x00003270
        /*04fc*/ 	.word	0x000000ff
        /*0500*/ 	.word	0x00000000
        /*0504*/ 	.short	0x0101
        /*0506*/ 	.byte	0x07
	.zero		1


	//   ....[63]....
        /*0508*/ 	.word	0x000035b0
        /*050c*/ 	.word	0x00000000
        /*0510*/ 	.word	0x000000a0
        /*0514*/ 	.short	0x010a
        /*0516*/ 	.byte	0xff
	.zero		1


	//   ....[64]....
        /*0518*/ 	.word	0x00003670
        /*051c*/ 	.word	0x00000000
        /*0520*/ 	.word	0x00000000
        /*0524*/ 	.short	0x0101
        /*0526*/ 	.byte	0xff
	.zero		1


	//   ....[65]....
        /*0528*/ 	.word	0x00003730
        /*052c*/ 	.word	0x000000ff
        /*0530*/ 	.word	0x00000000
        /*0534*/ 	.short	0x010a
        /*0536*/ 	.byte	0x08
	.zero		1


	//   ....[66]....
        /*0538*/ 	.word	0x00003740
        /*053c*/ 	.word	0x000000ff
        /*0540*/ 	.word	0x000000d0
        /*0544*/ 	.short	0x010a
        /*0546*/ 	.byte	0x09
	.zero		1


	//   ....[67]....
        /*0548*/ 	.word	0x000037f0
        /*054c*/ 	.word	0x000000ff
        /*0550*/ 	.word	0x00000000
        /*0554*/ 	.short	0x010a
        /*0556*/ 	.byte	0x08
	.zero		1


	//   ....[68]....
        /*0558*/ 	.word	0x00003920
        /*055c*/ 	.word	0x000000ff
        /*0560*/ 	.word	0x00000000
        /*0564*/ 	.short	0x010a
        /*0566*/ 	.byte	0x1e
	.zero		1


	//   ....[69]....
        /*0568*/ 	.word	0x00003c20
        /*056c*/ 	.word	0x000000ff
        /*0570*/ 	.word	0x00000000
        /*0574*/ 	.short	0x010a
        /*0576*/ 	.byte	0x05
	.zero		1


	//   ....[70]....
        /*0578*/ 	.word	0x00003cc0
        /*057c*/ 	.word	0x00000000
        /*0580*/ 	.word	0x00000000
        /*0584*/ 	.short	0x010a
        /*0586*/ 	.byte	0xff
	.zero		1


	//   ....[71]....
        /*0588*/ 	.word	0x00003d00
        /*058c*/ 	.word	0x00000000
        /*0590*/ 	.word	0x00000000
        /*0594*/ 	.short	0x010a
        /*0596*/ 	.byte	0xff
	.zero		1


	//   ....[72]....
        /*0598*/ 	.word	0x00003d70
        /*059c*/ 	.word	0x000000ff
        /*05a0*/ 	.word	0x00000000
        /*05a4*/ 	.short	0x0101
        /*05a6*/ 	.byte	0x05
	.zero		1


	//   ....[73]....
        /*05a8*/ 	.word	0x00003db0
        /*05ac*/ 	.word	0x000000ff
        /*05b0*/ 	.word	0x00000100
        /*05b4*/ 	.short	0x010a
        /*05b6*/ 	.byte	0x07
	.zero		1


	//   ....[74]....
        /*05b8*/ 	.word	0x00003e00
        /*05bc*/ 	.word	0x000000ff
        /*05c0*/ 	.word	0x00000000
        /*05c4*/ 	.short	0x0101
        /*05c6*/ 	.byte	0x05
	.zero		1


	//   ....[75]....
        /*05c8*/ 	.word	0x00004250
        /*05cc*/ 	.word	0x00000000
        /*05d0*/ 	.word	0x000000a0
        /*05d4*/ 	.short	0x010a
        /*05d6*/ 	.byte	0xff
	.zero		1


	//   ....[76]....
        /*05d8*/ 	.word	0x00004310
        /*05dc*/ 	.word	0x00000000
        /*05e0*/ 	.word	0x00000000
        /*05e4*/ 	.short	0x0101
        /*05e6*/ 	.byte	0xff
	.zero		1


	//   ....[77]....
        /*05e8*/ 	.word	0x00004630
        /*05ec*/ 	.word	0x000000ff
        /*05f0*/ 	.word	0x00000098
        /*05f4*/ 	.short	0x010a
        /*05f6*/ 	.byte	0x07
	.zero		1


	//   ....[78]....
        /*05f8*/ 	.word	0x00004820
        /*05fc*/ 	.word	0x000000ff
        /*0600*/ 	.word	0x00000070
        /*0604*/ 	.short	0x010a
        /*0606*/ 	.byte	0x07
	.zero		1


	//   ....[79]....
        /*0608*/ 	.word	0x00004990
        /*060c*/ 	.word	0x000000ff
        /*0610*/ 	.word	0x00000050
        /*0614*/ 	.short	0x010b
        /*0616*/ 	.byte	0x07
	.zero		1


	//   ....[80]....
        /*0618*/ 	.word	0x000049a0
        /*061c*/ 	.word	0x000000ff
        /*0620*/ 	.word	0x00000000
        /*0624*/ 	.short	0x0101
        /*0626*/ 	.byte	0x08
	.zero		1


	//   ....[81]....
        /*0628*/ 	.word	0x000049c0
        /*062c*/ 	.word	0x000000ff
        /*0630*/ 	.word	0x00000078
        /*0634*/ 	.short	0x010a
        /*0636*/ 	.byte	0x07
	.zero		1


	//   ....[82]....
        /*0638*/ 	.word	0x00004b20
        /*063c*/ 	.word	0x000000ff
        /*0640*/ 	.word	0x00000058
        /*0644*/ 	.short	0x010b
        /*0646*/ 	.byte	0x07
	.zero		1


	//   ....[83]....
        /*0648*/ 	.word	0x00004b30
        /*064c*/ 	.word	0x000000ff
        /*0650*/ 	.word	0x00000000
        /*0654*/ 	.short	0x0101
        /*0656*/ 	.byte	0x08
	.zero		1


	//   ....[84]....
        /*0658*/ 	.word	0x00004b40
        /*065c*/ 	.word	0x000000ff
        /*0660*/ 	.word	0x00000080
        /*0664*/ 	.short	0x010a
        /*0666*/ 	.byte	0x07
	.zero		1


	//   ....[85]....
        /*0668*/ 	.word	0x00004ce0
        /*066c*/ 	.word	0x000000ff
        /*0670*/ 	.word	0x00000060
        /*0674*/ 	.short	0x010b
        /*0676*/ 	.byte	0x07
	.zero		1


	//   ....[86]....
        /*0678*/ 	.word	0x00004d50
        /*067c*/ 	.word	0x000000ff
        /*0680*/ 	.word	0x00000000
        /*0684*/ 	.short	0x0101
        /*0686*/ 	.byte	0x08
	.zero		1


	//   ....[87]....
        /*0688*/ 	.word	0x00004d80
        /*068c*/ 	.word	0x000000ff
        /*0690*/ 	.word	0x00000088
        /*0694*/ 	.short	0x010a
        /*0696*/ 	.byte	0x07
	.zero		1


	//   ....[88]....
        /*0698*/ 	.word	0x00004f90
        /*069c*/ 	.word	0x000000ff
        /*06a0*/ 	.word	0x00000068
        /*06a4*/ 	.short	0x010b
        /*06a6*/ 	.byte	0x07
	.zero		1


	//   ....[89]....
        /*06a8*/ 	.word	0x00004fb0
        /*06ac*/ 	.word	0x000000ff
        /*06b0*/ 	.word	0x00000000
        /*06b4*/ 	.short	0x0101
        /*06b6*/ 	.byte	0x0d
	.zero		1


	//   ....[90]....
        /*06b8*/ 	.word	0x00004fe0
        /*06bc*/ 	.word	0x000000ff
        /*06c0*/ 	.word	0x00000070
        /*06c4*/ 	.short	0x010a
        /*06c6*/ 	.byte	0x07
	.zero		1


	//   ....[91]....
        /*06c8*/ 	.word	0x00005000
        /*06cc*/ 	.word	0x000000ff
        /*06d0*/ 	.word	0x00000078
        /*06d4*/ 	.short	0x010a
        /*06d6*/ 	.byte	0x07
	.zero		1


	//   ....[92]....
        /*06d8*/ 	.word	0x00005020
        /*06dc*/ 	.word	0x000000ff
        /*06e0*/ 	.word	0x00000080
        /*06e4*/ 	.short	0x010a
        /*06e6*/ 	.byte	0x07
	.zero		1


	//   ....[93]....
        /*06e8*/ 	.word	0x00005060
        /*06ec*/ 	.word	0x00000000
        /*06f0*/ 	.word	0x00000088
        /*06f4*/ 	.short	0x010a
        /*06f6*/ 	.byte	0xff
	.zero		1


	//   ....[94]....
        /*06f8*/ 	.word	0x000053c0
        /*06fc*/ 	.word	0x00000000
        /*0700*/ 	.word	0x000000a0
        /*0704*/ 	.short	0x010a
        /*0706*/ 	.byte	0xff
	.zero		1


	//   ....[95]....
        /*0708*/ 	.word	0x000054d0
        /*070c*/ 	.word	0x00000000
        /*0710*/ 	.word	0x00000000
        /*0714*/ 	.short	0x0101
        /*0716*/ 	.byte	0xff
	.zero		1


	//   ....[96]....
        /*0718*/ 	.word	0x00005f80
        /*071c*/ 	.word	0x000000ff
        /*0720*/ 	.word	0x00000050
        /*0724*/ 	.short	0x010a
        /*0726*/ 	.byte	0x30
	.zero		1


	//   ....[97]....
        /*0728*/ 	.word	0x00006060
        /*072c*/ 	.word	0x000000b7
        /*0730*/ 	.word	0x000000c0
        /*0734*/ 	.short	0x010a
        /*0736*/ 	.byte	0xff
	.zero		1


	//   ....[98]....
        /*0738*/ 	.word	0x00006220
        /*073c*/ 	.word	0x000000ff
        /*0740*/ 	.word	0x00000050
        /*0744*/ 	.short	0x010a
        /*0746*/ 	.byte	0x30
	.zero		1


	//   ....[99]....
        /*0748*/ 	.word	0x00006350
        /*074c*/ 	.word	0x000000b7
        /*0750*/ 	.word	0x000000c0
        /*0754*/ 	.short	0x010a
        /*0756*/ 	.byte	0xff
	.zero		1


	//   ....[100]....
        /*0758*/ 	.word	0x00007560
        /*075c*/ 	.word	0x00000000
        /*0760*/ 	.word	0x00000000
        /*0764*/ 	.short	0x0101
        /*0766*/ 	.byte	0xff
	.zero		1


	//   ....[101]....
        /*0768*/ 	.word	0x00007570
        /*076c*/ 	.word	0x00000003
        /*0770*/ 	.word	0x00000050
        /*0774*/ 	.short	0x010a
        /*0776*/ 	.byte	0xff
	.zero		1


	//   ....[102]....
        /*0778*/ 	.word	0x00007650
        /*077c*/ 	.word	0x00000003
        /*0780*/ 	.word	0x00000050
        /*0784*/ 	.short	0x010a
        /*0786*/ 	.byte	0xff
	.zero		1


	//   ....[103]....
        /*0788*/ 	.word	0x00008980
        /*078c*/ 	.word	0x00000055
        /*0790*/ 	.word	0x00000000
        /*0794*/ 	.short	0x0101
        /*0796*/ 	.byte	0xff
	.zero		1


	//   ....[104]....
        /*0798*/ 	.word	0x000089a0
        /*079c*/ 	.word	0x00000000
        /*07a0*/ 	.word	0x00000050
        /*07a4*/ 	.short	0x010a
        /*07a6*/ 	.byte	0xff
	.zero		1


	//   ....[105]....
        /*07a8*/ 	.word	0x00008a70
        /*07ac*/ 	.word	0x00000000
        /*07b0*/ 	.word	0x00000050
        /*07b4*/ 	.short	0x010a
        /*07b6*/ 	.byte	0xff
	.zero		1


	//   ....[106]....
        /*07b8*/ 	.word	0x00009da0
        /*07bc*/ 	.word	0x00000054
        /*07c0*/ 	.word	0x00000000
        /*07c4*/ 	.short	0x0101
        /*07c6*/ 	.byte	0xff
	.zero		1


	//   ....[107]....
        /*07c8*/ 	.word	0x00009dc0
        /*07cc*/ 	.word	0x00000003
        /*07d0*/ 	.word	0x00000050
        /*07d4*/ 	.short	0x010a
        /*07d6*/ 	.byte	0xff
	.zero		1


	//   ....[108]....
        /*07d8*/ 	.word	0x00009e90
        /*07dc*/ 	.word	0x00000003
        /*07e0*/ 	.word	0x00000050
        /*07e4*/ 	.short	0x010a
        /*07e6*/ 	.byte	0xff
	.zero		1


	//   ....[109]....
        /*07e8*/ 	.word	0x0000a320
        /*07ec*/ 	.word	0x000000b7
        /*07f0*/ 	.word	0x00000000
        /*07f4*/ 	.short	0x0101
        /*07f6*/ 	.byte	0xff
	.zero		1


	//   ....[110]....
        /*07f8*/ 	.word	0x0000b200
        /*07fc*/ 	.word	0x00000000
        /*0800*/ 	.word	0x00000000
        /*0804*/ 	.short	0x0101
        /*0806*/ 	.byte	0xff
	.zero		1


	//   ....[111]....
        /*0808*/ 	.word	0x0000b470
        /*080c*/ 	.word	0x000000ff
        /*0810*/ 	.word	0x00000000
        /*0814*/ 	.short	0x0101
        /*0816*/ 	.byte	0x04
	.zero		1


	//   ....[112]....
        /*0818*/ 	.word	0x0000b490
        /*081c*/ 	.word	0x00000003
        /*0820*/ 	.word	0x000000f0
        /*0824*/ 	.short	0x010a
        /*0826*/ 	.byte	0xff
	.zero		1


	//   ....[113]....
        /*0828*/ 	.word	0x0000b4f0
        /*082c*/ 	.word	0x00000002
        /*0830*/ 	.word	0x00000028
        /*0834*/ 	.short	0x010a
        /*0836*/ 	.byte	0xff
	.zero		1


	//   ....[114]....
        /*0838*/ 	.word	0x0000b550
        /*083c*/ 	.word	0x00000002
        /*0840*/ 	.word	0x00000028
        /*0844*/ 	.short	0x010a
        /*0846*/ 	.byte	0xff
	.zero		1


	//   ....[115]....
        /*0848*/ 	.word	0x0000b5a0
        /*084c*/ 	.word	0x00000002
        /*0850*/ 	.word	0x000000a0
        /*0854*/ 	.short	0x010a
        /*0856*/ 	.byte	0xff
	.zero		1


	//   ....[116]....
        /*0858*/ 	.word	0x0000b600
        /*085c*/ 	.word	0x00000000
        /*0860*/ 	.word	0x00000000
        /*0864*/ 	.short	0x010a
        /*0866*/ 	.byte	0xff
	.zero		1


	//   ....[117]....
        /*0868*/ 	.word	0x0000b660
        /*086c*/ 	.word	0x00000000
        /*0870*/ 	.word	0x00000000
        /*0874*/ 	.short	0x010a
        /*0876*/ 	.byte	0xff
	.zero		1


	//   ....[118]....
        /*0878*/ 	.word	0x0000b6c0
        /*087c*/ 	.word	0x00000000
        /*0880*/ 	.word	0x00000000
        /*0884*/ 	.short	0x010a
        /*0886*/ 	.byte	0xff
	.zero		1


	//   ....[119]....
        /*0888*/ 	.word	0x0000b720
        /*088c*/ 	.word	0x00000000
        /*0890*/ 	.word	0x00000000
        /*0894*/ 	.short	0x010a
        /*0896*/ 	.byte	0xff
	.zero		1


	//   ....[120]....
        /*0898*/ 	.word	0x0000b770
        /*089c*/ 	.word	0x00000000
        /*08a0*/ 	.word	0x000000e0
        /*08a4*/ 	.short	0x010a
        /*08a6*/ 	.byte	0xff
	.zero		1


	//   ....[121]....
        /*08a8*/ 	.word	0x0000b7d0
        /*08ac*/ 	.word	0x00000000
        /*08b0*/ 	.word	0x000000b0
        /*08b4*/ 	.short	0x010a
        /*08b6*/ 	.byte	0xff
	.zero		1


	//   ....[122]....
        /*08b8*/ 	.word	0x0000b820
        /*08bc*/ 	.word	0x00000000
        /*08c0*/ 	.word	0x000000a0
        /*08c4*/ 	.short	0x010a
        /*08c6*/ 	.byte	0xff
	.zero		1


	//   ....[123]....
        /*08c8*/ 	.word	0x0000b880
        /*08cc*/ 	.word	0x00000000
        /*08d0*/ 	.word	0x000000b0
        /*08d4*/ 	.short	0x010a
        /*08d6*/ 	.byte	0xff
	.zero		1


	//   ....[124]....
        /*08d8*/ 	.word	0x0000b8e0
        /*08dc*/ 	.word	0x00000004
        /*08e0*/ 	.word	0x00000008
        /*08e4*/ 	.short	0x010a
        /*08e6*/ 	.byte	0xff
	.zero		1


	//   ....[125]....
        /*08e8*/ 	.word	0x0000b9c0
        /*08ec*/ 	.word	0x00000002
        /*08f0*/ 	.word	0x00000008
        /*08f4*/ 	.short	0x010a
        /*08f6*/ 	.byte	0xff
	.zero		1


	//   ....[126]....
        /*08f8*/ 	.word	0x0000ba10
        /*08fc*/ 	.word	0x00000000
        /*0900*/ 	.word	0x000000a0
        /*0904*/ 	.short	0x010a
        /*0906*/ 	.byte	0xff
	.zero		1


	//   ....[127]....
        /*0908*/ 	.word	0x0000ba70
        /*090c*/ 	.word	0x00000000
        /*0910*/ 	.word	0x000000d0
        /*0914*/ 	.short	0x010a
        /*0916*/ 	.byte	0xff
	.zero		1


	//   ....[128]....
        /*0918*/ 	.word	0x0000bad0
        /*091c*/ 	.word	0x00000000
        /*0920*/ 	.word	0x00000000
        /*0924*/ 	.short	0x010a
        /*0926*/ 	.byte	0xff
	.zero		1


	//   ....[129]....
        /*0928*/ 	.word	0x0000bb30
        /*092c*/ 	.word	0x00000000
        /*0930*/ 	.word	0x00000000
        /*0934*/ 	.short	0x010a
        /*0936*/ 	.byte	0xff
	.zero		1


	//   ....[130]....
        /*0938*/ 	.word	0x0000bb90
        /*093c*/ 	.word	0x00000000
        /*0940*/ 	.word	0x00000100
        /*0944*/ 	.short	0x010a
        /*0946*/ 	.byte	0xff
	.zero		1


	//   ....[131]....
        /*0948*/ 	.word	0x0000bbe0
        /*094c*/ 	.word	0x00000000
        /*0950*/ 	.word	0x000000a0
        /*0954*/ 	.short	0x010a
        /*0956*/ 	.byte	0xff
	.zero		1


	//   ....[132]....
        /*0958*/ 	.word	0x0000bc40
        /*095c*/ 	.word	0x00000000
        /*0960*/ 	.word	0x00000098
        /*0964*/ 	.short	0x010a
        /*0966*/ 	.byte	0xff
	.zero		1


	//   ....[133]....
        /*0968*/ 	.word	0x0000bca0
        /*096c*/ 	.word	0x00000003
        /*0970*/ 	.word	0x00000070
        /*0974*/ 	.short	0x010a
        /*0976*/ 	.byte	0xff
	.zero		1


	//   ....[134]....
        /*0978*/ 	.word	0x0000bd00
        /*097c*/ 	.word	0x00000003
        /*0980*/ 	.word	0x00000078
        /*0984*/ 	.short	0x010a
        /*0986*/ 	.byte	0xff
	.zero		1


	//   ....[135]....
        /*0988*/ 	.word	0x0000bd60
        /*098c*/ 	.word	0x00000003
        /*0990*/ 	.word	0x00000080
        /*0994*/ 	.short	0x010a
        /*0996*/ 	.byte	0xff
	.zero		1


	//   ....[136]....
        /*0998*/ 	.word	0x0000bdc0
        /*099c*/ 	.word	0x00000003
        /*09a0*/ 	.word	0x00000088
        /*09a4*/ 	.short	0x010a
        /*09a6*/ 	.byte	0xff
	.zero		1


	//   ....[137]....
        /*09a8*/ 	.word	0x0000be20
        /*09ac*/ 	.word	0x00000000
        /*09b0*/ 	.word	0x00000070
        /*09b4*/ 	.short	0x010a
        /*09b6*/ 	.byte	0xff
	.zero		1


	//   ....[138]....
        /*09b8*/ 	.word	0x0000be80
        /*09bc*/ 	.word	0x00000000
        /*09c0*/ 	.word	0x00000078
        /*09c4*/ 	.short	0x010a
        /*09c6*/ 	.byte	0xff
	.zero		1


	//   ....[139]....
        /*09c8*/ 	.word	0x0000bee0
        /*09cc*/ 	.word	0x00000000
        /*09d0*/ 	.word	0x00000080
        /*09d4*/ 	.short	0x010a
        /*09d6*/ 	.byte	0xff
	.zero		1


	//   ....[140]....
        /*09d8*/ 	.word	0x0000bf30
        /*09dc*/ 	.word	0x00000000
        /*09e0*/ 	.word	0x000000a0
        /*09e4*/ 	.short	0x010a
        /*09e6*/ 	.byte	0xff
	.zero		1


	//   ....[141]....
        /*09e8*/ 	.word	0x0000bf90
        /*09ec*/ 	.word	0x00000002
        /*09f0*/ 	.word	0x00000050
        /*09f4*/ 	.short	0x010a
        /*09f6*/ 	.byte	0xff
	.zero		1


	//   ....[142]....
        /*09f8*/ 	.word	0x0000bfe0
        /*09fc*/ 	.word	0x000000b7
        /*0a00*/ 	.word	0x000000c0
        /*0a04*/ 	.short	0x010a
        /*0a06*/ 	.byte	0xff
	.zero		1


	//   ....[143]....
        /*0a08*/ 	.word	0x0000c030
        /*0a0c*/ 	.word	0x00000003
        /*0a10*/ 	.word	0x00000050
        /*0a14*/ 	.short	0x010a
        /*0a16*/ 	.byte	0xff
	.zero		1


	//   ....[144]....
        /*0a18*/ 	.word	0x0000c080
        /*0a1c*/ 	.word	0x00000000
        /*0a20*/ 	.word	0x00000050
        /*0a24*/ 	.short	0x010a
        /*0a26*/ 	.byte	0xff
	.zero		1


	//   ....[145]....
        /*0a28*/ 	.word	0x0000c0d0
        /*0a2c*/ 	.word	0x00000003
        /*0a30*/ 	.word	0x00000050
        /*0a34*/ 	.short	0x010a
        /*0a36*/ 	.byte	0xff
	.zero		1


	//----- nvinfo : EIATTR_NUM_MBARRIERS
	.align		4
.L_47:
        /*0a38*/ 	.byte	0x03, 0x38
        /*0a3a*/ 	.short	0x0021


	//----- nvinfo : EIATTR_EXIT_INSTR_OFFSETS
	.align		4
        /*0a3c*/ 	.byte	0x04, 0x1c
        /*0a3e*/ 	.short	(.L_49 - .L_48)


	//   ....[0]....
.L_48:
        /*0a40*/ 	.word	0x00002870


	//   ....[1]....
        /*0a44*/ 	.word	0x00002d70


	//   ....[2]....
        /*0a48*/ 	.word	0x00002dd0


	//   ....[3]....
        /*0a4c*/ 	.word	0x00004030


	//   ....[4]....
        /*0a50*/ 	.word	0x00005090


	//   ....[5]....
        /*0a54*/ 	.word	0x000050d0


	//   ....[6]....
        /*0a58*/ 	.word	0x0000b360


	//   ....[7]....
        /*0a5c*/ 	.word	0x0000b3e0


	//   ....[8]....
        /*0a60*/ 	.word	0x0000b410


	//   ....[9]....
        /*0a64*/ 	.word	0x0000b480


	//----- nvinfo : EIATTR_MAX_THREADS
	.align		4
.L_49:
        /*0a68*/ 	.byte	0x04, 0x05
        /*0a6a*/ 	.short	(.L_51 - .L_50)
.L_50:
        /*0a6c*/ 	.word	0x00000100
        /*0a70*/ 	.word	0x00000001
        /*0a74*/ 	.word	0x00000001


	//----- nvinfo : EIATTR_CRS_STACK_SIZE
	.align		4
.L_51:
        /*0a78*/ 	.byte	0x04, 0x1e
        /*0a7a*/ 	.short	(.L_53 - .L_52)
.L_52:
        /*0a7c*/ 	.word	0x00000000


	//----- nvinfo : EIATTR_CBANK_PARAM_SIZE
	.align		4
.L_53:
        /*0a80*/ 	.byte	0x03, 0x19
        /*0a82*/ 	.short	0x0800


	//----- nvinfo : EIATTR_PARAM_CBANK
	.align		4
        /*0a84*/ 	.byte	0x04, 0x0a
        /*0a86*/ 	.short	(.L_55 - .L_54)
	.align		4
.L_54:
        /*0a88*/ 	.word	index@(.nv.constant0._ZN7cutlass13device_kernelINS_4gemm6kernel13GemmUniversalIN4cute5tupleIJiiiiEEENS1_10collective13CollectiveMmaINS1_35MainloopSm100TmaUmmaWarpSpecializedILi5ELi2ELi2ENS5_IJNS4_1CILi2EEENSA_ILi1EEESC_EEEEENS5_IJNSA_ILi256EEESF_NSA_ILi64EEEEEENS_10bfloat16_tENS5_IJlSC_lEEESI_SJ_NS4_8TiledMMAINS4_8MMA_AtomIJNS4_26SM100_MMA_F16BF16_2x1SM_SSISI_SI_fLi256ELi256ELNS4_4UMMA5MajorE0ELSO_0ELNSN_7ScaleInE0ELSP_0EEEEEENS4_6LayoutINS5_IJSC_SC_SC_EEENS5_IJNSA_ILi0EEESU_SU_EEEEENS5_IJNS4_10UnderscoreESX_SX_EEEEENS4_18SM100_TMA_2SM_LOADENS4_14ComposedLayoutINS4_7SwizzleILi3ELi4ELi3EEENS4_18smem_ptr_flag_bitsILi16EEENSS_INS5_IJNSA_ILi8EEESG_EEENS5_IJSG_SC_EEEEEEEvNS4_8identityES10_S1A_vS1B_EENS_8epilogue10collective18CollectiveEpilogueINS1D_23Sm100TmaWarpSpecializedILi4ELi2ELi64ELb1ELb0EEEJNS5_IJNSA_ILi128EEESF_SG_EEENS5_IJNSS_IS1I_SC_EENSS_ISG_SC_EEEEESI_SJ_SI_SJ_NS1D_6fusion15FusionCallbacksIS1H_NS1N_17LinearCombinationISI_fSI_fLNS_15FloatRoundStyleE2EEES1J_S1M_JEEENS4_5SM1004TMEM4LOAD26SM100_TMEM_LOAD_32dp32b64xENS4_13SM90_TMA_LOADES1A_NS4_39AutoVectorizingCopyWithAssumedAlignmentILi128EEENS4_14SM90_TMA_STOREES1A_S1Z_S1Z_EEEvvEEEEvNT_6ParamsE)
        /*0a8c*/ 	.short	0x0380
        /*0a8e*/ 	.short	0x0800


	//----- nvinfo : EIATTR_SW_WAR
	.align		4
.L_55:
        /*0a90*/ 	.byte	0x04, 0x36
        /*0a92*/ 	.short	(.L_57 - .L_56)
.L_56:
        /*0a94*/ 	.word	0x00000008
.L_57:


//--------------------- .nv.callgraph             --------------------------
	.section	.nv.callgraph,"",@"SHT_CUDA_CALLGRAPH"
	.align	4
	.sectionentsize	8
	.align		4
        /*0000*/ 	.word	0x00000000
	.align		4
        /*0004*/ 	.word	0xffffffff
	.align		4
        /*0008*/ 	.word	index@(_ZN7cutlass13device_kernelINS_4gemm6kernel13GemmUniversalIN4cute5tupleIJiiiiEEENS1_10collective13CollectiveMmaINS1_35MainloopSm100TmaUmmaWarpSpecializedILi5ELi2ELi2ENS5_IJNS4_1CILi2EEENSA_ILi1EEESC_EEEEENS5_IJNSA_ILi256EEESF_NSA_ILi64EEEEEENS_10bfloat16_tENS5_IJlSC_lEEESI_SJ_NS4_8TiledMMAINS4_8MMA_AtomIJNS4_26SM100_MMA_F16BF16_2x1SM_SSISI_SI_fLi256ELi256ELNS4_4UMMA5MajorE0ELSO_0ELNSN_7ScaleInE0ELSP_0EEEEEENS4_6LayoutINS5_IJSC_SC_SC_EEENS5_IJNSA_ILi0EEESU_SU_EEEEENS5_IJNS4_10UnderscoreESX_SX_EEEEENS4_18SM100_TMA_2SM_LOADENS4_14ComposedLayoutINS4_7SwizzleILi3ELi4ELi3EEENS4_18smem_ptr_flag_bitsILi16EEENSS_INS5_IJNSA_ILi8EEESG_EEENS5_IJSG_SC_EEEEEEEvNS4_8identityES10_S1A_vS1B_EENS_8epilogue10collective18CollectiveEpilogueINS1D_23Sm100TmaWarpSpecializedILi4ELi2ELi64ELb1ELb0EEEJNS5_IJNSA_ILi128EEESF_SG_EEENS5_IJNSS_IS1I_SC_EENSS_ISG_SC_EEEEESI_SJ_SI_SJ_NS1D_6fusion15FusionCallbacksIS1H_NS1N_17LinearCombinationISI_fSI_fLNS_15FloatRoundStyleE2EEES1J_S1M_JEEENS4_5SM1004TMEM4LOAD26SM100_TMEM_LOAD_32dp32b64xENS4_13SM90_TMA_LOADES1A_NS4_39AutoVectorizingCopyWithAssumedAlignmentILi128EEENS4_14SM90_TMA_STOREES1A_S1Z_S1Z_EEEvvEEEEvNT_6ParamsE)
	.align		4
        /*000c*/ 	.word	index@(__assertfail)
	.align		4
        /*0010*/ 	.word	0x00000000
	.align		4
        /*0014*/ 	.word	0xfffffffe
	.align		4
        /*0018*/ 	.word	0x00000000
	.align		4
        /*001c*/ 	.word	0xfffffffd
	.align		4
        /*0020*/ 	.word	0x00000000
	.align		4
        /*0024*/ 	.word	0xfffffffc


//--------------------- .nv.constant4             --------------------------
	.section	.nv.constant4,"a",@progbits
	.align	8
	.align		8
.nv.constant4:
        /*0000*/ 	.dword	__assertfail
	.align		8
        /*0008*/ 	.dword	__unnamed_1
	.align		8
        /*0010*/ 	.dword	__unnamed_2
	.align		8
        /*0018*/ 	.dword	_ZN39_INTERNAL_7fc0a78e_4_k_cu_4e151056_82084cuda3std3__45__cpo5beginE
	.align		8
        /*0020*/ 	.dword	_ZN39_INTERNAL_7fc0a78e_4_k_cu_4e151056_82084cuda3std3__45__cpo3endE
	.align		8
        /*0028*/ 	.dword	_ZN39_INTERNAL_7fc0a78e_4_k_cu_4e151056_82084cuda3std3__45__cpo6cbeginE
	.align		8
        /*0030*/ 	.dword	_ZN39_INTERNAL_7fc0a78e_4_k_cu_4e151056_82084cuda3std3__45__cpo4cendE
	.align		8
        /*0038*/ 	.dword	_ZN39_INTERNAL_7fc0a78e_4_k_cu_4e151056_82084cuda3std3__441_GLOBAL__N__7fc0a78e_4_k_cu_4e151056_82086ignoreE
	.align		8
        /*0040*/ 	.dword	_ZN39_INTERNAL_7fc0a78e_4_k_cu_4e151056_82084cuda3std3__419piecewise_constructE
	.align		8
        /*0048*/ 	.dword	_ZN39_INTERNAL_7fc0a78e_4_k_cu_4e151056_82084cuda3std3__48in_placeE
	.align		8
        /*0050*/ 	.dword	_ZN39_INTERNAL_7fc0a78e_4_k_cu_4e151056_82084cuda3std6ranges3__45__cpo4swapE
	.align		8
        /*0058*/ 	.dword	_ZN39_INTERNAL_7fc0a78e_4_k_cu_4e151056_82084cuda3std6ranges3__45__cpo9iter_moveE
	.align		8
        /*0060*/ 	.dword	_ZN39_INTERNAL_7fc0a78e_4_k_cu_4e151056_82084cute7productE
	.align		8
        /*0068*/ 	.dword	_ZN39_INTERNAL_7fc0a78e_4_k_cu_4e151056_82084cute1_E
	.align		8
        /*0070*/ 	.dword	$str$25
	.align		8
        /*0078*/ 	.dword	$str$26
	.align		8
        /*0080*/ 	.dword	$str$27
	.align		8
        /*0088*/ 	.dword	$str$28


//--------------------- .text._ZN7cutlass13device_kernelINS_4gemm6kernel13GemmUniversalIN4cute5tupleIJiiiiEEENS1_10collective13CollectiveMmaINS1_35MainloopSm100TmaUmmaWarpSpecializedILi5ELi2ELi2ENS5_IJNS4_1CILi2EEENSA_ILi1EEESC_EEEEENS5_IJNSA_ILi256EEESF_NSA_ILi64EEEEEENS_10bfloat16_tENS5_IJlSC_lEEESI_SJ_NS4_8TiledMMAINS4_8MMA_AtomIJNS4_26SM100_MMA_F16BF16_2x1SM_SSISI_SI_fLi256ELi256ELNS4_4UMMA5MajorE0ELSO_0ELNSN_7ScaleInE0ELSP_0EEEEEENS4_6LayoutINS5_IJSC_SC_SC_EEENS5_IJNSA_ILi0EEESU_SU_EEEEENS5_IJNS4_10UnderscoreESX_SX_EEEEENS4_18SM100_TMA_2SM_LOADENS4_14ComposedLayoutINS4_7SwizzleILi3ELi4ELi3EEENS4_18smem_ptr_flag_bitsILi16EEENSS_INS5_IJNSA_ILi8EEESG_EEENS5_IJSG_SC_EEEEEEEvNS4_8identityES10_S1A_vS1B_EENS_8epilogue10collective18CollectiveEpilogueINS1D_23Sm100TmaWarpSpecializedILi4ELi2ELi64ELb1ELb0EEEJNS5_IJNSA_ILi128EEESF_SG_EEENS5_IJNSS_IS1I_SC_EENSS_ISG_SC_EEEEESI_SJ_SI_SJ_NS1D_6fusion15FusionCallbacksIS1H_NS1N_17LinearCombinationISI_fSI_fLNS_15FloatRoundStyleE2EEES1J_S1M_JEEENS4_5SM1004TMEM4LOAD26SM100_TMEM_LOAD_32dp32b64xENS4_13SM90_TMA_LOADES1A_NS4_39AutoVectorizingCopyWithAssumedAlignmentILi128EEENS4_14SM90_TMA_STOREES1A_S1Z_S1Z_EEEvvEEEEvNT_6ParamsE --------------------------
	.section	.text._ZN7cutlass13device_kernelINS_4gemm6kernel13GemmUniversalIN4cute5tupleIJiiiiEEENS1_10collective13CollectiveMmaINS1_35MainloopSm100TmaUmmaWarpSpecializedILi5ELi2ELi2ENS5_IJNS4_1CILi2EEENSA_ILi1EEESC_EEEEENS5_IJNSA_ILi256EEESF_NSA_ILi64EEEEEENS_10bfloat16_tENS5_IJlSC_lEEESI_SJ_NS4_8TiledMMAINS4_8MMA_AtomIJNS4_26SM100_MMA_F16BF16_2x1SM_SSISI_SI_fLi256ELi256ELNS4_4UMMA5MajorE0ELSO_0ELNSN_7ScaleInE0ELSP_0EEEEEENS4_6LayoutINS5_IJSC_SC_SC_EEENS5_IJNSA_ILi0EEESU_SU_EEEEENS5_IJNS4_10UnderscoreESX_SX_EEEEENS4_18SM100_TMA_2SM_LOADENS4_14ComposedLayoutINS4_7SwizzleILi3ELi4ELi3EEENS4_18smem_ptr_flag_bitsILi16EEENSS_INS5_IJNSA_ILi8EEESG_EEENS5_IJSG_SC_EEEEEEEvNS4_8identityES10_S1A_vS1B_EENS_8epilogue10collective18CollectiveEpilogueINS1D_23Sm100TmaWarpSpecializedILi4ELi2ELi64ELb1ELb0EEEJNS5_IJNSA_ILi128EEESF_SG_EEENS5_IJNSS_IS1I_SC_EENSS_ISG_SC_EEEEESI_SJ_SI_SJ_NS1D_6fusion15FusionCallbacksIS1H_NS1N_17LinearCombinationISI_fSI_fLNS_15FloatRoundStyleE2EEES1J_S1M_JEEENS4_5SM1004TMEM4LOAD26SM100_TMEM_LOAD_32dp32b64xENS4_13SM90_TMA_LOADES1A_NS4_39AutoVectorizingCopyWithAssumedAlignmentILi128EEENS4_14SM90_TMA_STOREES1A_S1Z_S1Z_EEEvvEEEEvNT_6ParamsE,"ax",@progbits
	.align	128
.text._ZN7cutlass13device_kernelINS_4gemm6kernel13GemmUniversalIN4cute5tupleIJiiiiEEENS1_10collective13CollectiveMmaINS1_35MainloopSm100TmaUmmaWarpSpecializedILi5ELi2ELi2ENS5_IJNS4_1CILi2EEENSA_ILi1EEESC_EEEEENS5_IJNSA_ILi256EEESF_NSA_ILi64EEEEEENS_10bfloat16_tENS5_IJlSC_lEEESI_SJ_NS4_8TiledMMAINS4_8MMA_AtomIJNS4_26SM100_MMA_F16BF16_2x1SM_SSISI_SI_fLi256ELi256ELNS4_4UMMA5MajorE0ELSO_0ELNSN_7ScaleInE0ELSP_0EEEEEENS4_6LayoutINS5_IJSC_SC_SC_EEENS5_IJNSA_ILi0EEESU_SU_EEEEENS5_IJNS4_10UnderscoreESX_SX_EEEEENS4_18SM100_TMA_2SM_LOADENS4_14ComposedLayoutINS4_7SwizzleILi3ELi4ELi3EEENS4_18smem_ptr_flag_bitsILi16EEENSS_INS5_IJNSA_ILi8EEESG_EEENS5_IJSG_SC_EEEEEEEvNS4_8identityES10_S1A_vS1B_EENS_8epilogue10collective18CollectiveEpilogueINS1D_23Sm100TmaWarpSpecializedILi4ELi2ELi64ELb1ELb0EEEJNS5_IJNSA_ILi128EEESF_SG_EEENS5_IJNSS_IS1I_SC_EENSS_ISG_SC_EEEEESI_SJ_SI_SJ_NS1D_6fusion15FusionCallbacksIS1H_NS1N_17LinearCombinationISI_fSI_fLNS_15FloatRoundStyleE2EEES1J_S1M_JEEENS4_5SM1004TMEM4LOAD26SM100_TMEM_LOAD_32dp32b64xENS4_13SM90_TMA_LOADES1A_NS4_39AutoVectorizingCopyWithAssumedAlignmentILi128EEENS4_14SM90_TMA_STOREES1A_S1Z_S1Z_EEEvvEEEEvNT_6ParamsE:
        .type           _ZN7cutlass13device_kernelINS_4gemm6kernel13GemmUniversalIN4cute5tupleIJiiiiEEENS1_10collective13CollectiveMmaINS1_35MainloopSm100TmaUmmaWarpSpecializedILi5ELi2ELi2ENS5_IJNS4_1CILi2EEENSA_ILi1EEESC_EEEEENS5_IJNSA_ILi256EEESF_NSA_ILi64EEEEEENS_10bfloat16_tENS5_IJlSC_lEEESI_SJ_NS4_8TiledMMAINS4_8MMA_AtomIJNS4_26SM100_MMA_F16BF16_2x1SM_SSISI_SI_fLi256ELi256ELNS4_4UMMA5MajorE0ELSO_0ELNSN_7ScaleInE0ELSP_0EEEEEENS4_6LayoutINS5_IJSC_SC_SC_EEENS5_IJNSA_ILi0EEESU_SU_EEEEENS5_IJNS4_10UnderscoreESX_SX_EEEEENS4_18SM100_TMA_2SM_LOADENS4_14ComposedLayoutINS4_7SwizzleILi3ELi4ELi3EEENS4_18smem_ptr_flag_bitsILi16EEENSS_INS5_IJNSA_ILi8EEESG_EEENS5_IJSG_SC_EEEEEEEvNS4_8identityES10_S1A_vS1B_EENS_8epilogue10collective18CollectiveEpilogueINS1D_23Sm100TmaWarpSpecializedILi4ELi2ELi64ELb1ELb0EEEJNS5_IJNSA_ILi128EEESF_SG_EEENS5_IJNSS_IS1I_SC_EENSS_ISG_SC_EEEEESI_SJ_SI_SJ_NS1D_6fusion15FusionCallbacksIS1H_NS1N_17LinearCombinationISI_fSI_fLNS_15FloatRoundStyleE2EEES1J_S1M_JEEENS4_5SM1004TMEM4LOAD26SM100_TMEM_LOAD_32dp32b64xENS4_13SM90_TMA_LOADES1A_NS4_39AutoVectorizingCopyWithAssumedAlignmentILi128EEENS4_14SM90_TMA_STOREES1A_S1Z_S1Z_EEEvvEEEEvNT_6ParamsE,@function
        .size           _ZN7cutlass13device_kernelINS_4gemm6kernel13GemmUniversalIN4cute5tupleIJiiiiEEENS1_10collective13CollectiveMmaINS1_35MainloopSm100TmaUmmaWarpSpecializedILi5ELi2ELi2ENS5_IJNS4_1CILi2EEENSA_ILi1EEESC_EEEEENS5_IJNSA_ILi256EEESF_NSA_ILi64EEEEEENS_10bfloat16_tENS5_IJlSC_lEEESI_SJ_NS4_8TiledMMAINS4_8MMA_AtomIJNS4_26SM100_MMA_F16BF16_2x1SM_SSISI_SI_fLi256ELi256ELNS4_4UMMA5MajorE0ELSO_0ELNSN_7ScaleInE0ELSP_0EEEEEENS4_6LayoutINS5_IJSC_SC_SC_EEENS5_IJNSA_ILi0EEESU_SU_EEEEENS5_IJNS4_10UnderscoreESX_SX_EEEEENS4_18SM100_TMA_2SM_LOADENS4_14ComposedLayoutINS4_7SwizzleILi3ELi4ELi3EEENS4_18smem_ptr_flag_bitsILi16EEENSS_INS5_IJNSA_ILi8EEESG_EEENS5_IJSG_SC_EEEEEEEvNS4_8identityES10_S1A_vS1B_EENS_8epilogue10collective18CollectiveEpilogueINS1D_23Sm100TmaWarpSpecializedILi4ELi2ELi64ELb1ELb0EEEJNS5_IJNSA_ILi128EEESF_SG_EEENS5_IJNSS_IS1I_SC_EENSS_ISG_SC_EEEEESI_SJ_SI_SJ_NS1D_6fusion15FusionCallbacksIS1H_NS1N_17LinearCombinationISI_fSI_fLNS_15FloatRoundStyleE2EEES1J_S1M_JEEENS4_5SM1004TMEM4LOAD26SM100_TMEM_LOAD_32dp32b64xENS4_13SM90_TMA_LOADES1A_NS4_39AutoVectorizingCopyWithAssumedAlignmentILi128EEENS4_14SM90_TMA_STOREES1A_S1Z_S1Z_EEEvvEEEEvNT_6ParamsE,(.L_x_194 - _ZN7cutlass13device_kernelINS_4gemm6kernel13GemmUniversalIN4cute5tupleIJiiiiEEENS1_10collective13CollectiveMmaINS1_35MainloopSm100TmaUmmaWarpSpecializedILi5ELi2ELi2ENS5_IJNS4_1CILi2EEENSA_ILi1EEESC_EEEEENS5_IJNSA_ILi256EEESF_NSA_ILi64EEEEEENS_10bfloat16_tENS5_IJlSC_lEEESI_SJ_NS4_8TiledMMAINS4_8MMA_AtomIJNS4_26SM100_MMA_F16BF16_2x1SM_SSISI_SI_fLi256ELi256ELNS4_4UMMA5MajorE0ELSO_0ELNSN_7ScaleInE0ELSP_0EEEEEENS4_6LayoutINS5_IJSC_SC_SC_EEENS5_IJNSA_ILi0EEESU_SU_EEEEENS5_IJNS4_10UnderscoreESX_SX_EEEEENS4_18SM100_TMA_2SM_LOADENS4_14ComposedLayoutINS4_7SwizzleILi3ELi4ELi3EEENS4_18smem_ptr_flag_bitsILi16EEENSS_INS5_IJNSA_ILi8EEESG_EEENS5_IJSG_SC_EEEEEEEvNS4_8identityES10_S1A_vS1B_EENS_8epilogue10collective18CollectiveEpilogueINS1D_23Sm100TmaWarpSpecializedILi4ELi2ELi64ELb1ELb0EEEJNS5_IJNSA_ILi128EEESF_SG_EEENS5_IJNSS_IS1I_SC_EENSS_ISG_SC_EEEEESI_SJ_SI_SJ_NS1D_6fusion15FusionCallbacksIS1H_NS1N_17LinearCombinationISI_fSI_fLNS_15FloatRoundStyleE2EEES1J_S1M_JEEENS4_5SM1004TMEM4LOAD26SM100_TMEM_LOAD_32dp32b64xENS4_13SM90_TMA_LOADES1A_NS4_39AutoVectorizingCopyWithAssumedAlignmentILi128EEENS4_14SM90_TMA_STOREES1A_S1Z_S1Z_EEEvvEEEEvNT_6ParamsE)
        .other          _ZN7cutlass13device_kernelINS_4gemm6kernel13GemmUniversalIN4cute5tupleIJiiiiEEENS1_10collective13CollectiveMmaINS1_35MainloopSm100TmaUmmaWarpSpecializedILi5ELi2ELi2ENS5_IJNS4_1CILi2EEENSA_ILi1EEESC_EEEEENS5_IJNSA_ILi256EEESF_NSA_ILi64EEEEEENS_10bfloat16_tENS5_IJlSC_lEEESI_SJ_NS4_8TiledMMAINS4_8MMA_AtomIJNS4_26SM100_MMA_F16BF16_2x1SM_SSISI_SI_fLi256ELi256ELNS4_4UMMA5MajorE0ELSO_0ELNSN_7ScaleInE0ELSP_0EEEEEENS4_6LayoutINS5_IJSC_SC_SC_EEENS5_IJNSA_ILi0EEESU_SU_EEEEENS5_IJNS4_10UnderscoreESX_SX_EEEEENS4_18SM100_TMA_2SM_LOADENS4_14ComposedLayoutINS4_7SwizzleILi3ELi4ELi3EEENS4_18smem_ptr_flag_bitsILi16EEENSS_INS5_IJNSA_ILi8EEESG_EEENS5_IJSG_SC_EEEEEEEvNS4_8identityES10_S1A_vS1B_EENS_8epilogue10collective18CollectiveEpilogueINS1D_23Sm100TmaWarpSpecializedILi4ELi2ELi64ELb1ELb0EEEJNS5_IJNSA_ILi128EEESF_SG_EEENS5_IJNSS_IS1I_SC_EENSS_ISG_SC_EEEEESI_SJ_SI_SJ_NS1D_6fusion15FusionCallbacksIS1H_NS1N_17LinearCombinationISI_fSI_fLNS_15FloatRoundStyleE2EEES1J_S1M_JEEENS4_5SM1004TMEM4LOAD26SM100_TMEM_LOAD_32dp32b64xENS4_13SM90_TMA_LOADES1A_NS4_39AutoVectorizingCopyWithAssumedAlignmentILi128EEENS4_14SM90_TMA_STOREES1A_S1Z_S1Z_EEEvvEEEEvNT_6ParamsE,@"STO_CUDA_ENTRY STV_DEFAULT"
_ZN7cutlass13device_kernelINS_4gemm6kernel13GemmUniversalIN4cute5tupleIJiiiiEEENS1_10collective13CollectiveMmaINS1_35MainloopSm100TmaUmmaWarpSpecializedILi5ELi2ELi2ENS5_IJNS4_1CILi2EEENSA_ILi1EEESC_EEEEENS5_IJNSA_ILi256EEESF_NSA_ILi64EEEEEENS_10bfloat16_tENS5_IJlSC_lEEESI_SJ_NS4_8TiledMMAINS4_8MMA_AtomIJNS4_26SM100_MMA_F16BF16_2x1SM_SSISI_SI_fLi256ELi256ELNS4_4UMMA5MajorE0ELSO_0ELNSN_7ScaleInE0ELSP_0EEEEEENS4_6LayoutINS5_IJSC_SC_SC_EEENS5_IJNSA_ILi0EEESU_SU_EEEEENS5_IJNS4_10UnderscoreESX_SX_EEEEENS4_18SM100_TMA_2SM_LOADENS4_14ComposedLayoutINS4_7SwizzleILi3ELi4ELi3EEENS4_18smem_ptr_flag_bitsILi16EEENSS_INS5_IJNSA_ILi8EEESG_EEENS5_IJSG_SC_EEEEEEEvNS4_8identityES10_S1A_vS1B_EENS_8epilogue10collective18CollectiveEpilogueINS1D_23Sm100TmaWarpSpecializedILi4ELi2ELi64ELb1ELb0EEEJNS5_IJNSA_ILi128EEESF_SG_EEENS5_IJNSS_IS1I_SC_EENSS_ISG_SC_EEEEESI_SJ_SI_SJ_NS1D_6fusion15FusionCallbacksIS1H_NS1N_17LinearCombinationISI_fSI_fLNS_15FloatRoundStyleE2EEES1J_S1M_JEEENS4_5SM1004TMEM4LOAD26SM100_TMEM_LOAD_32dp32b64xENS4_13SM90_TMA_LOADES1A_NS4_39AutoVectorizingCopyWithAssumedAlignmentILi128EEENS4_14SM90_TMA_STOREES1A_S1Z_S1Z_EEEvvEEEEvNT_6ParamsE:
[----:B------:R-:W1:Y:S01]  /*0000*/  LDC R1, c[0x0][0x37c] ;  /* 0x0000df00ff017b82 */ /* 0x000e620000000800 */
[----:B------:R-:W2:Y:S01]  /*0010*/  S2R R170, SR_TID.X ;  /* 0x0000000000aa7919 */ /* 0x000ea20000002100 */
[----:B------:R-:W3:Y:S06]  /*0020*/  LDCU.64 UR6, c[0x0][0x890] ;  /* 0x00011200ff0677ac */ /* 0x000eec0008000a00 */
[----:B------:R-:W4:Y:S01]  /*0030*/  S2UR UR37, SR_CgaCtaId ;  /* 0x00000000002579c3 */ /* 0x000f220000008800 */
[----:B------:R-:W-:Y:S02]  /*0040*/  PRMT R155, RZ, 0x7610, R155 ;  /* 0x00007610ff9b7816 */ /* 0x000fe4000000009b */
[----:B------:R-:W-:Y:S01]  /*0050*/  ELECT P1, URZ, PT ;  /* 0x0000000000ff782f */ /* 0x000fe20003820000 */
[----:B------:R-:W1:Y:S01]  /*0060*/  LDCU.64 UR46, c[0x0][0x358] ;  /* 0x00006b00ff2e77ac */ /* 0x000e620008000a00 */
[----:B---3--:R-:W-:-:S04]  /*0070*/  UISETP.NE.U32.AND UP0, UPT, UR6, URZ, UPT ;  /* 0x000000ff0600728c */ /* 0x008fc8000bf05070 */
[----:B------:R-:W-:Y:S02]  /*0080*/  UISETP.NE.AND.EX UP0, UPT, UR7, URZ, UPT, UP0 ;  /* 0x000000ff0700728c */ /* 0x000fe4000bf05300 */
[----:B----4-:R-:W-:Y:S02]  /*0090*/  ULOP3.LUT UR5, UR37, 0x1, URZ, 0xc0, !UPT ;  /* 0x0000000125057892 */ /* 0x010fe4000f8ec0ff */
[----:B------:R-:W-:Y:S01]  /*00a0*/  ULOP3.LUT UR4, UR37, 0x1, URZ, 0x3c, !UPT ;  /* 0x0000000125047892 */ /* 0x000fe2000f8e3cff */
[----:B--2---:R-:W-:-:S05]  /*00b0*/  SHF.R.U32.HI R162, RZ, 0x5, R170 ;  /* 0x00000005ffa27819 */ /* 0x004fca00000116aa */
[----:B------:R-:W2:Y:S02]  /*00c0*/  SHFL.IDX PT, R0, R162, RZ, 0x1f ;  /* 0x00001fffa2007589 */ /* 0x000ea400000e0000 */
[----:B--2---:R-:W-:Y:S01]  /*00d0*/  R2UR UR10, R0 ;  /* 0x00000000000a72ca */ /* 0x004fe200000e0000 */
[----:B-1----:R-:W-:-:S14]  /*00e0*/  BRA.U UP0, `(.L_x_0) ;  /* 0x00000001002c7547 */ /* 0x002fdc000b800000 */
[----:B------:R-:W1:Y:S02]  /*00f0*/  LDCU.64 UR8, c[0x0][0x888] ;  /* 0x00011100ff0877ac */ /* 0x000e640008000a00 */
[----:B-1----:R-:W-:-:S04]  /*0100*/  UISETP.NE.U32.AND UP0, UPT, UR8, URZ, UPT ;  /* 0x000000ff0800728c */ /* 0x002fc8000bf05070 */
[----:B------:R-:W-:-:S09]  /*0110*/  UISETP.NE.AND.EX UP0, UPT, UR9, URZ, UPT, UP0 ;  /* 0x000000ff0900728c */ /* 0x000fd2000bf05300 */
[----:B------:R-:W-:Y:S05]  /*0120*/  BRA.U !UP0, `(.L_x_1) ;  /* 0x0000000108107547 */ /* 0x000fea000b800000 */
[----:B------:R-:W1:Y:S02]  /*0130*/  LDC.64 R2, c[0x0][0x888] ;  /* 0x00022200ff027b82 */ /* 0x000e640000000a00 */
[----:B-1----:R1:W5:Y:S01]  /*0140*/  LDG.E R81, desc[UR46][R2.64] ;  /* 0x0000002e02517981 */ /* 0x002362000c1e1900 */
[----:B------:R-:W-:Y:S01]  /*0150*/  HFMA2 R155, -RZ, RZ, 0, 5.9604644775390625e-08 ;  /* 0x00000001ff9b7431 */ /* 0x000fe200000001ff */
[----:B------:R-:W-:Y:S05]  /*0160*/  BRA `(.L_x_0) ;  /* 0x00000000000c7947 */ /* 0x000fea0003800000 */
.L_x_1:
[----:B------:R-:W1:Y:S01]  /*0170*/  LDCU UR8, c[0x0][0x880] ;  /* 0x00011000ff0877ac */ /* 0x000e620008000800 */
[----:B------:R-:W-:Y:S01]  /*0180*/  HFMA2 R155, -RZ, RZ, 0, 5.9604644775390625e-08 ;  /* 0x00000001ff9b7431 */ /* 0x000fe200000001ff */
[----:B-1----:R-:W-:-:S07]  /*0190*/  MOV R81, UR8 ;  /* 0x0000000800517c02 */ /* 0x002fce0008000f00 */
.L_x_0:
[----:B------:R-:W2:Y:S02]  /*01a0*/  LDCU.64 UR8, c[0x0][0x8b0] ;  /* 0x00011600ff0877ac */ /* 0x000ea40008000a00 */
[----:B--2---:R-:W-:-:S04]  /*01b0*/  UISETP.NE.U32.AND UP0, UPT, UR8, URZ, UPT ;  /* 0x000000ff0800728c */ /* 0x004fc8000bf05070 */
[----:B------:R-:W-:-:S09]  /*01c0*/  UISETP.NE.AND.EX UP0, UPT, UR9, URZ, UPT, UP0 ;  /* 0x000000ff0900728c */ /* 0x000fd2000bf05300 */
[----:B------:R-:W-:Y:S05]  /*01d0*/  BRA.U UP0, `(.L_x_2) ;  /* 0x0000000100247547 */ /* 0x000fea000b800000 */
[----:B------:R-:W2:Y:S02]  /*01e0*/  LDCU.64 UR8, c[0x0][0x8a8] ;  /* 0x00011500ff0877ac */ /* 0x000ea40008000a00 */
[----:B--2---:R-:W-:-:S04]  /*01f0*/  UISETP.NE.U32.AND UP0, UPT, UR8, URZ, UPT ;  /* 0x000000ff0800728c */ /* 0x004fc8000bf05070 */
[----:B------:R-:W-:-:S09]  /*0200*/  UISETP.NE.AND.EX UP0, UPT, UR9, URZ, UPT, UP0 ;  /* 0x000000ff0900728c */ /* 0x000fd2000bf05300 */
[----:B------:R-:W-:Y:S05]  /*0210*/  BRA.U !UP0, `(.L_x_3) ;  /* 0x00000001080c7547 */ /* 0x000fea000b800000 */
[----:B------:R-:W2:Y:S02]  /*0220*/  LDC.64 R78, c[0x0][0x8a8] ;  /* 0x00022a00ff4e7b82 */ /* 0x000ea40000000a00 */
[----:B--2---:R2:W5:Y:S01]  /*0230*/  LDG.E R78, desc[UR46][R78.64] ;  /* 0x0000002e4e4e7981 */ /* 0x004562000c1e1900 */
[----:B------:R-:W-:Y:S05]  /*0240*/  BRA `(.L_x_2) ;  /* 0x0000000000087947 */ /* 0x000fea0003800000 */
.L_x_3:
[----:B------:R-:W2:Y:S02]  /*0250*/  LDCU UR8, c[0x0][0x8a0] ;  /* 0x00011400ff0877ac */ /* 0x000ea40008000800 */
[----:B--2---:R-:W-:Y:S02]  /*0260*/  MOV R78, UR8 ;  /* 0x00000008004e7c02 */ /* 0x004fe40008000f00 */
.L_x_2:
[----:B------:R-:W-:Y:S01]  /*0270*/  IMAD.U32 R0, RZ, RZ, UR10 ;  /* 0x0000000aff007e24 */ /* 0x000fe2000f8e00ff */
[----:B------:R-:W-:Y:S04]  /*0280*/  BSSY.RECONVERGENT B0, `(.L_x_4) ;  /* 0x000000c000007945 */ /* 0x000fe80003800200 */
[C---:B------:R-:W-:Y:S02]  /*0290*/  ISETP.NE.OR P2, PT, R0.reuse, 0x1, !P1 ;  /* 0x000000010000780c */ /* 0x040fe40004f45670 */
[----:B------:R-:W-:-:S11]  /*02a0*/  ISETP.NE.OR P0, PT, R0, 0x3, !P1 ;  /* 0x000000030000780c */ /* 0x000fd60004f05670 */
[----:B------:R-:W-:Y:S05]  /*02b0*/  @P2 BRA `(.L_x_5) ;  /* 0x0000000000202947 */ /* 0x000fea0003800000 */
[----:B------:R-:W3:Y:S02]  /*02c0*/  LDCU.64 UR8, c[0x0][0x348] ;  /* 0x00006900ff0877ac */ /* 0x000ee40008000a00 */
[----:B---3--:R-:W-:Y:S02]  /*02d0*/  UIADD3 UR12, UP1, UPT, UR8, 0x80, URZ ;  /* 0x00000080080c7890 */ /* 0x008fe4000ff3e0ff */
[----:B------:R-:W-:Y:S02]  /*02e0*/  UIADD3 UR8, UP0, UPT, UR8, 0x180, URZ ;  /* 0x0000018008087890 */ /* 0x000fe4000ff1e0ff */
[----:B------:R-:W-:Y:S02]  /*02f0*/  UIADD3.X UR13, UPT, UPT, URZ, UR9, URZ, UP1, !UPT ;  /* 0x00000009ff0d7290 */ /* 0x000fe40008ffe4ff */
[----:B------:R-:W-:-:S07]  /*0300*/  UIADD3.X UR9, UPT, UPT, URZ, UR9, URZ, UP0, !UPT ;  /* 0x00000009ff097290 */ /* 0x000fce00087fe4ff */
[----:B------:R3:W-:Y:S02]  /*0310*/  UTMACCTL.PF [UR12] ;  /* 0x000000000c0079b9 */ /* 0x0007e40008040000 */
[----:B------:R3:W-:Y:S02]  /*0320*/  UTMACCTL.PF [UR8] ;  /* 0x00000000080079b9 */ /* 0x0007e40008040000 */
[----:B---3--:R-:W-:Y:S01]  /*0330*/  NOP ;  /* 0x0000000000007918 */ /* 0x008fe20000000000 */
.L_x_5:
[----:B------:R-:W-:Y:S05]  /*0340*/  BSYNC.RECONVERGENT B0 ;  /* 0x0000000000007941 */ /* 0x000fea0003800200 */
.L_x_4:
[----:B------:R-:W-:Y:S04]  /*0350*/  BSSY.RECONVERGENT B0, `(.L_x_6) ;  /* 0x000000a000007945 */ /* 0x000fe80003800200 */
        /* <DEDUP_REMOVED lines=9> */
.L_x_7:
[----:B------:R-:W-:Y:S05]  /*03f0*/  BSYNC.RECONVERGENT B0 ;  /* 0x0000000000007941 */ /* 0x000fea0003800200 */
.L_x_6:
[----:B------:R-:W3:Y:S01]  /*0400*/  LDCU.64 UR8, c[0x0][0x888] ;  /* 0x00011100ff0877ac */ /* 0x000ee20008000a00 */
[----:B------:R-:W-:Y:S02]  /*0410*/  UISETP.EQ.U32.AND UP1, UPT, UR6, URZ, UPT ;  /* 0x000000ff0600728c */ /* 0x000fe4000bf22070 */
[----:B------:R-:W-:Y:S02]  /*0420*/  UPLOP3.LUT UP5, UPT, UPT, UPT, UPT, 0x80, 0x8 ;  /* 0x000000000008789c */ /* 0x000fe40003faf070 */
[----:B---3--:R-:W-:-:S04]  /*0430*/  UISETP.NE.U32.AND UP0, UPT, UR8, URZ, UPT ;  /* 0x000000ff0800728c */ /* 0x008fc8000bf05070 */
[----:B------:R-:W-:-:S04]  /*0440*/  UISETP.NE.AND.EX UP0, UPT, UR9, URZ, UPT, UP0 ;  /* 0x000000ff0900728c */ /* 0x000fc8000bf05300 */
[----:B------:R-:W-:-:S04]  /*0450*/  UISETP.EQ.OR.EX UP2, UPT, UR7, URZ, !UP0, UP1 ;  /* 0x000000ff0700728c */ /* 0x000fc8000c742710 */
[----:B------:R-:W-:-:S05]  /*0460*/  UP2UR UR50, UPR, URZ, 0x4 ;  /* 0x00000004ff327883 */ /* 0x000fca0008000000 */
[----:B------:R-:W-:Y:S07]  /*0470*/  BRA.U !UP2, `(.L_x_8) ;  /* 0x000000010a207547 */ /* 0x000fee000b800000 */
[----:B------:R-:W-:Y:S01]  /*0480*/  UISETP.NE.U32.AND UP2, UPT, UR6, URZ, UPT ;  /* 0x000000ff0600728c */ /* 0x000fe2000bf45070 */
[----:B-----5:R-:W-:Y:S01]  /*0490*/  FSETP.NEU.AND P0, PT, R81, RZ, PT ;  /* 0x000000ff5100720b */ /* 0x020fe20003f0d000 */
[----:B------:R-:W-:Y:S02]  /*04a0*/  USEL UR6, URZ, 0xffffffff, UP0 ;  /* 0xffffffffff067887 */ /* 0x000fe40008000000 */
[----:B------:R-:W-:-:S10]  /*04b0*/  UISETP.NE.AND.EX UP2, UPT, UR7, URZ, UPT, UP2 ;  /* 0x000000ff0700728c */ /* 0x000fd4000bf45320 */
[----:B------:R-:W-:Y:S01]  /*04c0*/  VOTEU.ANY UP1, P0 ;  /* 0x0000000000ff7886 */ /* 0x000fe20000020100 */
[----:B------:R-:W-:-:S04]  /*04d0*/  @!UP2 USEL UR6, URZ, 0xffffffff, UP1 ;  /* 0xffffffffff06a887 */ /* 0x000fc80008800000 */
[----:B------:R-:W-:-:S04]  /*04e0*/  ULOP3.LUT UR6, UR6, 0x1, URZ, 0xc0, !UPT ;  /* 0x0000000106067892 */ /* 0x000fc8000f8ec0ff */
[----:B------:R-:W-:-:S11]  /*04f0*/  UISETP.NE.U32.AND UP5, UPT, UR6, 0x1, UPT ;  /* 0x000000010600788c */ /* 0x000fd6000bfa5070 */
.L_x_8:
[----:B------:R-:W3:Y:S01]  /*0500*/  SHFL.IDX PT, R0, R162, RZ, 0x1f ;  /* 0x00001fffa2007589 */ /* 0x000ee200000e0000 */
[----:B------:R-:W-:-:S04]  /*0510*/  UISETP.NE.AND UP1, UPT, UR10, 0x2, UPT ;  /* 0x000000020a00788c */ /* 0x000fc8000bf25270 */
[----:B------:R-:W-:Y:S02]  /*0520*/  UISETP.EQ.AND UP2, UPT, UR5, URZ, !UP1 ;  /* 0x000000ff0500728c */ /* 0x000fe4000cf42270 */
[----:B------:R-:W-:-:S04]  /*0530*/  USEL UR6, URZ, 0x1, UP1 ;  /* 0x00000001ff067887 */ /* 0x000fc80008800000 */
[----:B------:R-:W-:Y:S02]  /*0540*/  PLOP3.LUT P5, PT, P1, PT, UP2, 0x80, 0x8 ;  /* 0x000000000008781c */ /* 0x000fe40000faf028 */
[----:B---3--:R-:W-:-:S13]  /*0550*/  ISETP.NE.AND P0, PT, R0, RZ, PT ;  /* 0x000000ff0000720c */ /* 0x008fda0003f05270 */
[----:B------:R-:W-:Y:S05]  /*0560*/  @P0 BRA `(.L_x_9) ;  /* 0x00000000004c0947 */ /* 0x000fea0003800000 */
[----:B------:R-:W-:Y:S01]  /*0570*/  UMOV UR8, 0x400 ;  /* 0x0000040000087882 */ /* 0x000fe20000000000 */
[----:B------:R-:W-:Y:S01]  /*0580*/  UMOV UR7, 0x1 ;  /* 0x0000000100077882 */ /* 0x000fe20000000000 */
[----:B------:R-:W-:Y:S02]  /*0590*/  ULEA UR8, UR37, UR8, 0x18 ;  /* 0x0000000825087291 */ /* 0x000fe4000f8ec0ff */
[----:B------:R-:W-:-:S04]  /*05a0*/  UIADD3 UR12, UPT, UPT, -UR7, 0x100000, URZ ;  /* 0x00100000070c7890 */ /* 0x000fc8000fffe1ff */
[----:B------:R-:W-:Y:S02]  /*05b0*/  USHF.L.U32 UR13, UR12, 0xb, URZ ;  /* 0x0000000b0c0d7899 */ /* 0x000fe400080006ff */
[----:B------:R-:W-:Y:S01]  /*05c0*/  USHF.L.U32 UR12, UR12, 0x1, URZ ;  /* 0x000000010c0c7899 */ /* 0x000fe200080006ff */
[----:B------:R-:W-:Y:S01]  /*05d0*/  ELECT P0, URZ, PT ;  /* 0x0000000000ff782f */ /* 0x000fe20003800000 */
[----:B------:R-:W3:Y:S10]  /*05e0*/  FENCE.VIEW.ASYNC.S ;  /* 0x00000000000073c6 */ /* 0x000ef40000000000 */
[----:B---3--:R3:W4:Y:S01]  /*05f0*/  SYNCS.EXCH.64 URZ, [UR8], UR12 ;  /* 0x0000000c08ff75b2 */ /* 0x0087220008000100 */
[----:B------:R3:W1:Y:S01]  /*0600*/  SYNCS.EXCH.64 URZ, [UR8+0x28], UR12 ;  /* 0x0000280c08ff75b2 */ /* 0x0006620008000100 */
        /* <DEDUP_REMOVED lines=8> */
[----:B------:R-:W-:Y:S01]  /*0690*/  NOP ;  /* 0x0000000000007918 */ /* 0x000fe20000000000 */
.L_x_9:
[----:B------:R-:W2:Y:S01]  /*06a0*/  SHFL.IDX PT, R0, R162, RZ, 0x1f ;  /* 0x00001fffa2007589 */ /* 0x000ea200000e0000 */
[----:B------:R-:W-:Y:S01]  /*06b0*/  NOP ;  /* 0x0000000000007918 */ /* 0x000fe20000000000 */
[----:B--2---:R-:W-:-:S13]  /*06c0*/  ISETP.NE.AND P0, PT, R0, 0x1, PT ;  /* 0x000000010000780c */ /* 0x004fda0003f05270 */
[----:B------:R-:W-:Y:S05]  /*06d0*/  @P0 BRA `(.L_x_10) ;  /* 0x0000000000540947 */ /* 0x000fea0003800000 */
[----:B------:R-:W-:Y:S01]  /*06e0*/  UMOV UR9, 0x400 ;  /* 0x0000040000097882 */ /* 0x000fe20000000000 */
[----:B---3--:R-:W-:Y:S01]  /*06f0*/  UMOV UR8, 0x20 ;  /* 0x0000002000087882 */ /* 0x008fe20000000000 */
[----:B------:R-:W-:Y:S01]  /*0700*/  UMOV UR7, 0x80 ;  /* 0x0000008000077882 */ /* 0x000fe20000000000 */
[----:B------:R-:W-:Y:S02]  /*0710*/  ULEA UR9, UR37, UR9, 0x18 ;  /* 0x0000000925097291 */ /* 0x000fe4000f8ec0ff */
[----:B------:R-:W-:-:S04]  /*0720*/  UIADD3 UR12, UPT, UPT, -UR8, 0x100000, URZ ;  /* 0x00100000080c7890 */ /* 0x000fc8000fffe1ff */
[----:B------:R-:W-:Y:S02]  /*0730*/  USHF.L.U32 UR13, UR12, 0xb, URZ ;  /* 0x0000000b0c0d7899 */ /* 0x000fe400080006ff */
[----:B------:R-:W-:Y:S02]  /*0740*/  USHF.L.U32 UR12, UR12, 0x1, URZ ;  /* 0x000000010c0c7899 */ /* 0x000fe400080006ff */
[----:B------:R-:W-:-:S04]  /*0750*/  UIADD3 UR14, UPT, UPT, -UR7, 0x100000, URZ ;  /* 0x00100000070e7890 */ /* 0x000fc8000fffe1ff */
[----:B------:R-:W-:Y:S02]  /*0760*/  USHF.L.U32 UR15, UR14, 0xb, URZ ;  /* 0x0000000b0e0f7899 */ /* 0x000fe400080006ff */
[----:B------:R-:W-:Y:S01]  /*0770*/  USHF.L.U32 UR14, UR14, 0x1, URZ ;  /* 0x000000010e0e7899 */ /* 0x000fe200080006ff */
[----:B------:R-:W-:Y:S01]  /*0780*/  ELECT P0, URZ, PT ;  /* 0x0000000000ff782f */ /* 0x000fe20003800000 */
[----:B------:R-:W2:Y:S02]  /*0790*/  FENCE.VIEW.ASYNC.S ;  /* 0x00000000000073c6 */ /* 0x000ea40000000000 */
[----:B--2---:R2:W3:Y:S08]  /*07a0*/  SYNCS.EXCH.64 URZ, [UR9+0x50], UR12 ;  /* 0x0000500c09ff75b2 */ /* 0x0044f00008000100 */
        /* <DEDUP_REMOVED lines=8> */
.L_x_10:
[----:B------:R-:W4:Y:S01]  /*0830*/  SHFL.IDX PT, R0, R162, RZ, 0x1f ;  /* 0x00001fffa2007589 */ /* 0x000f2200000e0000 */
[----:B------:R-:W-:Y:S01]  /*0840*/  NOP ;  /* 0x0000000000007918 */ /* 0x000fe20000000000 */
[----:B----4-:R-:W-:-:S13]  /*0850*/  ISETP.NE.AND P0, PT, R0, 0x3, PT ;  /* 0x000000030000780c */ /* 0x010fda0003f05270 */
[----:B------:R-:W-:Y:S05]  /*0860*/  @P0 BRA `(.L_x_11) ;  /* 0x00000000002c0947 */ /* 0x000fea0003800000 */
[----:B---3--:R-:W-:Y:S01]  /*0870*/  UMOV UR8, 0x400 ;  /* 0x0000040000087882 */ /* 0x008fe20000000000 */
[----:B------:R-:W-:Y:S01]  /*0880*/  UMOV UR7, 0x20 ;  /* 0x0000002000077882 */ /* 0x000fe20000000000 */
[----:B------:R-:W-:Y:S02]  /*0890*/  ULEA UR8, UR37, UR8, 0x18 ;  /* 0x0000000825087291 */ /* 0x000fe4000f8ec0ff */
[----:B--2---:R-:W-:-:S04]  /*08a0*/  UIADD3 UR12, UPT, UPT, -UR7, 0x100000, URZ ;  /* 0x00100000070c7890 */ /* 0x004fc8000fffe1ff */
[----:B------:R-:W-:Y:S02]  /*08b0*/  USHF.L.U32 UR13, UR12, 0xb, URZ ;  /* 0x0000000b0c0d7899 */ /* 0x000fe400080006ff */
[----:B------:R-:W-:Y:S01]  /*08c0*/  USHF.L.U32 UR12, UR12, 0x1, URZ ;  /* 0x000000010c0c7899 */ /* 0x000fe200080006ff */
[----:B------:R-:W-:Y:S01]  /*08d0*/  ELECT P0, URZ, PT ;  /* 0x0000000000ff782f */ /* 0x000fe20003800000 */
[----:B------:R-:W2:Y:S10]  /*08e0*/  FENCE.VIEW.ASYNC.S ;  /* 0x00000000000073c6 */ /* 0x000eb40000000000 */
[----:B--2---:R4:W2:Y:S01]  /*08f0*/  SYNCS.EXCH.64 URZ, [UR8+0x90], UR12 ;  /* 0x0000900c08ff75b2 */ /* 0x0048a20008000100 */
[----:B------:R4:W3:Y:S02]  /*0900*/  SYNCS.EXCH.64 URZ, [UR8+0x98], UR12 ;  /* 0x0000980c08ff75b2 */ /* 0x0008e40008000100 */
[----:B----4-:R-:W-:Y:S01]  /*0910*/  NOP ;  /* 0x0000000000007918 */ /* 0x010fe20000000000 */
.L_x_11:
[----:B------:R-:W4:Y:S01]  /*0920*/  SHFL.IDX PT, R0, R162, RZ, 0x1f ;  /* 0x00001fffa2007589 */ /* 0x000f2200000e0000 */
[----:B------:R-:W-:Y:S01]  /*0930*/  NOP ;  /* 0x0000000000007918 */ /* 0x000fe20000000000 */
[----:B----4-:R-:W-:-:S13]  /*0940*/  ISETP.NE.AND P0, PT, R0, 0x4, PT ;  /* 0x000000040000780c */ /* 0x010fda0003f05270 */
[----:B------:R-:W-:Y:S05]  /*0950*/  @P0 BRA `(.L_x_12) ;  /* 0x0000000000480947 */ /* 0x000fea0003800000 */
[----:B--2---:R-:W-:Y:S01]  /*0960*/  UMOV UR9, 0x1e0 ;  /* 0x000001e000097882 */ /* 0x004fe20000000000 */
[----:B---3--:R-:W-:Y:S01]  /*0970*/  UMOV UR8, 0x400 ;  /* 0x0000040000087882 */ /* 0x008fe20000000000 */
[----:B------:R-:W-:Y:S01]  /*0980*/  USEL UR9, UR9, 0x1a0, UP5 ;  /* 0x000001a009097887 */ /* 0x000fe2000a800000 */
        /* <DEDUP_REMOVED lines=10> */
[----:B--2---:R4:W2:Y:S08]  /*0a30*/  SYNCS.EXCH.64 URZ, [UR8+0xa0], UR12 ;  /* 0x0000a00c08ff75b2 */ /* 0x0048b00008000100 */
[----:B------:R4:W3:Y:S01]  /*0a40*/  SYNCS.EXCH.64 URZ, [UR8+0xb0], UR14 ;  /* 0x0000b00e08ff75b2 */ /* 0x0008e20008000100 */
[----:B------:R4:W1:Y:S01]  /*0a50*/  SYNCS.EXCH.64 URZ, [UR8+0xa8], UR12 ;  /* 0x0000a80c08ff75b2 */ /* 0x0008620008000100 */
[----:B------:R4:W1:Y:S02]  /*0a60*/  SYNCS.EXCH.64 URZ, [UR8+0xb8], UR14 ;  /* 0x0000b80e08ff75b2 */ /* 0x0008640008000100 */
[----:B----4-:R-:W-:Y:S01]  /*0a70*/  NOP ;  /* 0x0000000000007918 */ /* 0x010fe20000000000 */
.L_x_12:
[----:B------:R-:W4:Y:S01]  /*0a80*/  SHFL.IDX PT, R0, R162, RZ, 0x1f ;  /* 0x00001fffa2007589 */ /* 0x000f2200000e0000 */
[----:B------:R-:W-:Y:S01]  /*0a90*/  NOP ;  /* 0x0000000000007918 */ /* 0x000fe20000000000 */
[----:B----4-:R-:W-:-:S13]  /*0aa0*/  ISETP.NE.AND P0, PT, R0, 0x5, PT ;  /* 0x000000050000780c */ /* 0x010fda0003f05270 */
[----:B------:R-:W-:Y:S05]  /*0ab0*/  @P0 BRA `(.L_x_13) ;  /* 0x0000000000440947 */ /* 0x000fea0003800000 */
[----:B--2---:R-:W-:Y:S01]  /*0ac0*/  UMOV UR9, 0x400 ;  /* 0x0000040000097882 */ /* 0x004fe20000000000 */
        /* <DEDUP_REMOVED lines=16> */
.L_x_13:
[----:B------:R-:W4:Y:S01]  /*0bd0*/  SHFL.IDX PT, R0, R162, RZ, 0x1f ;  /* 0x00001fffa2007589 */ /* 0x000f2200000e0000 */
[----:B------:R-:W-:Y:S01]  /*0be0*/  ISETP.NE.OR P1, PT, RZ, UR10, !P1 ;  /* 0x0000000aff007c0c */ /* 0x000fe2000cf25670 */
        /* <DEDUP_REMOVED lines=12> */
[----:B------:R4:W3:Y:S01]  /*0cb0*/  SYNCS.EXCH.64 URZ, [UR8+0xf0], UR12 ;  /* 0x0000f00c08ff75b2 */ /* 0x0008e20008000100 */
[----:B------:R4:W1:Y:S01]  /*0cc0*/  SYNCS.EXCH.64 URZ, [UR8+0xe8], UR12 ;  /* 0x0000e80c08ff75b2 */ /* 0x0008620008000100 */
[----:B------:R4:W1:Y:S02]  /*0cd0*/  SYNCS.EXCH.64 URZ, [UR8+0xf8], UR12 ;  /* 0x0000f80c08ff75b2 */ /* 0x0008640008000100 */
[----:B----4-:R-:W-:Y:S01]  /*0ce0*/  NOP ;  /* 0x0000000000007918 */ /* 0x010fe20000000000 */
.L_x_14:
[----:B------:R-:W-:Y:S01]  /*0cf0*/  VOTEU.ALL UP1, P1 ;  /* 0x0000000000ff7886 */ /* 0x000fe20000820000 */
[----:B---3--:R-:W3:Y:S01]  /*0d00*/  LDCU UR8, c[0x0][0x36c] ;  /* 0x00006d80ff0877ac */ /* 0x008ee20008000800 */
[----:B------:R-:W-:Y:S01]  /*0d10*/  NOP ;  /* 0x0000000000007918 */ /* 0x000fe20000000000 */
[----:B------:R-:W-:Y:S01]  /*0d20*/  LOP3.LUT R10, R170, 0x1f, RZ, 0xc0, !PT ;  /* 0x0000001faa0a7812 */ /* 0x000fe200078ec0ff */
[----:B--2---:R-:W-:Y:S01]  /*0d30*/  UMOV UR12, 0x20 ;  /* 0x00000020000c7882 */ /* 0x004fe20000000000 */
[----:B------:R-:W-:Y:S01]  /*0d40*/  @!UP1 UMOV UR7, 0x400 ;  /* 0x0000040000079882 */ /* 0x000fe20000000000 */
[----:B------:R-:W-:-:S04]  /*0d50*/  @!UP1 UIADD3 UR12, UPT, UPT, -UR12, 0x100000, URZ ;  /* 0x001000000c0c9890 */ /* 0x000fc8000fffe1ff */
[----:B------:R-:W-:Y:S02]  /*0d60*/  @!UP1 USHF.L.U32 UR13, UR12, 0xb, URZ ;  /* 0x0000000b0c0d9899 */ /* 0x000fe400080006ff */
[----:B------:R-:W-:Y:S02]  /*0d70*/  @!UP1 USHF.L.U32 UR12, UR12, 0x1, URZ ;  /* 0x000000010c0c9899 */ /* 0x000fe400080006ff */
[----:B------:R-:W-:Y:S01]  /*0d80*/  @!UP1 ULEA UR7, UR37, UR7, 0x18 ;  /* 0x0000000725079291 */ /* 0x000fe2000f8ec0ff */
[----:B------:R-:W-:Y:S01]  /*0d90*/  VOTEU.ALL UP1, P1 ;  /* 0x0000000000ff7886 */ /* 0x000fe20000820000 */
[----:B------:R-:W-:Y:S01]  /*0da0*/  UISETP.NE.AND UP4, UPT, UR10, URZ, UPT ;  /* 0x000000ff0a00728c */ /* 0x000fe2000bf85270 */
[----:B------:R-:W2:Y:S09]  /*0db0*/  FENCE.VIEW.ASYNC.S ;  /* 0x00000000000073c6 */ /* 0x000eb20000000000 */
[----:B--2---:R2:W4:Y:S01]  /*0dc0*/  @!UP1 SYNCS.EXCH.64 URZ, [UR7+0x100], UR12 ;  /* 0x0001000c07ff95b2 */ /* 0x0045220008000100 */
[----:B---3--:R-:W-:-:S09]  /*0dd0*/  UISETP.EQ.U32.AND UP1, UPT, UR8, 0x1, UPT ;  /* 0x000000010800788c */ /* 0x008fd2000bf22070 */
[----:B------:R-:W-:Y:S05]  /*0de0*/  BRA.U !UP1, `(.L_x_15) ;  /* 0x0000000109087547 */ /* 0x000fea000b800000 */
[----:B-1--4-:R-:W-:Y:S01]  /*0df0*/  UCGABAR_ARV ;  /* 0x00000000000079c7 */ /* 0x012fe20008000000 */
[----:B------:R-:W-:Y:S05]  /*0e00*/  BRA `(.L_x_16) ;  /* 0x0000000000047947 */ /* 0x000fea0003800000 */
.L_x_15:
[----:B-1--4-:R-:W-:Y:S01]  /*0e10*/  NOP ;  /* 0x0000000000007918 */ /* 0x012fe20000000000 */
.L_x_16:
[----:B------:R-:W1:Y:S01]  /*0e20*/  S2R R11, SR_CTAID.X ;  /* 0x00000000000b7919 */ /* 0x000e620000002500 */
[----:B------:R-:W-:-:S05]  /*0e30*/  CS2R.32 R156, SR_CgaSize ;  /* 0x00000000009c7805 */ /* 0x000fca0000008a00 */
[----:B------:R-:W-:-:S05]  /*0e40*/  IMAD R156, R156, -0xa0, RZ ;  /* 0xffffff609c9c7824 */ /* 0x000fca00078e02ff */
[----:B------:R-:W-:-:S14]  /*0e50*/  R2UR UR8, R156 ;  /* 0x000000009c0872ca */ /* 0x000fdc00000e0000 */
[----:B------:R-:W3:Y:S01]  /*0e60*/  LDCU UR8, c[0x0][UR8+0x2b0] ;  /* 0x00005600080877ac */ /* 0x000ee20008000800 */
[----:B------:R-:W-:-:S05]  /*0e70*/  CS2R.32 R0, SR_CgaSize ;  /* 0x0000000000007805 */ /* 0x000fca0000008a00 */
[----:B------:R-:W-:-:S06]  /*0e80*/  IMAD R0, R0, -0xa0, RZ ;  /* 0xffffff6000007824 */ /* 0x000fcc00078e02ff */
[----:B------:R-:W4:Y:S01]  /*0e90*/  LDC R0, c[0x0][R0+0x2a0] ;  /* 0x0000a80000007b82 */ /* 0x000f220000000800 */
[----:B------:R-:W-:Y:S01]  /*0ea0*/  PRMT R8, RZ, 0x7610, R8 ;  /* 0x00007610ff087816 */ /* 0x000fe20000000008 */
[----:B------:R-:W3:Y:S01]  /*0eb0*/  S2R R20, SR_CTAID.Y ;  /* 0x0000000000147919 */ /* 0x000ee20000002600 */
[----:B------:R-:W-:-:S05]  /*0ec0*/  CS2R.32 R156, SR_CgaSize ;  /* 0x00000000009c7805 */ /* 0x000fca0000008a00 */
[----:B------:R-:W-:-:S05]  /*0ed0*/  IMAD R156, R156, -0xa0, RZ ;  /* 0xffffff609c9c7824 */ /* 0x000fca00078e02ff */
[----:B--2---:R-:W-:-:S14]  /*0ee0*/  R2UR UR7, R156 ;  /* 0x000000009c0772ca */ /* 0x004fdc00000e0000 */
[----:B------:R-:W2:Y:S01]  /*0ef0*/  LDCU UR7, c[0x0][UR7+0x2b4] ;  /* 0x00005680070777ac */ /* 0x000ea20008000800 */
[----:B------:R-:W-:Y:S01]  /*0f00*/  UISETP.NE.AND UP2, UPT, UR10, 0x2, UPT ;  /* 0x000000020a00788c */ /* 0x000fe2000bf45270 */
[----:B------:R-:W3:Y:S01]  /*0f10*/  LDC R9, c[0x0][0xb24] ;  /* 0x0002c900ff097b82 */ /* 0x000ee20000000800 */
[----:B------:R-:W-:-:S05]  /*0f20*/  CS2R.32 R154, SR_CgaSize ;  /* 0x00000000009a7805 */ /* 0x000fca0000008a00 */
[----:B------:R-:W-:-:S06]  /*0f30*/  IMAD R154, R154, -0xa0, RZ ;  /* 0xffffff609a9a7824 */ /* 0x000fcc00078e02ff */
[----:B------:R-:W4:Y:S08]  /*0f40*/  LDC R154, c[0x0][R154+0x2a4] ;  /* 0x0000a9009a9a7b82 */ /* 0x000f300000000800 */
[----:B------:R-:W4:Y:S01]  /*0f50*/  LDC R72, c[0x0][0xb24] ;  /* 0x0002c900ff487b82 */ /* 0x000f220000000800 */
[----:B-1----:R-:W-:Y:S01]  /*0f60*/  I2FP.F32.U32 R4, R11 ;  /* 0x0000000b00047245 */ /* 0x002fe20000201000 */
[----:B------:R-:W-:-:S06]  /*0f70*/  IMAD.MOV.U32 R21, RZ, RZ, R11 ;  /* 0x000000ffff157224 */ /* 0x000fcc00078e000b */
[----:B------:R-:W1:Y:S01]  /*0f80*/  S2UR UR36, SR_CTAID.Z ;  /* 0x00000000002479c3 */ /* 0x000e620000002700 */
[----:B---3--:R-:W-:Y:S02]  /*0f90*/  ISETP.GE.AND P0, PT, R9, 0x1, PT ;  /* 0x000000010900780c */ /* 0x008fe40003f06270 */
[----:B------:R-:W-:Y:S01]  /*0fa0*/  I2FP.F32.U32 R2, R20 ;  /* 0x0000001400027245 */ /* 0x000fe20000201000 */
[----:B------:R-:W-:-:S04]  /*0fb0*/  FMUL R4, R4, UR8 ;  /* 0x0000000804047c20 */ /* 0x000fc80008400000 */
[----:B--2---:R-:W-:Y:S01]  /*0fc0*/  FMUL R2, R2, UR7 ;  /* 0x0000000702027c20 */ /* 0x004fe20008400000 */
[----:B------:R-:W2:Y:S01]  /*0fd0*/  F2I.U32.TRUNC.NTZ R156, R4 ;  /* 0x00000004009c7305 */ /* 0x000ea2000020f000 */
[----:B------:R-:W3:Y:S07]  /*0fe0*/  LDCU UR7, c[0x0][0xb30] ;  /* 0x00016600ff0777ac */ /* 0x000eee0008000800 */
[----:B------:R-:W1:Y:S01]  /*0ff0*/  F2I.U32.TRUNC.NTZ R3, R2 ;  /* 0x0000000200037305 */ /* 0x000e62000020f000 */
[----:B--2---:R-:W-:-:S04]  /*1000*/  IMAD.MOV R156, RZ, RZ, -R156 ;  /* 0x000000ffff9c7224 */ /* 0x004fc800078e0a9c */
[----:B----4-:R-:W-:Y:S01]  /*1010*/  IMAD R156, R0, R156, R11 ;  /* 0x0000009c009c7224 */ /* 0x010fe200078e020b */
[----:B------:R-:W-:Y:S01]  /*1020*/  PRMT R0, RZ, 0x7610, R0 ;  /* 0x00007610ff007816 */ /* 0x000fe20000000000 */
[----:B---3--:R-:W-:Y:S01]  /*1030*/  UISETP.NE.AND UP3, UPT, UR7, 0x1, UPT ;  /* 0x000000010700788c */ /* 0x008fe2000bf65270 */
[----:B-1----:R-:W-:-:S05]  /*1040*/  IADD3 R3, PT, PT, -R3, RZ, RZ ;  /* 0x000000ff03037210 */ /* 0x002fca0007ffe1ff */
[----:B------:R-:W-:Y:S01]  /*1050*/  IMAD R154, R154, R3, R20 ;  /* 0x000000039a9a7224 */ /* 0x000fe200078e0214 */
[----:B------:R-:W-:Y:S06]  /*1060*/  BRA.U UP4, `(.L_x_17) ;  /* 0x0000000104247547 */ /* 0x000fec000b800000 */
[----:B------:R-:W-:Y:S01]  /*1070*/  ISETP.NE.AND P1, PT, R154, RZ, PT ;  /* 0x000000ff9a00720c */ /* 0x000fe20003f25270 */
[----:B------:R-:W-:Y:S01]  /*1080*/  IMAD.MOV.U32 R0, RZ, RZ, 0x3 ;  /* 0x00000003ff007424 */ /* 0x000fe200078e00ff */
[C---:B------:R-:W-:Y:S02]  /*1090*/  LOP3.LUT R3, R156.reuse, 0xfffffffe, RZ, 0xc0, !PT ;  /* 0xfffffffe9c037812 */ /* 0x040fe400078ec0ff */
[----:B------:R-:W-:Y:S02]  /*10a0*/  ISETP.LT.U32.OR P1, PT, R156, 0x2, !P1 ;  /* 0x000000029c00780c */ /* 0x000fe40004f21470 */
[----:B------:R-:W-:Y:S02]  /*10b0*/  SHF.L.U32 R0, R0, R3, RZ ;  /* 0x0000000300007219 */ /* 0x000fe400000006ff */
[----:B------:R-:W-:Y:S02]  /*10c0*/  SEL R5, RZ, 0x1, !P1 ;  /* 0x00000001ff057807 */ /* 0x000fe40004800000 */
[----:B------:R-:W-:-:S05]  /*10d0*/  SEL R2, RZ, 0x2, !P1 ;  /* 0x00000002ff027807 */ /* 0x000fca0004800000 */
[----:B------:R-:W-:-:S05]  /*10e0*/  IMAD.IADD R2, R5, 0x1, R2 ;  /* 0x0000000105027824 */ /* 0x000fca00078e0202 */
[----:B------:R-:W-:Y:S02]  /*10f0*/  PRMT R8, R2, 0x7610, R8 ;  /* 0x0000761002087816 */ /* 0x000fe40000000008 */
.L_x_17:
[----:B------:R-:W-:Y:S05]  /*1100*/  @!P0 BRA `(.L_x_18) ;  /* 0x0000000000b88947 */ /* 0x000fea0003800000 */
[----:B------:R-:W1:Y:S01]  /*1110*/  LDC.64 R4, c[0x0][0xb18] ;  /* 0x0002c600ff047b82 */ /* 0x000e620000000a00 */
[----:B------:R-:W-:-:S07]  /*1120*/  ISETP.NE.AND P0, PT, R9, 0x1, PT ;  /* 0x000000010900780c */ /* 0x000fce0003f05270 */
[----:B------:R-:W2:Y:S08]  /*1130*/  LDC R14, c[0x0][0xb0c] ;  /* 0x0002c300ff0e7b82 */ /* 0x000eb00000000800 */
[----:B------:R-:W3:Y:S08]  /*1140*/  LDC R13, c[0x0][0x370] ;  /* 0x0000dc00ff0d7b82 */ /* 0x000ef00000000800 */
[----:B------:R-:W4:Y:S01]  /*1150*/  LDC R16, c[0x0][0x374] ;  /* 0x0000dd00ff107b82 */ /* 0x000f220000000800 */
[----:B-1----:R-:W-:-:S07]  /*1160*/  ISETP.NE.AND P1, PT, R4, 0x1, PT ;  /* 0x000000010400780c */ /* 0x002fce0003f25270 */
[----:B------:R-:W3:Y:S01]  /*1170*/  LDC.64 R6, c[0x0][0xb10] ;  /* 0x0002c400ff067b82 */ /* 0x000ee20000000a00 */
[----:B--2---:R-:W-:-:S07]  /*1180*/  ISETP.NE.AND P2, PT, R14, 0x1, PT ;  /* 0x000000010e00780c */ /* 0x004fce0003f45270 */
[----:B------:R-:W1:Y:S08]  /*1190*/  LDC R12, c[0x0][0xb20] ;  /* 0x0002c800ff0c7b82 */ /* 0x000e700000000800 */
[----:B------:R-:W2:Y:S01]  /*11a0*/  LDC.64 R2, c[0x0][0xb28] ;  /* 0x0002ca00ff027b82 */ /* 0x000ea20000000a00 */
[----:B----4-:R-:W-:-:S04]  /*11b0*/  IMAD.HI.U32 R15, R16, R5, RZ ;  /* 0x00000005100f7227 */ /* 0x010fc800078e00ff */
[----:B------:R-:W-:-:S04]  /*11c0*/  IMAD.HI.U32 R5, R20, R5, RZ ;  /* 0x0000000514057227 */ /* 0x000fc800078e00ff */
[----:B---3--:R-:W-:-:S04]  /*11d0*/  IMAD.HI.U32 R18, R13, R6, RZ ;  /* 0x000000060d127227 */ /* 0x008fc800078e00ff */
[C---:B------:R-:W-:Y:S01]  /*11e0*/  IMAD.HI.U32 R22, R11.reuse, R6, RZ ;  /* 0x000000060b167227 */ /* 0x040fe200078e00ff */
[-C--:B------:R-:W-:Y:S02]  /*11f0*/  @P2 SHF.R.U32.HI R13, RZ, R7.reuse, R18 ;  /* 0x00000007ff0d2219 */ /* 0x080fe40000011612 */
[-C--:B-1----:R-:W-:Y:S02]  /*1200*/  @P1 SHF.R.U32.HI R16, RZ, R12.reuse, R15 ;  /* 0x0000000cff101219 */ /* 0x082fe4000001160f */
[----:B------:R-:W-:Y:S02]  /*1210*/  SHF.R.U32.HI R5, RZ, R12, R5 ;  /* 0x0000000cff057219 */ /* 0x000fe40000011605 */
[----:B------:R-:W-:Y:S02]  /*1220*/  SHF.R.U32.HI R22, RZ, R7, R22 ;  /* 0x00000007ff167219 */ /* 0x000fe40000011616 */
[----:B------:R-:W-:Y:S01]  /*1230*/  SEL R5, R20, R5, !P1 ;  /* 0x0000000514057207 */ /* 0x000fe20004800000 */
[----:B--2---:R-:W-:Y:S01]  /*1240*/  IMAD.HI.U32 R18, R16, R2, RZ ;  /* 0x0000000210127227 */ /* 0x004fe200078e00ff */
[----:B------:R-:W-:-:S02]  /*1250*/  SEL R21, R11, R22, !P2 ;  /* 0x000000160b157207 */ /* 0x000fc40005000000 */
[----:B------:R-:W-:Y:S01]  /*1260*/  IADD3 R7, PT, PT, -R5, RZ, RZ ;  /* 0x000000ff05077210 */ /* 0x000fe20007ffe1ff */
[----:B------:R-:W-:Y:S01]  /*1270*/  IMAD.HI.U32 R6, R13, R2, RZ ;  /* 0x000000020d067227 */ /* 0x000fe200078e00ff */
[----:B------:R-:W-:-:S03]  /*1280*/  @P0 SHF.R.U32.HI R16, RZ, R3, R18 ;  /* 0x00000003ff100219 */ /* 0x000fc60000011612 */
[----:B------:R-:W-:Y:S01]  /*1290*/  IMAD R7, R4, R7, R20 ;  /* 0x0000000704077224 */ /* 0x000fe200078e0214 */
[----:B------:R-:W-:Y:S01]  /*12a0*/  @P0 SHF.R.U32.HI R13, RZ, R3, R6 ;  /* 0x00000003ff0d0219 */ /* 0x000fe20000011606 */
[----:B------:R-:W-:-:S04]  /*12b0*/  IMAD R16, R16, R9, RZ ;  /* 0x0000000910107224 */ /* 0x000fc800078e02ff */
[----:B------:R-:W-:Y:S01]  /*12c0*/  IMAD R6, R13, R9, RZ ;  /* 0x000000090d067224 */ /* 0x000fe200078e02ff */
[----:B------:R-:W-:-:S04]  /*12d0*/  ISETP.GE.AND P1, PT, R5, R16, PT ;  /* 0x000000100500720c */ /* 0x000fc80003f26270 */
[----:B------:R-:W-:Y:S01]  /*12e0*/  ISETP.GE.OR P1, PT, R21, R6, P1 ;  /* 0x000000061500720c */ /* 0x000fe20000f26670 */
[----:B------:R-:W-:-:S05]  /*12f0*/  IMAD.HI.U32 R6, R5, R2, RZ ;  /* 0x0000000205067227 */ /* 0x000fca00078e00ff */
[----:B------:R-:W-:-:S04]  /*1300*/  SHF.R.U32.HI R6, RZ, R3, R6 ;  /* 0x00000003ff067219 */ /* 0x000fc80000011606 */
[----:B------:R-:W-:-:S03]  /*1310*/  SEL R6, R5, R6, !P0 ;  /* 0x0000000605067207 */ /* 0x000fc60004000000 */
[----:B------:R-:W-:Y:S01]  /*1320*/  @!P1 IMAD.HI.U32 R12, R21, R2, RZ ;  /* 0x00000002150c9227 */ /* 0x000fe200078e00ff */
[----:B------:R-:W-:-:S04]  /*1330*/  IADD3 R2, PT, PT, -R6, RZ, RZ ;  /* 0x000000ff06027210 */ /* 0x000fc80007ffe1ff */
[----:B------:R-:W-:Y:S01]  /*1340*/  @!P1 SHF.R.U32.HI R12, RZ, R3, R12 ;  /* 0x00000003ff0c9219 */ /* 0x000fe2000001160c */
[----:B------:R-:W-:-:S03]  /*1350*/  IMAD R2, R9, R2, R5 ;  /* 0x0000000209027224 */ /* 0x000fc600078e0205 */
[----:B------:R-:W-:-:S05]  /*1360*/  @!P1 SEL R3, R21, R12, !P0 ;  /* 0x0000000c15039207 */ /* 0x000fca0004000000 */
[--C-:B------:R-:W-:Y:S02]  /*1370*/  @!P1 IMAD.IADD R6, R6, 0x1, -R3.reuse ;  /* 0x0000000106069824 */ /* 0x100fe400078e0a03 */
[----:B------:R-:W-:Y:S01]  /*1380*/  @!P1 IMAD R3, R2, R13, R3 ;  /* 0x0000000d02039224 */ /* 0x000fe200078e0203 */
[----:B------:R-:W-:Y:S01]  /*1390*/  IADD3 R2, PT, PT, -R21, RZ, RZ ;  /* 0x000000ff15027210 */ /* 0x000fe20007ffe1ff */
[----:B------:R-:W-:Y:S02]  /*13a0*/  @!P1 IMAD R5, R6, R9, R21 ;  /* 0x0000000906059224 */ /* 0x000fe400078e0215 */
[----:B------:R-:W-:Y:S02]  /*13b0*/  @!P1 IMAD.MOV.U32 R21, RZ, RZ, R3 ;  /* 0x000000ffff159224 */ /* 0x000fe400078e0003 */
[----:B------:R-:W-:Y:S02]  /*13c0*/  IMAD R2, R14, R2, R11 ;  /* 0x000000020e027224 */ /* 0x000fe400078e020b */
[----:B------:R-:W-:-:S02]  /*13d0*/  IMAD R20, R5, R4, R7 ;  /* 0x0000000405147224 */ /* 0x000fc400078e0207 */
[----:B------:R-:W-:Y:S02]  /*13e0*/  IMAD R21, R21, R14, R2 ;  /* 0x0000000e15157224 */ /* 0x000fe400078e0202 */
.L_x_18:
[----:B------:R-:W-:Y:S05]  /*13f0*/  BRA.U UP3, `(.L_x_19) ;  /* 0x0000000103407547 */ /* 0x000fea000b800000 */
[----:B------:R-:W1:Y:S08]  /*1400*/  LDC.64 R4, c[0x0][0xb10] ;  /* 0x0002c400ff047b82 */ /* 0x000e700000000a00 */
[----:B------:R-:W2:Y:S08]  /*1410*/  LDC.64 R2, c[0x0][0xb18] ;  /* 0x0002c600ff027b82 */ /* 0x000eb00000000a00 */
[----:B------:R-:W3:Y:S08]  /*1420*/  LDC R6, c[0x0][0xb20] ;  /* 0x0002c800ff067b82 */ /* 0x000ef00000000800 */
[----:B------:R-:W4:Y:S01]  /*1430*/  LDC R12, c[0x0][0xb0c] ;  /* 0x0002c300ff0c7b82 */ /* 0x000f220000000800 */
[----:B-1----:R-:W-:-:S05]  /*1440*/  IMAD.HI.U32 R4, R21, R4, RZ ;  /* 0x0000000415047227 */ /* 0x002fca00078e00ff */
[----:B------:R-:W-:Y:S01]  /*1450*/  SHF.R.U32.HI R4, RZ, R5, R4 ;  /* 0x00000005ff047219 */ /* 0x000fe20000011604 */
[----:B--2---:R-:W-:Y:S01]  /*1460*/  IMAD.HI.U32 R3, R20, R3, RZ ;  /* 0x0000000314037227 */ /* 0x004fe200078e00ff */
[----:B------:R-:W-:-:S04]  /*1470*/  ISETP.NE.AND P0, PT, R2, 0x1, PT ;  /* 0x000000010200780c */ /* 0x000fc80003f05270 */
[----:B---3--:R-:W-:-:S04]  /*1480*/  SHF.R.U32.HI R3, RZ, R6, R3 ;  /* 0x00000006ff037219 */ /* 0x008fc80000011603 */
[----:B------:R-:W-:Y:S02]  /*1490*/  SEL R3, R20, R3, !P0 ;  /* 0x0000000314037207 */ /* 0x000fe40004000000 */
[----:B----4-:R-:W-:-:S04]  /*14a0*/  ISETP.NE.AND P1, PT, R12, 0x1, PT ;  /* 0x000000010c00780c */ /* 0x010fc80003f25270 */
[----:B------:R-:W-:-:S05]  /*14b0*/  SEL R6, R21, R4, !P1 ;  /* 0x0000000415067207 */ /* 0x000fca0004800000 */
[----:B------:R-:W-:Y:S02]  /*14c0*/  IMAD.IADD R4, R3, 0x1, -R6 ;  /* 0x0000000103047824 */ /* 0x000fe400078e0a06 */
[----:B------:R-:W-:Y:S02]  /*14d0*/  IMAD.IADD R3, R6, 0x1, -R3 ;  /* 0x0000000106037824 */ /* 0x000fe400078e0a03 */
[----:B------:R-:W-:Y:S02]  /*14e0*/  IMAD R21, R4, R12, R21 ;  /* 0x0000000c04157224 */ /* 0x000fe400078e0215 */
[----:B------:R-:W-:Y:S02]  /*14f0*/  IMAD R20, R3, R2, R20 ;  /* 0x0000000203147224 */ /* 0x000fe400078e0214 */
.L_x_19:
[----:B------:R-:W-:Y:S05]  /*1500*/  BRA.U !UP1, `(.L_x_20) ;  /* 0x00000001090c7547 */ /* 0x000fea000b800000 */
[----:B------:R-:W-:Y:S01]  /*1510*/  UCGABAR_WAIT ;  /* 0x0000000000007dc7 */ /* 0x000fe20008000000 */
[----:B------:R-:W-:Y:S01]  /*1520*/  CCTL.IVALL ;  /* 0x00000000ff00798f */ /* 0x000fe20002000000 */
[----:B------:R-:W-:Y:S05]  /*1530*/  BRA `(.L_x_21) ;  /* 0x0000000000047947 */ /* 0x000fea0003800000 */
.L_x_20:
[----:B------:R-:W-:Y:S06]  /*1540*/  BAR.SYNC.DEFER_BLOCKING 0x0 ;  /* 0x0000000000007b1d */ /* 0x000fec0000010000 */
.L_x_21:
[----:B------:R-:W-:Y:S05]  /*1550*/  BRA.U UP2, `(.L_x_22) ;  /* 0x0000001102cc7547 */ /* 0x000fea000b800000 */
[----:B------:R-:W1:Y:S01]  /*1560*/  LDCU UR4, c[0x0][0x38c] ;  /* 0x00007180ff0477ac */ /* 0x000e620008000800 */
[----:B------:R-:W2:Y:S01]  /*1570*/  LDC R9, c[0x0][0x370] ;  /* 0x0000dc00ff097b82 */ /* 0x000ea20000000800 */
[----:B------:R-:W-:Y:S01]  /*1580*/  IMAD.SHL.U32 R16, R11, 0x80, RZ ;  /* 0x000000800b107824 */ /* 0x000fe200078e00ff */
[----:B------:R-:W-:Y:S01]  /*1590*/  PLOP3.LUT P1, PT, PT, PT, UP5, 0x80, 0x8 ;  /* 0x000000000008781c */ /* 0x000fe20003f2f058 */
[----:B------:R-:W-:Y:S01]  /*15a0*/  HFMA2 R12, -RZ, RZ, 0, 0 ;  /* 0x00000000ff0c7431 */ /* 0x000fe200000001ff */
[----:B------:R-:W-:Y:S01]  /*15b0*/  UISETP.NE.AND UP1, UPT, UR10, URZ, UPT ;  /* 0x000000ff0a00728c */ /* 0x000fe2000bf25270 */
[----:B------:R-:W-:Y:S01]  /*15c0*/  ISETP.NE.AND P4, PT, R10, RZ, P5 ;  /* 0x000000ff0a00720c */ /* 0x000fe20002f85270 */
[----:B------:R-:W-:Y:S01]  /*15d0*/  IMAD.MOV.U32 R15, RZ, RZ, 0x1 ;  /* 0x00000001ff0f7424 */ /* 0x000fe200078e00ff */
[----:B------:R-:W-:Y:S01]  /*15e0*/  PLOP3.LUT P1, PT, P1, PT, PT, 0x8, 0x80 ;  /* 0x000000000080781c */ /* 0x000fe20000f2e170 */
[----:B------:R-:W3:Y:S01]  /*15f0*/  LDC R0, c[0x0][0x374] ;  /* 0x0000dd00ff007b82 */ /* 0x000ee20000000800 */
[----:B------:R-:W-:Y:S01]  /*1600*/  IMAD.MOV.U32 R14, RZ, RZ, RZ ;  /* 0x000000ffff0e7224 */ /* 0x000fe200078e00ff */
[----:B------:R-:W-:Y:S01]  /*1610*/  MOV R8, 0x1 ;  /* 0x0000000100087802 */ /* 0x000fe20000000f00 */
[----:B------:R-:W-:Y:S01]  /*1620*/  IMAD.MOV.U32 R10, RZ, RZ, RZ ;  /* 0x000000ffff0a7224 */ /* 0x000fe200078e00ff */
[----:B------:R-:W-:Y:S01]  /*1630*/  LOP3.LUT R16, R16, 0x80, RZ, 0xc0, !PT ;  /* 0x0000008010107812 */ /* 0x000fe200078ec0ff */
[----:B------:R-:W4:Y:S01]  /*1640*/  LDCU.64 UR14, c[0x0][0x348] ;  /* 0x00006900ff0e77ac */ /* 0x000f220008000a00 */
[----:B-1----:R-:W-:-:S02]  /*1650*/  UIADD3 UR5, UPT, UPT, UR4, 0x3f, URZ ;  /* 0x0000003f04057890 */ /* 0x002fc4000fffe0ff */
[----:B------:R-:W-:Y:S02]  /*1660*/  USEL UR22, UR6, 0x2, UP1 ;  /* 0x0000000206167887 */ /* 0x000fe40008800000 */
[----:B------:R-:W-:Y:S01]  /*1670*/  USHF.R.S32.HI UR7, URZ, 0x1f, UR5 ;  /* 0x0000001fff077899 */ /* 0x000fe20008011405 */
[----:B------:R-:W-:-:S03]  /*1680*/  UMOV UR23, URZ ;  /* 0x000000ff00177c82 */ /* 0x000fc60008000000 */
[----:B------:R-:W-:Y:S02]  /*1690*/  ULEA.HI UR7, UR7, UR5, URZ, 0x6 ;  /* 0x0000000507077291 */ /* 0x000fe4000f8f30ff */
[----:B------:R-:W-:Y:S02]  /*16a0*/  UIADD3 UR5, UPT, UPT, UR4, -0x1, URZ ;  /* 0xffffffff04057890 */ /* 0x000fe4000fffe0ff */
[----:B------:R-:W-:Y:S02]  /*16b0*/  USHF.R.S32.HI UR7, URZ, 0x6, UR7 ;  /* 0x00000006ff077899 */ /* 0x000fe40008011407 */
[----:B------:R-:W-:Y:S02]  /*16c0*/  UISETP.GE.U32.AND UP2, UPT, UR5, -0x7f, UPT ;  /* 0xffffff810500788c */ /* 0x000fe4000bf46070 */
[----:B------:R-:W-:Y:S02]  /*16d0*/  UISETP.LT.U32.AND UP0, UPT, UR7, 0x5, UPT ;  /* 0x000000050700788c */ /* 0x000fe4000bf01070 */
[----:B------:R-:W-:-:S02]  /*16e0*/  UIADD3 UR4, UPT, UPT, UR4, 0x7e, URZ ;  /* 0x0000007e04047890 */ /* 0x000fc4000fffe0ff */
[----:B------:R-:W-:-:S04]  /*16f0*/  USEL UR5, UR7, 0x5, UP0 ;  /* 0x0000000507057887 */ /* 0x000fc80008000000 */
[----:B------:R-:W-:Y:S02]  /*1700*/  UIADD3 UR21, UPT, UPT, UR5, -0x1, URZ ;  /* 0xffffffff05157890 */ /* 0x000fe4000fffe0ff */
[----:B------:R-:W-:Y:S02]  /*1710*/  @UP2 UIADD3 UR21, UPT, UPT, UR5, URZ, URZ ;  /* 0x000000ff05152290 */ /* 0x000fe4000fffe0ff */
[----:B------:R-:W-:Y:S02]  /*1720*/  UIADD3 UR24, UPT, UPT, UR7, -UR5, URZ ;  /* 0x8000000507187290 */ /* 0x000fe4000fffe0ff */
[----:B------:R-:W-:Y:S02]  /*1730*/  UIADD3 UR13, UPT, UPT, UR21, 0x1, URZ ;  /* 0x00000001150d7890 */ /* 0x000fe4000fffe0ff */
[----:B--2-4-:R-:W-:-:S12]  /*1740*/  UIADD3 UR21, UPT, UPT, -UR21, URZ, URZ ;  /* 0x000000ff15157290 */ /* 0x014fd8000fffe1ff */
.L_x_42:
[----:B------:R-:W-:Y:S01]  /*1750*/  UISETP.NE.AND UP0, UPT, UR37, URZ, UPT ;  /* 0x000000ff2500728c */ /* 0x000fe2000bf05270 */
[----:B------:R-:W1:Y:S08]  /*1760*/  S2UR UR37, SR_CgaCtaId ;  /* 0x00000000002579c3 */ /* 0x000e700000008800 */
[----:B------:R-:W-:Y:S05]  /*1770*/  BRA.U UP0, `(.L_x_23) ;  /* 0x0000000100347547 */ /* 0x000fea000b800000 */
[----:B------:R-:W2:Y:S01]  /*1780*/  S2R R2, SR_CgaCtaId ;  /* 0x0000000000027919 */ /* 0x000ea20000008800 */
[----:B------:R-:W-:-:S04]  /*1790*/  MOV R3, 0x400 ;  /* 0x0000040000037802 */ /* 0x000fc80000000f00 */
[----:B--2---:R-:W-:Y:S02]  /*17a0*/  LEA R3, R2, R3, 0x18 ;  /* 0x0000000302037211 */ /* 0x004fe400078ec0ff */
[----:B------:R-:W-:-:S03]  /*17b0*/  SHF.L.U32 R2, R8, 0x1f, RZ ;  /* 0x0000001f08027819 */ /* 0x000fc600000006ff */
[----:B------:R-:W-:-:S04]  /*17c0*/  IMAD R3, R10, 0x8, R3 ;  /* 0x000000080a037824 */ /* 0x000fc800078e0203 */
[----:B------:R-:W2:Y:S02]  /*17d0*/  SYNCS.PHASECHK.TRANS64.TRYWAIT P0, [R3+URZ+0xf0], R2 ;  /* 0x0000f002030075a7 */ /* 0x000ea400080011ff */
[----:B--2---:R-:W-:Y:S05]  /*17e0*/  @!P0 BRA `(.L_x_24) ;  /* 0x0000009c00288947 */ /* 0x004fea0003800000 */
.L_x_148:
[----:B------:R-:W-:Y:S01]  /*17f0*/  VIADD R10, R10, 0x1 ;  /* 0x000000010a0a7836 */ /* 0x000fe20000000000 */
[----:B------:R2:W-:Y:S04]  /*1800*/  SYNCS.ARRIVE.TRANS64.A1T0 RZ, [R3+URZ+0xe0], RZ ;  /* 0x0000e0ff03ff79a7 */ /* 0x0005e800081000ff */
[----:B------:R-:W-:-:S04]  /*1810*/  ISETP.NE.AND P0, PT, R10, 0x2, PT ;  /* 0x000000020a00780c */ /* 0x000fc80003f05270 */
[----:B------:R-:W-:Y:S02]  /*1820*/  SEL R10, R10, RZ, P0 ;  /* 0x000000ff0a0a7207 */ /* 0x000fe40000000000 */
[----:B--2---:R-:W-:-:S04]  /*1830*/  SEL R3, RZ, 0x1, P0 ;  /* 0x00000001ff037807 */ /* 0x004fc80000000000 */
[----:B------:R-:W-:-:S07]  /*1840*/  LOP3.LUT R8, R8, R3, RZ, 0x3c, !PT ;  /* 0x0000000308087212 */ /* 0x000fce00078e3cff */
.L_x_23:
[----:B------:R-:W-:Y:S01]  /*1850*/  UMOV UR6, 0x400 ;  /* 0x0000040000067882 */ /* 0x000fe20000000000 */
[----:B------:R-:W-:Y:S01]  /*1860*/  LEA.HI R3, R21, R21, RZ, 0x1 ;  /* 0x0000001515037211 */ /* 0x000fe200078f08ff */
[----:B-1----:R-:W-:Y:S01]  /*1870*/  ULEA UR6, UR37, UR6, 0x18 ;  /* 0x0000000625067291 */ /* 0x002fe2000f8ec0ff */
[----:B------:R-:W-:Y:S01]  /*1880*/  SHF.L.U32 R2, R15, 0x1f, RZ ;  /* 0x0000001f0f027819 */ /* 0x000fe200000006ff */
[----:B------:R-:W-:Y:S01]  /*1890*/  UISETP.GE.U32.AND UP0, UPT, UR4, 0x7f, UPT ;  /* 0x0000007f0400788c */ /* 0x000fe2000bf06070 */
[C---:B------:R-:W-:Y:S01]  /*18a0*/  R2UR UR9, R16.reuse ;  /* 0x00000000100972ca */ /* 0x040fe200000e0000 */
[----:B------:R-:W-:Y:S01]  /*18b0*/  ULEA UR8, UR23, UR6, 0x3 ;  /* 0x0000000617087291 */ /* 0x000fe2000f8e18ff */
[----:B------:R-:W-:Y:S01]  /*18c0*/  IMAD.SHL.U32 R3, R3, 0x80, RZ ;  /* 0x0000008003037824 */ /* 0x000fe200078e00ff */
[----:B------:R-:W-:Y:S01]  /*18d0*/  R2UR UR11, R16 ;  /* 0x00000000100b72ca */ /* 0x000fe200000e0000 */
[----:B------:R-:W-:-:S03]  /*18e0*/  UMOV UR25, URZ ;  /* 0x000000ff00197c82 */ /* 0x000fc60008000000 */
[----:B------:R-:W-:-:S03]  /*18f0*/  R2UR UR35, R3 ;  /* 0x00000000032372ca */ /* 0x000fc600000e0000 */
[----:B------:R1:W2:Y:S01]  /*1900*/  SYNCS.PHASECHK.TRANS64.TRYWAIT P0, [UR8+0x28], R2 ;  /* 0x00002802ff0075a7 */ /* 0x0002a20008001108 */
[----:B------:R-:W-:-:S09]  /*1910*/  R2UR UR8, R20 ;  /* 0x00000000140872ca */ /* 0x000fd200000e0000 */
[----:B------:R-:W-:-:S04]  /*1920*/  ULOP3.LUT UR35, UR9, 0xffffff00, UR35, 0xf8, !UPT ;  /* 0xffffff0009237892 */ /* 0x000fc8000f8ef823 */
[----:B------:R-:W-:Y:S01]  /*1930*/  ULEA UR11, UR8, UR11, 0x8 ;  /* 0x0000000b080b7291 */ /* 0x000fe2000f8e40ff */
[----:B------:R-:W-:Y:S11]  /*1940*/  BRA.U !UP0, `(.L_x_25) ;  /* 0x0000000108bc7547 */ /* 0x000ff6000b800000 */
[----:B------:R-:W-:Y:S01]  /*1950*/  UMOV UR16, UR21 ;  /* 0x0000001500107c82 */ /* 0x000fe20008000000 */
[----:B------:R-:W-:Y:S01]  /*1960*/  UMOV UR17, UR23 ;  /* 0x0000001700117c82 */ /* 0x000fe20008000000 */
[----:B------:R-:W-:-:S05]  /*1970*/  UMOV UR34, URZ ;  /* 0x000000ff00227c82 */ /* 0x000fca0008000000 */
.L_x_31:
[----:B------:R-:W-:Y:S01]  /*1980*/  ULEA UR33, UR17, UR6, 0x3 ;  /* 0x0000000611217291 */ /* 0x000fe2000f8e18ff */
[----:B------:R-:W-:Y:S01]  /*1990*/  @P5 MOV R3, 0x10000 ;  /* 0x0001000000035802 */ /* 0x000fe20000000f00 */
[----:B-12-4-:R-:W-:Y:S10]  /*19a0*/  @P0 BRA `(.L_x_26) ;  /* 0x00000000000c0947 */ /* 0x016ff40003800000 */
[----:B------:R-:W-:-:S04]  /*19b0*/  SHF.L.U32 R5, R15, 0x1f, RZ ;  /* 0x0000001f0f057819 */ /* 0x000fc800000006ff */
[----:B------:R-:W2:Y:S02]  /*19c0*/  SYNCS.PHASECHK.TRANS64.TRYWAIT P0, [UR33+0x28], R5 ;  /* 0x00002805ff0075a7 */ /* 0x000ea40008001121 */
[----:B--2---:R-:W-:Y:S05]  /*19d0*/  @!P0 BRA `(.L_x_27) ;  /* 0x0000009800c08947 */ /* 0x004fea0003800000 */
.L_x_26:
[----:B------:R2:W-:Y:S01]  /*19e0*/  @P5 SYNCS.ARRIVE.TRANS64 RZ, [UR33], R3 ;  /* 0x00000003ffff59a7 */ /* 0x0005e20008000021 */
[----:B------:R-:W-:Y:S02]  /*19f0*/  ULOP3.LUT UR8, UR22, 0x2, URZ, 0xfc, !UPT ;  /* 0x0000000216087892 */ /* 0x000fe4000f8efcff */
[----:B------:R-:W-:Y:S02]  /*1a00*/  UIADD3 UR16, UPT, UPT, UR16, 0x1, URZ ;  /* 0x0000000110107890 */ /* 0x000fe4000fffe0ff */
[----:B------:R-:W-:Y:S02]  /*1a10*/  UISETP.NE.AND UP0, UPT, UR8, 0x2, UPT ;  /* 0x000000020800788c */ /* 0x000fe4000bf05270 */
[----:B------:R-:W-:-:S07]  /*1a20*/  UISETP.NE.AND UP2, UPT, UR16, 0x1, UPT ;  /* 0x000000011000788c */ /* 0x000fce000bf45270 */
[----:B------:R-:W-:Y:S05]  /*1a30*/  BRA.U UP0, `(.L_x_28) ;  /* 0x0000000100047547 */ /* 0x000fea000b800000 */
[----:B------:R-:W-:Y:S05]  /*1a40*/  BPT.TRAP 0x1 ;  /* 0x000000040000795c */ /* 0x000fea0000300000 */
.L_x_28:
[----:B------:R-:W-:Y:S04]  /*1a50*/  BSSY.RECONVERGENT B0, `(.L_x_29) ;  /* 0x0000003000007945 */ /* 0x000fe80003800200 */
[----:B------:R-:W-:Y:S05]  /*1a60*/  @!P4 BRA `(.L_x_30) ;  /* 0x000000000004c947 */ /* 0x000fea0003800000 */
[----:B------:R-:W-:Y:S05]  /*1a70*/  BPT.TRAP 0x1 ;  /* 0x000000040000795c */ /* 0x000fea0000300000 */
.L_x_30:
[----:B------:R-:W-:Y:S05]  /*1a80*/  BSYNC.RECONVERGENT B0 ;  /* 0x0000000000007941 */ /* 0x000fea0003800200 */
.L_x_29:
[----:B------:R-:W-:Y:S02]  /*1a90*/  UIADD3 UR23, UPT, UPT, UR17, 0x1, URZ ;  /* 0x0000000111177890 */ /* 0x000fe4000fffe0ff */
[----:B------:R-:W-:Y:S02]  /*1aa0*/  UIADD3 UR28, UP1, UPT, UR14, 0x80, URZ ;  /* 0x000000800e1c7890 */ /* 0x000fe4000ff3e0ff */
[----:B------:R-:W-:Y:S02]  /*1ab0*/  UISETP.NE.AND UP0, UPT, UR23, 0x5, UPT ;  /* 0x000000051700788c */ /* 0x000fe4000bf05270 */
[----:B------:R-:W-:Y:S02]  /*1ac0*/  ULOP3.LUT UR33, UR33, 0xfefffff8, URZ, 0xc0, !UPT ;  /* 0xfefffff821217892 */ /* 0x000fe4000f8ec0ff */
[----:B------:R-:W-:Y:S02]  /*1ad0*/  USEL UR9, URZ, 0x1, UP0 ;  /* 0x00000001ff097887 */ /* 0x000fe40008000000 */
[----:B------:R-:W-:-:S02]  /*1ae0*/  USEL UR23, UR23, URZ, UP0 ;  /* 0x000000ff17177287 */ /* 0x000fc40008000000 */
[----:B------:R-:W-:Y:S02]  /*1af0*/  UIADD3 UR26, UP0, UPT, UR14, 0x180, URZ ;  /* 0x000001800e1a7890 */ /* 0x000fe4000ff1e0ff */
[----:B------:R-:W-:Y:S01]  /*1b00*/  ULEA UR8, UR23, UR6, 0x3 ;  /* 0x0000000617087291 */ /* 0x000fe2000f8e18ff */
[----:B------:R-:W-:Y:S01]  /*1b10*/  LOP3.LUT R15, R15, UR9, RZ, 0x3c, !PT ;  /* 0x000000090f0f7c12 */ /* 0x000fe2000f8e3cff */
[----:B------:R-:W-:Y:S02]  /*1b20*/  UIADD3.X UR29, UPT, UPT, URZ, UR15, URZ, UP1, !UPT ;  /* 0x0000000fff1d7290 */ /* 0x000fe40008ffe4ff */
[----:B------:R-:W-:Y:S01]  /*1b30*/  UIADD3.X UR27, UPT, UPT, URZ, UR15, URZ, UP0, !UPT ;  /* 0x0000000fff1b7290 */ /* 0x000fe200087fe4ff */
[----:B-1----:R-:W-:Y:S01]  /*1b40*/  SHF.L.U32 R2, R15, 0x1f, RZ ;  /* 0x0000001f0f027819 */ /* 0x002fe200000006ff */
[----:B------:R-:W-:Y:S01]  /*1b50*/  UMOV UR18, 0x0 ;  /* 0x0000000000127882 */ /* 0x000fe20000000000 */
[----:B------:R-:W-:Y:S01]  /*1b60*/  UMOV UR19, 0x10000000 ;  /* 0x1000000000137882 */ /* 0x000fe20000000000 */
[----:B------:R-:W-:Y:S01]  /*1b70*/  UMOV UR10, UR34 ;  /* 0x00000022000a7c82 */ /* 0x000fe20008000000 */
[----:B------:R4:W1:Y:S01]  /*1b80*/  SYNCS.PHASECHK.TRANS64.TRYWAIT P0, [UR8+0x28], R2 ;  /* 0x00002802ff0075a7 */ /* 0x0008620008001108 */
[----:B------:R-:W-:Y:S01]  /*1b90*/  ULEA UR8, UR17, UR6, 0xe ;  /* 0x0000000611087291 */ /* 0x000fe2000f8e70ff */
[----:B------:R-:W-:Y:S01]  /*1ba0*/  UMOV UR12, UR36 ;  /* 0x00000024000c7c82 */ /* 0x000fe20008000000 */
[----:B------:R-:W-:-:S02]  /*1bb0*/  UMOV UR9, UR33 ;  /* 0x0000002100097c82 */ /* 0x000fc40008000000 */
[----:B------:R-:W-:Y:S02]  /*1bc0*/  UIADD3 UR32, UPT, UPT, UR8, 0x10800, URZ ;  /* 0x0001080008207890 */ /* 0x000fe4000fffe0ff */
[----:B------:R-:W-:Y:S01]  /*1bd0*/  UIADD3 UR8, UPT, UPT, UR8, 0x24800, URZ ;  /* 0x0002480008087890 */ /* 0x000fe2000fffe0ff */
[----:B------:R-:W-:Y:S01]  /*1be0*/  UMOV UR25, UR13 ;  /* 0x0000000d00197c82 */ /* 0x000fe20008000000 */
[----:B------:R-:W-:-:S05]  /*1bf0*/  UMOV UR17, UR23 ;  /* 0x0000001700117c82 */ /* 0x000fca0008000000 */
[----:B------:R2:W-:Y:S02]  /*1c00*/  UTMALDG.3D.2CTA [UR32], [UR28], desc[UR18] ;  /* 0x000012201c0075b4 */ /* 0x0005e40008211000 */
[----:B------:R4:W-:Y:S01]  /*1c10*/  UTMALDG.3D.2CTA [UR8], [UR26], desc[UR18] ;  /* 0x000012081a0075b4 */ /* 0x0009e20008211000 */
[----:B--2---:R-:W-:Y:S01]  /*1c20*/  UIADD3 UR34, UPT, UPT, UR34, 0x40, URZ ;  /* 0x0000004022227890 */ /* 0x004fe2000fffe0ff */
[----:B------:R-:W-:Y:S11]  /*1c30*/  BRA.U UP2, `(.L_x_31) ;  /* 0xfffffffd02507547 */ /* 0x000ff6000b83ffff */
.L_x_25:
[----:B----4-:R-:W-:Y:S01]  /*1c40*/  ULEA UR8, UR23, UR6, 0x3 ;  /* 0x0000000617087291 */ /* 0x010fe2000f8e18ff */
[----:B-1----:R-:W-:Y:S01]  /*1c50*/  SHF.L.U32 R2, R15, 0x1f, RZ ;  /* 0x0000001f0f027819 */ /* 0x002fe200000006ff */
[----:B------:R-:W-:Y:S01]  /*1c60*/  @!P1 SYNCS.ARRIVE.TRANS64.A1T0 RZ, [UR6+0x98], RZ ;  /* 0x000098ffffff99a7 */ /* 0x000fe20008100006 */
[----:B------:R-:W-:-:S06]  /*1c70*/  UISETP.GT.AND UP0, UPT, UR7, UR5, UPT ;  /* 0x000000050700728c */ /* 0x000fcc000bf04270 */
[----:B--2---:R1:W2:Y:S03]  /*1c80*/  SYNCS.PHASECHK.TRANS64.TRYWAIT P0, [UR8+0x28], R2 ;  /* 0x00002802ff0075a7 */ /* 0x0042a60008001108 */
[----:B------:R-:W-:Y:S05]  /*1c90*/  BRA.U !UP0, `(.L_x_32) ;  /* 0x0000000108bc7547 */ /* 0x000fea000b800000 */
[----:B------:R-:W-:Y:S01]  /*1ca0*/  UIADD3 UR26, UPT, UPT, UR24, UR25, URZ ;  /* 0x00000019181a7290 */ /* 0x000fe2000fffe0ff */
[----:B------:R-:W-:-:S11]  /*1cb0*/  UMOV UR27, UR23 ;  /* 0x00000017001b7c82 */ /* 0x000fd60008000000 */
.L_x_38:
[----:B------:R-:W-:Y:S01]  /*1cc0*/  ULEA UR17, UR27, UR6, 0x3 ;  /* 0x000000061b117291 */ /* 0x000fe2000f8e18ff */
[----:B--2---:R-:W-:Y:S01]  /*1cd0*/  @P5 MOV R3, 0x10000 ;  /* 0x0001000000035802 */ /* 0x004fe20000000f00 */
[----:B-12---:R-:W-:Y:S10]  /*1ce0*/  @P0 BRA `(.L_x_33) ;  /* 0x00000000000c0947 */ /* 0x006ff40003800000 */
[----:B------:R-:W-:-:S04]  /*1cf0*/  SHF.L.U32 R5, R15, 0x1f, RZ ;  /* 0x0000001f0f057819 */ /* 0x000fc800000006ff */
[----:B------:R-:W2:Y:S02]  /*1d00*/  SYNCS.PHASECHK.TRANS64.TRYWAIT P0, [UR17+0x28], R5 ;  /* 0x00002805ff0075a7 */ /* 0x000ea40008001111 */
[----:B--2---:R-:W-:Y:S05]  /*1d10*/  @!P0 BRA `(.L_x_34) ;  /* 0x0000009800088947 */ /* 0x004fea0003800000 */
.L_x_33:
[----:B------:R2:W-:Y:S01]  /*1d20*/  @P5 SYNCS.ARRIVE.TRANS64 RZ, [UR17], R3 ;  /* 0x00000003ffff59a7 */ /* 0x0005e20008000011 */
[----:B------:R-:W-:-:S04]  /*1d30*/  ULOP3.LUT UR8, UR22, 0x2, URZ, 0xfc, !UPT ;  /* 0x0000000216087892 */ /* 0x000fc8000f8efcff */
[----:B------:R-:W-:-:S09]  /*1d40*/  UISETP.NE.AND UP0, UPT, UR8, 0x2, UPT ;  /* 0x000000020800788c */ /* 0x000fd2000bf05270 */
[----:B------:R-:W-:Y:S05]  /*1d50*/  BRA.U UP0, `(.L_x_35) ;  /* 0x0000000100047547 */ /* 0x000fea000b800000 */
[----:B------:R-:W-:Y:S05]  /*1d60*/  BPT.TRAP 0x1 ;  /* 0x000000040000795c */ /* 0x000fea0000300000 */
.L_x_35:
[----:B------:R-:W-:Y:S04]  /*1d70*/  BSSY.RECONVERGENT B0, `(.L_x_36) ;  /* 0x0000003000007945 */ /* 0x000fe80003800200 */
[----:B------:R-:W-:Y:S05]  /*1d80*/  @!P4 BRA `(.L_x_37) ;  /* 0x000000000004c947 */ /* 0x000fea0003800000 */
[----:B------:R-:W-:Y:S05]  /*1d90*/  BPT.TRAP 0x1 ;  /* 0x000000040000795c */ /* 0x000fea0000300000 */
.L_x_37:
[----:B------:R-:W-:Y:S05]  /*1da0*/  BSYNC.RECONVERGENT B0 ;  /* 0x0000000000007941 */ /* 0x000fea0003800200 */
.L_x_36:
[----:B------:R-:W-:Y:S02]  /*1db0*/  UIADD3 UR23, UPT, UPT, UR27, 0x1, URZ ;  /* 0x000000011b177890 */ /* 0x000fe4000fffe0ff */
[----:B------:R-:W-:Y:S02]  /*1dc0*/  UIADD3 UR32, UP1, UPT, UR14, 0x80, URZ ;  /* 0x000000800e207890 */ /* 0x000fe4000ff3e0ff */
[----:B------:R-:W-:Y:S02]  /*1dd0*/  UISETP.NE.AND UP0, UPT, UR23, 0x5, UPT ;  /* 0x000000051700788c */ /* 0x000fe4000bf05270 */
[----:B------:R-:W-:Y:S02]  /*1de0*/  USHF.L.U32 UR18, UR25, 0x6, URZ ;  /* 0x0000000619127899 */ /* 0x000fe400080006ff */
[----:B------:R-:W-:Y:S02]  /*1df0*/  USEL UR9, URZ, 0x1, UP0 ;  /* 0x00000001ff097887 */ /* 0x000fe40008000000 */
[----:B------:R-:W-:-:S02]  /*1e00*/  USEL UR23, UR23, URZ, UP0 ;  /* 0x000000ff17177287 */ /* 0x000fc40008000000 */
[----:B------:R-:W-:Y:S02]  /*1e10*/  UIADD3 UR30, UP0, UPT, UR14, 0x180, URZ ;  /* 0x000001800e1e7890 */ /* 0x000fe4000ff1e0ff */
[----:B------:R-:W-:Y:S01]  /*1e20*/  ULEA UR8, UR23, UR6, 0x3 ;  /* 0x0000000617087291 */ /* 0x000fe2000f8e18ff */
[----:B------:R-:W-:Y:S01]  /*1e30*/  LOP3.LUT R15, R15, UR9, RZ, 0x3c, !PT ;  /* 0x000000090f0f7c12 */ /* 0x000fe2000f8e3cff */
[----:B------:R-:W-:Y:S02]  /*1e40*/  ULOP3.LUT UR17, UR17, 0xfefffff8, URZ, 0xc0, !UPT ;  /* 0xfefffff811117892 */ /* 0x000fe4000f8ec0ff */
[----:B------:R-:W-:Y:S01]  /*1e50*/  UIADD3.X UR33, UPT, UPT, URZ, UR15, URZ, UP1, !UPT ;  /* 0x0000000fff217290 */ /* 0x000fe20008ffe4ff */
[----:B-1----:R-:W-:Y:S01]  /*1e60*/  SHF.L.U32 R2, R15, 0x1f, RZ ;  /* 0x0000001f0f027819 */ /* 0x002fe200000006ff */
[----:B------:R-:W-:Y:S01]  /*1e70*/  UIADD3.X UR31, UPT, UPT, URZ, UR15, URZ, UP0, !UPT ;  /* 0x0000000fff1f7290 */ /* 0x000fe200087fe4ff */
[----:B------:R-:W-:Y:S02]  /*1e80*/  UMOV UR28, 0x0 ;  /* 0x00000000001c7882 */ /* 0x000fe40000000000 */
[----:B------:R4:W1:Y:S01]  /*1e90*/  SYNCS.PHASECHK.TRANS64.TRYWAIT P0, [UR8+0x28], R2 ;  /* 0x00002802ff0075a7 */ /* 0x0008620008001108 */
[----:B------:R-:W-:Y:S01]  /*1ea0*/  ULEA UR8, UR27, UR6, 0xe ;  /* 0x000000061b087291 */ /* 0x000fe2000f8e70ff */
[----:B------:R-:W-:Y:S01]  /*1eb0*/  UMOV UR29, 0x10000000 ;  /* 0x10000000001d7882 */ /* 0x000fe20000000000 */
[----:B------:R-:W-:-:S02]  /*1ec0*/  UMOV UR19, UR35 ;  /* 0x0000002300137c82 */ /* 0x000fc40008000000 */
[----:B------:R-:W-:Y:S02]  /*1ed0*/  UIADD3 UR16, UPT, UPT, UR8, 0x10800, URZ ;  /* 0x0001080008107890 */ /* 0x000fe4000fffe0ff */
[----:B------:R-:W-:Y:S01]  /*1ee0*/  UIADD3 UR8, UPT, UPT, UR8, 0x24800, URZ ;  /* 0x0002480008087890 */ /* 0x000fe2000fffe0ff */
[----:B------:R-:W-:Y:S01]  /*1ef0*/  UMOV UR20, UR36 ;  /* 0x0000002400147c82 */ /* 0x000fe20008000000 */
[----:B------:R-:W-:Y:S01]  /*1f00*/  UMOV UR12, UR36 ;  /* 0x00000024000c7c82 */ /* 0x000fe20008000000 */
[----:B------:R-:W-:Y:S01]  /*1f10*/  UMOV UR9, UR17 ;  /* 0x0000001100097c82 */ /* 0x000fe20008000000 */
[----:B------:R-:W-:Y:S01]  /*1f20*/  UMOV UR10, UR18 ;  /* 0x00000012000a7c82 */ /* 0x000fe20008000000 */
[----:B------:R-:W-:Y:S02]  /*1f30*/  UIADD3 UR25, UPT, UPT, UR25, 0x1, URZ ;  /* 0x0000000119197890 */ /* 0x000fe4000fffe0ff */
[----:B------:R4:W-:Y:S01]  /*1f40*/  UTMALDG.3D.2CTA [UR16], [UR32], desc[UR28] ;  /* 0x00001c10200075b4 */ /* 0x0009e20008211000 */
[----:B------:R-:W-:Y:S01]  /*1f50*/  UMOV UR27, UR23 ;  /* 0x00000017001b7c82 */ /* 0x000fe20008000000 */
[----:B------:R-:W-:Y:S01]  /*1f60*/  UISETP.NE.AND UP0, UPT, UR25, UR26, UPT ;  /* 0x0000001a1900728c */ /* 0x000fe2000bf05270 */
[----:B------:R4:W-:Y:S08]  /*1f70*/  UTMALDG.3D.2CTA [UR8], [UR30], desc[UR28] ;  /* 0x00001c081e0075b4 */ /* 0x0009f00008211000 */
[----:B----4-:R-:W-:Y:S05]  /*1f80*/  BRA.U UP0, `(.L_x_38) ;  /* 0xfffffffd004c7547 */ /* 0x010fea000b83ffff */
.L_x_32:
[----:B-1----:R-:W-:Y:S01]  /*1f90*/  LEA R2, R14, UR6, 0x3 ;  /* 0x000000060e027c11 */ /* 0x002fe2000f8e18ff */
[----:B------:R-:W-:Y:S01]  /*1fa0*/  NOP ;  /* 0x0000000000007918 */ /* 0x000fe20000000000 */
[----:B--2---:R-:W-:Y:S02]  /*1fb0*/  SHF.L.U32 R3, R12, 0x1f, RZ ;  /* 0x0000001f0c037819 */ /* 0x004fe400000006ff */
[----:B------:R-:W-:Y:S02]  /*1fc0*/  LEA R4, R14, UR6, 0x4 ;  /* 0x000000060e047c11 */ /* 0x000fe4000f8e20ff */
[----:B------:R-:W1:Y:S02]  /*1fd0*/  SYNCS.PHASECHK.TRANS64.TRYWAIT P0, [R2+URZ+0xa0], R3 ;  /* 0x0000a003020075a7 */ /* 0x000e6400080011ff */
[----:B-1----:R-:W-:Y:S05]  /*1fe0*/  @!P0 BRA `(.L_x_39) ;  /* 0x00000094006c8947 */ /* 0x002fea0003800000 */
.L_x_151:
[----:B------:R-:W2:Y:S01]  /*1ff0*/  LDS.128 R4, [R4+0x110] ;  /* 0x0001100004047984 */ /* 0x000ea20000000c00 */
[----:B------:R-:W-:Y:S01]  /*2000*/  ISETP.GE.AND P0, PT, R72, 0x1, PT ;  /* 0x000000014800780c */ /* 0x000fe20003f06270 */
[----:B-1----:R-:W-:Y:S01]  /*2010*/  VIADD R2, R2, 0xb0 ;  /* 0x000000b002027836 */ /* 0x002fe20000000000 */
[----:B------:R-:W-:Y:S01]  /*2020*/  @!PT LDS RZ, [RZ] ;  /* 0x00000000fffff984 */ /* 0x000fe20000000800 */
[----:B------:R-:W-:Y:S01]  /*2030*/  @!PT LDS RZ, [RZ] ;  /* 0x00000000fffff984 */ /* 0x000fe20000000800 */
[----:B------:R-:W-:Y:S01]  /*2040*/  @!PT LDS RZ, [RZ] ;  /* 0x00000000fffff984 */ /* 0x000fe20000000800 */
[----:B------:R-:W-:Y:S01]  /*2050*/  @!PT LDS RZ, [RZ] ;  /* 0x00000000fffff984 */ /* 0x000fe20000000800 */
[----:B------:R1:W-:Y:S06]  /*2060*/  MEMBAR.ALL.CTA ;  /* 0x0000000000007992 */ /* 0x0003ec0000008000 */
[----:B-1----:R-:W1:Y:S01]  /*2070*/  FENCE.VIEW.ASYNC.S ;  /* 0x00000000000073c6 */ /* 0x002e620000000000 */
[----:B------:R-:W-:-:S04]  /*2080*/  PRMT R2, RZ, 0x654, R2 ;  /* 0x00000654ff027816 */ /* 0x000fc80000000002 */
[----:B-1----:R1:W-:Y:S01]  /*2090*/  SYNCS.ARRIVE.TRANS64.RED.A1T0 RZ, [R2+URZ], RZ ;  /* 0x000000ff02ff79a7 */ /* 0x0023e200081004ff */
[----:B--2---:R-:W-:-:S13]  /*20a0*/  LOP3.LUT P2, RZ, R6, 0x1, RZ, 0xc0, !PT ;  /* 0x0000000106ff7812 */ /* 0x004fda000784c0ff */
[----:B------:R-:W-:Y:S01]  /*20b0*/  @P2 SHF.R.U32.HI R3, RZ, 0x10, R5 ;  /* 0x00000010ff032819 */ /* 0x000fe20000011605 */
[----:B------:R-:W-:Y:S01]  /*20c0*/  VOTEU.ANY UP0, P2 ;  /* 0x0000000000ff7886 */ /* 0x000fe20001000100 */
[----:B------:R-:W-:Y:S02]  /*20d0*/  @P2 MOV R13, R4 ;  /* 0x00000004000d2202 */ /* 0x000fe40000000f00 */
[----:B------:R-:W-:Y:S02]  /*20e0*/  @P2 R2UR.BROADCAST UR8, R3 ;  /* 0x00000000030822ca */ /* 0x000fe400008e0000 */
[----:B------:R-:W-:-:S11]  /*20f0*/  @P2 LOP3.LUT R11, R5, 0xffff, RZ, 0xc0, !PT ;  /* 0x0000ffff050b2812 */ /* 0x000fd600078ec0ff */
[----:B------:R-:W-:Y:S01]  /*2100*/  @UP0 UMOV UR36, UR8 ;  /* 0x0000000800240c82 */ /* 0x000fe20008000000 */
[----:B-1----:R-:W-:Y:S05]  /*2110*/  @!P0 BRA `(.L_x_40) ;  /* 0x0000000000b88947 */ /* 0x002fea0003800000 */
[----:B------:R-:W3:Y:S01]  /*2120*/  LDC.64 R4, c[0x0][0xb18] ;  /* 0x0002c600ff047b82 */ /* 0x000ee20000000a00 */
[----:B------:R-:W-:-:S07]  /*2130*/  ISETP.NE.AND P3, PT, R72, 0x1, PT ;  /* 0x000000014800780c */ /* 0x000fce0003f65270 */
[----:B------:R-:W1:Y:S08]  /*2140*/  LDC.64 R6, c[0x0][0xb10] ;  /* 0x0002c400ff067b82 */ /* 0x000e700000000a00 */
[----:B------:R-:W2:Y:S08]  /*2150*/  LDC R17, c[0x0][0xb20] ;  /* 0x0002c800ff117b82 */ /* 0x000eb00000000800 */
[----:B------:R-:W4:Y:S01]  /*2160*/  LDC R18, c[0x0][0xb0c] ;  /* 0x0002c300ff127b82 */ /* 0x000f220000000800 */
[----:B---3--:R-:W-:Y:S01]  /*2170*/  IMAD.HI.U32 R22, R0, R5, RZ ;  /* 0x0000000500167227 */ /* 0x008fe200078e00ff */
[----:B------:R-:W-:-:S06]  /*2180*/  ISETP.NE.AND P0, PT, R4, 0x1, PT ;  /* 0x000000010400780c */ /* 0x000fcc0003f05270 */
[----:B------:R-:W3:Y:S01]  /*2190*/  LDC.64 R2, c[0x0][0xb28] ;  /* 0x0002ca00ff027b82 */ /* 0x000ee20000000a00 */
[----:B-1----:R-:W-:-:S04]  /*21a0*/  IMAD.HI.U32 R20, R9, R6, RZ ;  /* 0x0000000609147227 */ /* 0x002fc800078e00ff */
[----:B------:R-:W-:Y:S01]  /*21b0*/  IMAD.HI.U32 R24, R13, R6, RZ ;  /* 0x000000060d187227 */ /* 0x000fe200078e00ff */
[----:B------:R-:W-:Y:S02]  /*21c0*/  SHF.R.U32.HI R20, RZ, R7, R20 ;  /* 0x00000007ff147219 */ /* 0x000fe40000011614 */
[----:B--2---:R-:W-:Y:S01]  /*21d0*/  SHF.R.U32.HI R19, RZ, R17, R22 ;  /* 0x00000011ff137219 */ /* 0x004fe20000011616 */
[----:B------:R-:W-:Y:S01]  /*21e0*/  IMAD.HI.U32 R22, R11, R5, RZ ;  /* 0x000000050b167227 */ /* 0x000fe200078e00ff */
[----:B------:R-:W-:Y:S02]  /*21f0*/  SHF.R.U32.HI R24, RZ, R7, R24 ;  /* 0x00000007ff187219 */ /* 0x000fe40000011618 */
[----:B------:R-:W-:Y:S02]  /*2200*/  SEL R19, R0, R19, !P0 ;  /* 0x0000001300137207 */ /* 0x000fe40004000000 */
[----:B------:R-:W-:Y:S02]  /*2210*/  SHF.R.U32.HI R22, RZ, R17, R22 ;  /* 0x00000011ff167219 */ /* 0x000fe40000011616 */
[----:B----4-:R-:W-:-:S02]  /*2220*/  ISETP.NE.AND P1, PT, R18, 0x1, PT ;  /* 0x000000011200780c */ /* 0x010fc40003f25270 */
[----:B------:R-:W-:Y:S02]  /*2230*/  SEL R5, R11, R22, !P0 ;  /* 0x000000160b057207 */ /* 0x000fe40004000000 */
[----:B------:R-:W-:Y:S02]  /*2240*/  SEL R21, R9, R20, !P1 ;  /* 0x0000001409157207 */ /* 0x000fe40004800000 */
[----:B------:R-:W-:Y:S01]  /*2250*/  SEL R7, R13, R24, !P1 ;  /* 0x000000180d077207 */ /* 0x000fe20004800000 */
[----:B---3--:R-:W-:Y:S01]  /*2260*/  IMAD.HI.U32 R20, R19, R2, RZ ;  /* 0x0000000213147227 */ /* 0x008fe200078e00ff */
[----:B------:R-:W-:-:S03]  /*2270*/  IADD3 R17, PT, PT, -R5, RZ, RZ ;  /* 0x000000ff05117210 */ /* 0x000fc60007ffe1ff */
        /* <DEDUP_REMOVED lines=11> */
[----:B------:R-:W-:-:S04]  /*2330*/  @!P0 IMAD.HI.U32 R20, R7, R2, RZ ;  /* 0x0000000207148227 */ /* 0x000fc800078e00ff */
[----:B------:R-:W-:Y:S01]  /*2340*/  IMAD.MOV R2, RZ, RZ, -R6 ;  /* 0x000000ffff027224 */ /* 0x000fe200078e0a06 */
[----:B------:R-:W-:-:S03]  /*2350*/  @!P0 SHF.R.U32.HI R20, RZ, R3, R20 ;  /* 0x00000003ff148219 */ /* 0x000fc60000011614 */
[----:B------:R-:W-:Y:S01]  /*2360*/  IMAD R2, R72, R2, R5 ;  /* 0x0000000248027224 */ /* 0x000fe200078e0205 */
        /* <DEDUP_REMOVED lines=9> */
.L_x_40:
[----:B------:R-:W1:Y:S02]  /*2400*/  LDCU UR8, c[0x0][0xb30] ;  /* 0x00016600ff0877ac */ /* 0x000e640008000800 */
[----:B-1----:R-:W-:-:S09]  /*2410*/  UISETP.NE.AND UP0, UPT, UR8, 0x1, UPT ;  /* 0x000000010800788c */ /* 0x002fd2000bf05270 */
[----:B------:R-:W-:Y:S05]  /*2420*/  BRA.U UP0, `(.L_x_41) ;  /* 0x0000000100407547 */ /* 0x000fea000b800000 */
[----:B------:R-:W1:Y:S08]  /*2430*/  LDC.64 R4, c[0x0][0xb10] ;  /* 0x0002c400ff047b82 */ /* 0x000e700000000a00 */
[----:B------:R-:W2:Y:S08]  /*2440*/  LDC.64 R2, c[0x0][0xb18] ;  /* 0x0002c600ff027b82 */ /* 0x000eb00000000a00 */
[----:B------:R-:W4:Y:S08]  /*2450*/  LDC R6, c[0x0][0xb20] ;  /* 0x0002c800ff067b82 */ /* 0x000f300000000800 */
[----:B------:R-:W3:Y:S01]  /*2460*/  LDC R18, c[0x0][0xb0c] ;  /* 0x0002c300ff127b82 */ /* 0x000ee20000000800 */
[----:B-1----:R-:W-:-:S05]  /*2470*/  IMAD.HI.U32 R4, R13, R4, RZ ;  /* 0x000000040d047227 */ /* 0x002fca00078e00ff */
[----:B------:R-:W-:Y:S01]  /*2480*/  SHF.R.U32.HI R4, RZ, R5, R4 ;  /* 0x00000005ff047219 */ /* 0x000fe20000011604 */
[----:B--2---:R-:W-:Y:S01]  /*2490*/  IMAD.HI.U32 R3, R11, R3, RZ ;  /* 0x000000030b037227 */ /* 0x004fe200078e00ff */
[----:B------:R-:W-:-:S04]  /*24a0*/  ISETP.NE.AND P0, PT, R2, 0x1, PT ;  /* 0x000000010200780c */ /* 0x000fc80003f05270 */
[----:B----4-:R-:W-:-:S04]  /*24b0*/  SHF.R.U32.HI R6, RZ, R6, R3 ;  /* 0x00000006ff067219 */ /* 0x010fc80000011603 */
[----:B------:R-:W-:Y:S02]  /*24c0*/  SEL R3, R11, R6, !P0 ;  /* 0x000000060b037207 */ /* 0x000fe40004000000 */
[----:B---3--:R-:W-:-:S04]  /*24d0*/  ISETP.NE.AND P1, PT, R18, 0x1, PT ;  /* 0x000000011200780c */ /* 0x008fc80003f25270 */
[----:B------:R-:W-:-:S05]  /*24e0*/  SEL R4, R13, R4, !P1 ;  /* 0x000000040d047207 */ /* 0x000fca0004800000 */
[----:B------:R-:W-:Y:S02]  /*24f0*/  IMAD.IADD R5, R3, 0x1, -R4 ;  /* 0x0000000103057824 */ /* 0x000fe400078e0a04 */
[----:B------:R-:W-:Y:S02]  /*2500*/  IMAD.IADD R3, R4, 0x1, -R3 ;  /* 0x0000000104037824 */ /* 0x000fe400078e0a03 */
[----:B------:R-:W-:Y:S02]  /*2510*/  IMAD R13, R5, R18, R13 ;  /* 0x00000012050d7224 */ /* 0x000fe400078e020d */
[----:B------:R-:W-:-:S07]  /*2520*/  IMAD R11, R3, R2, R11 ;  /* 0x00000002030b7224 */ /* 0x000fce00078e020b */
.L_x_41:
[----:B------:R-:W-:Y:S01]  /*2530*/  VIADD R14, R14, 0x1 ;  /* 0x000000010e0e7836 */ /* 0x000fe20000000000 */
[----:B------:R-:W-:Y:S01]  /*2540*/  PLOP3.LUT P1, PT, PT, PT, PT, 0x80, 0x8 ;  /* 0x000000000008781c */ /* 0x000fe20003f2f070 */
[----:B------:R-:W-:Y:S02]  /*2550*/  IMAD.IADD R21, R13, 0x1, R156 ;  /* 0x000000010d157824 */ /* 0x000fe400078e029c */
[----:B------:R-:W-:Y:S01]  /*2560*/  IMAD.IADD R20, R11, 0x1, R154 ;  /* 0x000000010b147824 */ /* 0x000fe200078e029a */
[----:B------:R-:W-:-:S04]  /*2570*/  ISETP.NE.AND P0, PT, R14, 0x2, PT ;  /* 0x000000020e00780c */ /* 0x000fc80003f05270 */
[----:B------:R-:W-:Y:S02]  /*2580*/  SEL R3, RZ, 0x1, P0 ;  /* 0x00000001ff037807 */ /* 0x000fe40000000000 */
[----:B------:R-:W-:Y:S02]  /*2590*/  SEL R14, R14, RZ, P0 ;  /* 0x000000ff0e0e7207 */ /* 0x000fe40000000000 */
[----:B------:R-:W-:Y:S01]  /*25a0*/  LOP3.LUT R12, R12, R3, RZ, 0x3c, !PT ;  /* 0x000000030c0c7212 */ /* 0x000fe200078e3cff */
[----:B------:R-:W-:Y:S06]  /*25b0*/  @P2 BRA `(.L_x_42) ;  /* 0xfffffff000642947 */ /* 0x000fec000383ffff */
[----:B------:R-:W-:Y:S01]  /*25c0*/  UIADD3 UR6, UPT, UPT, UR6, 0x28, URZ ;  /* 0x0000002806067890 */ /* 0x000fe2000fffe0ff */
[----:B------:R-:W-:-:S03]  /*25d0*/  SHF.L.U32 R3, R15, 0x1f, RZ ;  /* 0x0000001f0f037819 */ /* 0x000fc600000006ff */
[----:B------:R-:W-:-:S09]  /*25e0*/  ULEA UR4, UR23, UR6, 0x3 ;  /* 0x0000000617047291 */ /* 0x000fd2000f8e18ff */
[----:B------:R-:W1:Y:S02]  /*25f0*/  SYNCS.PHASECHK.TRANS64.TRYWAIT P0, [UR4], R3 ;  /* 0x00000003ff0075a7 */ /* 0x000e640008001104 */
[----:B-1----:R-:W-:Y:S05]  /*2600*/  @!P0 BRA `(.L_x_43) ;  /* 0x0000008c00f88947 */ /* 0x002fea0003800000 */
.L_x_153:
[----:B------:R-:W-:-:S04]  /*2610*/  UIADD3 UR5, UPT, UPT, UR23, 0x1, URZ ;  /* 0x0000000117057890 */ /* 0x000fc8000fffe0ff */
[----:B------:R-:W-:-:S04]  /*2620*/  UISETP.NE.AND UP0, UPT, UR5, 0x5, UPT ;  /* 0x000000050500788c */ /* 0x000fc8000bf05270 */
[----:B------:R-:W-:Y:S02]  /*2630*/  USEL UR7, URZ, 0x1, UP0 ;  /* 0x00000001ff077887 */ /* 0x000fe40008000000 */
[----:B------:R-:W-:-:S04]  /*2640*/  USEL UR5, UR5, URZ, UP0 ;  /* 0x000000ff05057287 */ /* 0x000fc80008000000 */
[----:B------:R-:W-:Y:S01]  /*2650*/  ULEA UR4, UR5, UR6, 0x3 ;  /* 0x0000000605047291 */ /* 0x000fe2000f8e18ff */
[----:B------:R-:W-:-:S04]  /*2660*/  LOP3.LUT R2, R15, UR7, RZ, 0x3c, !PT ;  /* 0x000000070f027c12 */ /* 0x000fc8000f8e3cff */
[----:B-1----:R-:W-:-:S04]  /*2670*/  SHF.L.U32 R3, R2, 0x1f, RZ ;  /* 0x0000001f02037819 */ /* 0x002fc800000006ff */
[----:B------:R-:W1:Y:S02]  /*2680*/  SYNCS.PHASECHK.TRANS64.TRYWAIT P0, [UR4], R3 ;  /* 0x00000003ff0075a7 */ /* 0x000e640008001104 */
[----:B-1----:R-:W-:Y:S05]  /*2690*/  @!P0 BRA `(.L_x_44) ;  /* 0x0000008c00ec8947 */ /* 0x002fea0003800000 */
.L_x_155:
        /* <DEDUP_REMOVED lines=9> */
.L_x_157:
        /* <DEDUP_REMOVED lines=9> */
.L_x_159:
[----:B------:R-:W-:-:S04]  /*27c0*/  UIADD3 UR5, UPT, UPT, UR5, 0x1, URZ ;  /* 0x0000000105057890 */ /* 0x000fc8000fffe0ff */
[----:B------:R-:W-:-:S04]  /*27d0*/  UISETP.NE.AND UP0, UPT, UR5, 0x5, UPT ;  /* 0x000000050500788c */ /* 0x000fc8000bf05270 */
[----:B------:R-:W-:Y:S02]  /*27e0*/  USEL UR4, URZ, 0x1, UP0 ;  /* 0x00000001ff047887 */ /* 0x000fe40008000000 */
[----:B------:R-:W-:-:S04]  /*27f0*/  USEL UR5, UR5, URZ, UP0 ;  /* 0x000000ff05057287 */ /* 0x000fc80008000000 */
[----:B------:R-:W-:Y:S01]  /*2800*/  ULEA UR5, UR5, UR6, 0x3 ;  /* 0x0000000605057291 */ /* 0x000fe2000f8e18ff */
[----:B-1----:R-:W-:-:S04]  /*2810*/  LOP3.LUT R3, R2, UR4, RZ, 0x3c, !PT ;  /* 0x0000000402037c12 */ /* 0x002fc8000f8e3cff */
[----:B------:R-:W-:Y:S01]  /*2820*/  SHF.L.U32 R3, R3, 0x1f, RZ ;  /* 0x0000001f03037819 */ /* 0x000fe200000006ff */
[----:B---3--:R-:W-:-:S07]  /*2830*/  IMAD.U32 R0, RZ, RZ, UR5 ;  /* 0x00000005ff007e24 */ /* 0x008fce000f8e00ff */
.L_x_47:
[----:B-1----:R1:W2:Y:S02]  /*2840*/  SYNCS.PHASECHK.TRANS64.TRYWAIT P0, [R0+URZ], R3 ;  /* 0x00000003000075a7 */ /* 0x0022a400080011ff */
[----:B--2---:R-:W-:Y:S05]  /*2850*/  @!P0 NANOSLEEP.SYNCS 0x989680 ;  /* 0x009896800000895d */ /* 0x004fea0003900000 */
[----:B------:R-:W2:Y:S02]  /*2860*/  @!P0 SYNCS.PHASECHK.TRANS64 P0, [R0+URZ], R3 ;  /* 0x00000003000085a7 */ /* 0x000ea400080010ff */
[----:B--2---:R-:W-:Y:S05]  /*2870*/  @P0 EXIT ;  /* 0x000000000000094d */ /* 0x004fea0003800000 */
[----:B------:R-:W-:Y:S05]  /*2880*/  BRA `(.L_x_47) ;  /* 0xfffffffc00ec7947 */ /* 0x000fea000383ffff */
.L_x_22:
[----:B------:R-:W-:-:S04]  /*2890*/  UISETP.NE.AND UP1, UPT, UR37, URZ, UPT ;  /* 0x000000ff2500728c */ /* 0x000fc8000bf25270 */
[----:B------:R-:W-:-:S09]  /*28a0*/  UISETP.NE.OR UP1, UPT, UR10, 0x1, UP1 ;  /* 0x000000010a00788c */ /* 0x000fd20008f25670 */
[----:B------:R-:W-:Y:S05]  /*28b0*/  BRA.U UP1, `(.L_x_48) ;  /* 0x00000005014c7547 */ /* 0x000fea000b800000 */
[----:B------:R-:W-:Y:S01]  /*28c0*/  HFMA2 R11, -RZ, RZ, 0, 0 ;  /* 0x00000000ff0b7431 */ /* 0x000fe200000001ff */
[----:B------:R-:W-:Y:S01]  /*28d0*/  ISETP.GE.U32.AND P2, PT, R10, 0x2, PT ;  /* 0x000000020a00780c */ /* 0x000fe20003f46070 */
[----:B------:R-:W-:Y:S01]  /*28e0*/  IMAD.MOV.U32 R12, RZ, RZ, 0x1 ;  /* 0x00000001ff0c7424 */ /* 0x000fe200078e00ff */
[----:B------:R-:W-:Y:S01]  /*28f0*/  CS2R R8, SRZ ;  /* 0x0000000000087805 */ /* 0x000fe2000001ff00 */
[----:B------:R-:W-:Y:S01]  /*2900*/  IMAD.MOV.U32 R3, RZ, RZ, RZ ;  /* 0x000000ffff037224 */ /* 0x000fe200078e00ff */
[----:B------:R-:W-:Y:S01]  /*2910*/  UMOV UR4, 0x400 ;  /* 0x0000040000047882 */ /* 0x000fe20000000000 */
[----:B------:R-:W-:Y:S01]  /*2920*/  UMOV UR6, URZ ;  /* 0x000000ff00067c82 */ /* 0x000fe20008000000 */
[----:B------:R-:W-:-:S12]  /*2930*/  ULEA UR37, UR37, UR4, 0x18 ;  /* 0x0000000425257291 */ /* 0x000fd8000f8ec0ff */
.L_x_52:
[----:B------:R-:W-:Y:S02]  /*2940*/  LEA R0, R3, UR37, 0x3 ;  /* 0x0000002503007c11 */ /* 0x000fe4000f8e18ff */
[----:B------:R-:W-:-:S03]  /*2950*/  SHF.L.U32 R5, R8, 0x1f, RZ ;  /* 0x0000001f08057819 */ /* 0x000fc600000006ff */
[----:B------:R-:W-:Y:S01]  /*2960*/  VIADD R4, R0, 0xf0 ;  /* 0x000000f000047836 */ /* 0x000fe20000000000 */
[----:B------:R-:W1:Y:S02]  /*2970*/  SYNCS.PHASECHK.TRANS64.TRYWAIT P0, [R0+URZ+0xe0], R5 ;  /* 0x0000e005000075a7 */ /* 0x000e6400080011ff */
[----:B-1----:R-:W-:Y:S05]  /*2980*/  @!P0 BRA `(.L_x_49) ;  /* 0x0000008c00788947 */ /* 0x002fea0003800000 */
.L_x_160:
[----:B------:R-:W-:Y:S01]  /*2990*/  ULEA UR5, UR6, UR37, 0x3 ;  /* 0x0000002506057291 */ /* 0x000fe2000f8e18ff */
[----:B------:R-:W-:Y:S01]  /*29a0*/  PRMT R4, RZ, 0x654, R4 ;  /* 0x00000654ff047816 */ /* 0x000fe20000000004 */
[----:B-1----:R-:W-:Y:S01]  /*29b0*/  @!P2 IMAD.MOV.U32 R5, RZ, RZ, 0x10 ;  /* 0x00000010ff05a424 */ /* 0x002fe200078e00ff */
[----:B------:R-:W-:Y:S01]  /*29c0*/  SHF.L.U32 R7, R12, 0x1f, RZ ;  /* 0x0000001f0c077819 */ /* 0x000fe200000006ff */
[----:B------:R-:W-:Y:S01]  /*29d0*/  UIADD3 UR4, UPT, UPT, UR5, 0xa0, URZ ;  /* 0x000000a005047890 */ /* 0x000fe2000fffe0ff */
[----:B------:R1:W-:Y:S05]  /*29e0*/  SYNCS.ARRIVE.TRANS64.RED.A1T0 RZ, [R4+URZ], RZ ;  /* 0x000000ff04ff79a7 */ /* 0x0003ea00081004ff */
[----:B------:R-:W-:Y:S01]  /*29f0*/  IMAD.U32 R13, RZ, RZ, UR4 ;  /* 0x00000004ff0d7e24 */ /* 0x000fe2000f8e00ff */
[----:B------:R-:W2:Y:S04]  /*2a00*/  SYNCS.PHASECHK.TRANS64.TRYWAIT P0, [UR5+0xb0], R7 ;  /* 0x0000b007ff0075a7 */ /* 0x000ea80008001105 */
[----:B------:R-:W-:Y:S01]  /*2a10*/  PRMT R13, R10, 0x654, R13 ;  /* 0x000006540a0d7816 */ /* 0x000fe2000000000d */
[----:B-12---:R-:W-:Y:S06]  /*2a20*/  @!P0 BRA `(.L_x_50) ;  /* 0x0000008c00648947 */ /* 0x006fec0003800000 */
.L_x_162:
[----:B------:R-:W-:Y:S01]  /*2a30*/  ULEA UR4, UR6, UR37, 0x4 ;  /* 0x0000002506047291 */ /* 0x000fe2000f8e20ff */
[----:B------:R-:W-:Y:S01]  /*2a40*/  SEL R2, R13, R2, !P2 ;  /* 0x000000020d027207 */ /* 0x000fe20005000000 */
[----:B------:R-:W-:Y:S01]  /*2a50*/  UIADD3 UR5, UPT, UPT, UR5, 0xa0, URZ ;  /* 0x000000a005057890 */ /* 0x000fe2000fffe0ff */
[----:B-1----:R-:W-:Y:S01]  /*2a60*/  LEA R0, R11, UR37, 0x3 ;  /* 0x000000250b007c11 */ /* 0x002fe2000f8e18ff */
[----:B------:R-:W-:Y:S01]  /*2a70*/  UIADD3 UR4, UPT, UPT, UR4, 0x110, URZ ;  /* 0x0000011004047890 */ /* 0x000fe2000fffe0ff */
[----:B------:R1:W-:Y:S01]  /*2a80*/  @!P2 SYNCS.ARRIVE.TRANS64.RED RZ, [R2+URZ], R5 ;  /* 0x0000000502ffa9a7 */ /* 0x0003e200080004ff */
[----:B------:R-:W-:Y:S01]  /*2a90*/  UIADD3 UR6, UPT, UPT, UR6, 0x1, URZ ;  /* 0x0000000106067890 */ /* 0x000fe2000fffe0ff */
[----:B------:R-:W-:-:S03]  /*2aa0*/  VIADD R3, R3, 0x1 ;  /* 0x0000000103037836 */ /* 0x000fc60000000000 */
[----:B------:R-:W-:Y:S02]  /*2ab0*/  UISETP.NE.AND UP0, UPT, UR6, 0x2, UPT ;  /* 0x000000020600788c */ /* 0x000fe4000bf05270 */
[----:B------:R-:W-:Y:S01]  /*2ac0*/  ISETP.NE.AND P0, PT, R3, 0x2, PT ;  /* 0x000000020300780c */ /* 0x000fe20003f05270 */
[----:B------:R-:W-:Y:S06]  /*2ad0*/  UGETNEXTWORKID.BROADCAST [UR4], [UR5] ;  /* 0x00000000040073ca */ /* 0x000fec0008000100 */
[----:B------:R-:W-:Y:S02]  /*2ae0*/  USEL UR4, URZ, 0x1, UP0 ;  /* 0x00000001ff047887 */ /* 0x000fe40008000000 */
[----:B------:R-:W-:-:S04]  /*2af0*/  USEL UR6, UR6, URZ, UP0 ;  /* 0x000000ff06067287 */ /* 0x000fc80008000000 */
[----:B------:R-:W-:Y:S02]  /*2b00*/  LOP3.LUT R12, R12, UR4, RZ, 0x3c, !PT ;  /* 0x000000040c0c7c12 */ /* 0x000fe4000f8e3cff */
[----:B-1----:R-:W-:-:S04]  /*2b10*/  SHF.L.U32 R5, R9, 0x1f, RZ ;  /* 0x0000001f09057819 */ /* 0x002fc800000006ff */
[----:B------:R-:W1:Y:S02]  /*2b20*/  SYNCS.PHASECHK.TRANS64.TRYWAIT P1, [R0+URZ+0xa0], R5 ;  /* 0x0000a005000075a7 */ /* 0x000e6400080211ff */
[----:B-1----:R-:W-:Y:S05]  /*2b30*/  @!P1 BRA `(.L_x_51) ;  /* 0x0000008c00389947 */ /* 0x002fea0003800000 */
.L_x_163:
[----:B------:R-:W-:Y:S01]  /*2b40*/  LEA R4, R11, UR37, 0x4 ;  /* 0x000000250b047c11 */ /* 0x000fe2000f8e20ff */
[----:B-1----:R-:W-:Y:S01]  /*2b50*/  VIADD R0, R0, 0xb0 ;  /* 0x000000b000007836 */ /* 0x002fe20000000000 */
[----:B------:R-:W-:Y:S01]  /*2b60*/  SEL R3, R3, RZ, P0 ;  /* 0x000000ff03037207 */ /* 0x000fe20000000000 */
[----:B------:R-:W-:-:S03]  /*2b70*/  VIADD R11, R11, 0x1 ;  /* 0x000000010b0b7836 */ /* 0x000fc60000000000 */
[----:B------:R-:W1:Y:S01]  /*2b80*/  LDS.128 R4, [R4+0x110] ;  /* 0x0001100004047984 */ /* 0x000e620000000c00 */
[----:B------:R-:W-:Y:S02]  /*2b90*/  PRMT R0, RZ, 0x654, R0 ;  /* 0x00000654ff007816 */ /* 0x000fe40000000000 */
[C---:B------:R-:W-:Y:S01]  /*2ba0*/  ISETP.NE.AND P1, PT, R11.reuse, 0x2, PT ;  /* 0x000000020b00780c */ /* 0x040fe20003f25270 */
[----:B------:R-:W-:Y:S01]  /*2bb0*/  @!PT LDS RZ, [RZ] ;  /* 0x00000000fffff984 */ /* 0x000fe20000000800 */
[----:B------:R-:W-:Y:S01]  /*2bc0*/  @!PT LDS RZ, [RZ] ;  /* 0x00000000fffff984 */ /* 0x000fe20000000800 */
[----:B------:R-:W-:Y:S01]  /*2bd0*/  @!PT LDS RZ, [RZ] ;  /* 0x00000000fffff984 */ /* 0x000fe20000000800 */
[----:B------:R-:W-:Y:S01]  /*2be0*/  @!PT LDS RZ, [RZ] ;  /* 0x00000000fffff984 */ /* 0x000fe20000000800 */
[----:B------:R2:W-:Y:S06]  /*2bf0*/  MEMBAR.ALL.CTA ;  /* 0x0000000000007992 */ /* 0x0005ec0000008000 */
[----:B--2---:R-:W2:Y:S01]  /*2c00*/  FENCE.VIEW.ASYNC.S ;  /* 0x00000000000073c6 */ /* 0x004ea20000000000 */
[----:B------:R-:W-:Y:S01]  /*2c10*/  SEL R11, R11, RZ, P1 ;  /* 0x000000ff0b0b7207 */ /* 0x000fe20000800000 */
[----:B--2---:R2:W-:Y:S01]  /*2c20*/  SYNCS.ARRIVE.TRANS64.RED.A1T0 RZ, [R0+URZ], RZ ;  /* 0x000000ff00ff79a7 */ /* 0x0045e200081004ff */
[----:B-1----:R-:W-:-:S02]  /*2c30*/  LOP3.LUT P3, RZ, R6, 0x1, RZ, 0xc0, !PT ;  /* 0x0000000106ff7812 */ /* 0x002fc4000786c0ff */
[----:B------:R-:W-:-:S04]  /*2c40*/  SEL R5, RZ, 0x1, P0 ;  /* 0x00000001ff057807 */ /* 0x000fc80000000000 */
[----:B------:R-:W-:Y:S02]  /*2c50*/  LOP3.LUT R8, R8, R5, RZ, 0x3c, !PT ;  /* 0x0000000508087212 */ /* 0x000fe400078e3cff */
[----:B--2---:R-:W-:-:S04]  /*2c60*/  SEL R0, RZ, 0x1, P1 ;  /* 0x00000001ff007807 */ /* 0x004fc80000800000 */
[----:B------:R-:W-:Y:S01]  /*2c70*/  LOP3.LUT R9, R9, R0, RZ, 0x3c, !PT ;  /* 0x0000000009097212 */ /* 0x000fe200078e3cff */
[----:B------:R-:W-:Y:S06]  /*2c80*/  @P3 BRA `(.L_x_52) ;  /* 0xfffffffc002c3947 */ /* 0x000fec000383ffff */
[----:B------:R-:W-:Y:S01]  /*2c90*/  ULEA UR5, UR6, UR37, 0x3 ;  /* 0x0000002506057291 */ /* 0x000fe2000f8e18ff */
[----:B------:R-:W-:-:S08]  /*2ca0*/  SHF.L.U32 R3, R12, 0x1f, RZ ;  /* 0x0000001f0c037819 */ /* 0x000fd000000006ff */
[----:B------:R-:W1:Y:S02]  /*2cb0*/  SYNCS.PHASECHK.TRANS64 P0, [UR5+0xb0], R3 ;  /* 0x0000b003ff0075a7 */ /* 0x000e640008001005 */
[----:B-1----:R-:W-:Y:S05]  /*2cc0*/  @P0 BRA `(.L_x_53) ;  /* 0x0000000000080947 */ /* 0x002fea0003800000 */
[----:B------:R-:W1:Y:S02]  /*2cd0*/  SYNCS.PHASECHK.TRANS64.TRYWAIT P0, [UR5+0xb0], R3 ;  /* 0x0000b003ff0075a7 */ /* 0x000e640008001105 */
[----:B-1----:R-:W-:Y:S05]  /*2ce0*/  @!P0 BRA `(.L_x_54) ;  /* 0x0000008800e08947 */ /* 0x002fea0003800000 */
.L_x_53:
[----:B------:R-:W-:-:S04]  /*2cf0*/  UIADD3 UR4, UPT, UPT, UR6, 0x1, URZ ;  /* 0x0000000106047890 */ /* 0x000fc8000fffe0ff */
[----:B------:R-:W-:-:S04]  /*2d00*/  UISETP.NE.AND UP0, UPT, UR4, 0x2, UPT ;  /* 0x000000020400788c */ /* 0x000fc8000bf05270 */
[----:B------:R-:W-:Y:S02]  /*2d10*/  USEL UR7, URZ, 0x1, UP0 ;  /* 0x00000001ff077887 */ /* 0x000fe40008000000 */
[----:B------:R-:W-:-:S04]  /*2d20*/  USEL UR4, UR4, URZ, UP0 ;  /* 0x000000ff04047287 */ /* 0x000fc80008000000 */
[----:B------:R-:W-:Y:S01]  /*2d30*/  ULEA UR4, UR4, UR37, 0x3 ;  /* 0x0000002504047291 */ /* 0x000fe2000f8e18ff */
[----:B-1----:R-:W-:-:S04]  /*2d40*/  LOP3.LUT R3, R12, UR7, RZ, 0x3c, !PT ;  /* 0x000000070c037c12 */ /* 0x002fc8000f8e3cff */
[----:B------:R-:W-:-:S04]  /*2d50*/  SHF.L.U32 R0, R3, 0x1f, RZ ;  /* 0x0000001f03007819 */ /* 0x000fc800000006ff */
[----:B------:R-:W1:Y:S02]  /*2d60*/  SYNCS.PHASECHK.TRANS64 P0, [UR4+0xb0], R0 ;  /* 0x0000b000ff0075a7 */ /* 0x000e640008001004 */
[----:B-1----:R-:W-:Y:S05]  /*2d70*/  @P0 EXIT ;  /* 0x000000000000094d */ /* 0x002fea0003800000 */
[----:B------:R-:W-:Y:S02]  /*2d80*/  SHF.L.U32 R3, R3, 0x1f, RZ ;  /* 0x0000001f03037819 */ /* 0x000fe400000006ff */
[----:B------:R-:W-:-:S07]  /*2d90*/  MOV R0, UR4 ;  /* 0x0000000400007c02 */ /* 0x000fce0008000f00 */
.L_x_55:
[----:B-1----:R1:W2:Y:S02]  /*2da0*/  SYNCS.PHASECHK.TRANS64.TRYWAIT P0, [R0+URZ+0xb0], R3 ;  /* 0x0000b003000075a7 */ /* 0x0022a400080011ff */
[----:B--2---:R-:W-:Y:S05]  /*2db0*/  @!P0 NANOSLEEP.SYNCS 0x989680 ;  /* 0x009896800000895d */ /* 0x004fea0003900000 */
[----:B------:R-:W2:Y:S02]  /*2dc0*/  @!P0 SYNCS.PHASECHK.TRANS64 P0, [R0+URZ+0xb0], R3 ;  /* 0x0000b003000085a7 */ /* 0x000ea400080010ff */
[----:B--2---:R-:W-:Y:S05]  /*2dd0*/  @P0 EXIT ;  /* 0x000000000000094d */ /* 0x004fea0003800000 */
[----:B------:R-:W-:Y:S05]  /*2de0*/  BRA `(.L_x_55) ;  /* 0xfffffffc00ec7947 */ /* 0x000fea000383ffff */
.L_x_48:
[----:B------:R-:W-:Y:S05]  /*2df0*/  BRA.U UP4, `(.L_x_56) ;  /* 0x0000001104907547 */ /* 0x000fea000b800000 */
[----:B------:R-:W-:Y:S01]  /*2e00*/  UMOV UR6, 0x40 ;  /* 0x0000004000067882 */ /* 0x000fe20000000000 */
[----:B------:R-:W-:Y:S01]  /*2e10*/  NOP ;  /* 0x0000000000007918 */ /* 0x000fe20000000000 */
[----:B------:R-:W-:Y:S01]  /*2e20*/  ULEA UR6, UR37, UR6, 0x18 ;  /* 0x0000000625067291 */ /* 0x000fe2000f8ec0ff */
[----:B------:R-:W-:Y:S02]  /*2e30*/  UMOV UR7, 0x400 ;  /* 0x0000040000077882 */ /* 0x000fe40000000000 */
[----:B------:R-:W-:-:S06]  /*2e40*/  ULEA UR37, UR37, UR7, 0x18 ;  /* 0x0000000725257291 */ /* 0x000fcc000f8ec0ff */
[----:B------:R-:W1:Y:S02]  /*2e50*/  LDS.U8 R2, [UR6+0x1c] ;  /* 0x00001c06ff027984 */ /* 0x000e640008000000 */
[----:B-1----:R-:W-:-:S13]  /*2e60*/  ISETP.NE.AND P0, PT, R2, RZ, PT ;  /* 0x000000ff0200720c */ /* 0x002fda0003f05270 */
[----:B------:R-:W-:Y:S05]  /*2e70*/  @P0 BRA `(.L_x_57) ;  /* 0x0000000400080947 */ /* 0x000fea0003800000 */
[----:B------:R-:W-:Y:S02]  /*2e80*/  UISETP.NE.U32.AND UP0, UPT, UR5, 0x1, UPT ;  /* 0x000000010500788c */ /* 0x000fe4000bf05070 */
[----:B------:R-:W-:-:S07]  /*2e90*/  UIADD3 UR8, UPT, UPT, UR6, 0x8, URZ ;  /* 0x0000000806087890 */ /* 0x000fce000fffe0ff */
[----:B------:R-:W-:Y:S05]  /*2ea0*/  BRA.U !UP0, `(.L_x_58) ;  /* 0x00000001089c7547 */ /* 0x000fea000b800000 */
[----:B------:R-:W-:Y:S01]  /*2eb0*/  ELECT P0, URZ, PT ;  /* 0x0000000000ff782f */ /* 0x000fe20003800000 */
[----:B------:R-:W-:-:S12]  /*2ec0*/  BSSY B0, `(.L_x_58) ;  /* 0x0000025000007945 */ /* 0x000fd80003800000 */
[----:B------:R-:W-:Y:S05]  /*2ed0*/  @!P0 BRA `(.L_x_59) ;  /* 0x00000000008c8947 */ /* 0x000fea0003800000 */
[----:B------:R-:W-:-:S05]  /*2ee0*/  UMOV UR7, 0x10 ;  /* 0x0000001000077882 */ /* 0x000fca0000000000 */
[----:B------:R-:W-:Y:S04]  /*2ef0*/  DEPBAR.LE SB1, 0x36 ;  /* 0x00009d800000791a */ /* 0x000fe80000000000 */
[----:B------:R-:W1:Y:S02]  /*2f00*/  UTCATOMSWS.2CTA.FIND_AND_SET.ALIGN UP1, UR7, UR7 ;  /* 0x00000007000775e3 */ /* 0x000e640008220800 */
[----:B-1----:R-:W-:Y:S01]  /*2f10*/  MOV R11, UR7 ;  /* 0x00000007000b7c02 */ /* 0x002fe20008000f00 */
[----:B------:R-:W-:Y:S06]  /*2f20*/  BRA.U UP1, `(.L_x_60) ;  /* 0x0000000101187547 */ /* 0x000fec000b800000 */
.L_x_61:
[----:B------:R-:W-:Y:S05]  /*2f30*/  NANOSLEEP 0x64 ;  /* 0x000000640000795d */ /* 0x000fea0003800000 */
[----:B------:R-:W-:-:S05]  /*2f40*/  UMOV UR7, 0x10 ;  /* 0x0000001000077882 */ /* 0x000fca0000000000 */
[----:B------:R-:W-:Y:S04]  /*2f50*/  DEPBAR.LE SB1, 0x36 ;  /* 0x00009d800000791a */ /* 0x000fe80000000000 */
[----:B------:R-:W1:Y:S02]  /*2f60*/  UTCATOMSWS.2CTA.FIND_AND_SET.ALIGN UP1, UR7, UR7 ;  /* 0x00000007000775e3 */ /* 0x000e640008220800 */
[----:B-1----:R-:W-:Y:S01]  /*2f70*/  MOV R11, UR7 ;  /* 0x00000007000b7c02 */ /* 0x002fe20008000f00 */
[----:B------:R-:W-:Y:S05]  /*2f80*/  BRA.U !UP1, `(.L_x_61) ;  /* 0xfffffffd09e87547 */ /* 0x000fea000b83ffff */
.L_x_60:
[----:B------:R-:W1:Y:S01]  /*2f90*/  LDS R5, [UR6+0x10] ;  /* 0x00001006ff057984 */ /* 0x000e620008000800 */
[----:B------:R-:W-:Y:S01]  /*2fa0*/  IMAD.U32 R3, RZ, RZ, UR37 ;  /* 0x00000025ff037e24 */ /* 0x000fe2000f8e00ff */
[----:B------:R-:W-:-:S03]  /*2fb0*/  MOV R2, UR4 ;  /* 0x0000000400027c02 */ /* 0x000fc60008000f00 */
[----:B------:R-:W-:Y:S01]  /*2fc0*/  VIADD R3, R3, 0x130 ;  /* 0x0000013003037836 */ /* 0x000fe20000000000 */
[----:B-1----:R-:W-:-:S04]  /*2fd0*/  SHF.L.U32 R5, R5, 0x1f, RZ ;  /* 0x0000001f05057819 */ /* 0x002fc800000006ff */
[----:B------:R-:W1:Y:S02]  /*2fe0*/  SYNCS.PHASECHK.TRANS64.TRYWAIT P0, [UR6+0x8], R5 ;  /* 0x00000805ff0075a7 */ /* 0x000e640008001106 */
[----:B-1----:R-:W-:Y:S05]  /*2ff0*/  @P0 BRA `(.L_x_62) ;  /* 0x0000000000080947 */ /* 0x002fea0003800000 */
[----:B------:R-:W1:Y:S02]  /*3000*/  SYNCS.PHASECHK.TRANS64.TRYWAIT P0, [UR6+0x8], R5 ;  /* 0x00000805ff0075a7 */ /* 0x000e640008001106 */
[----:B-1----:R-:W-:Y:S05]  /*3010*/  @!P0 BRA `(.L_x_63) ;  /* 0x00000088002c8947 */ /* 0x002fea0003800000 */
.L_x_62:
[----:B-1----:R-:W-:Y:S01]  /*3020*/  HFMA2 R4, -RZ, RZ, 0, 5.9604644775390625e-08 ;  /* 0x00000001ff047431 */ /* 0x002fe200000001ff */
[----:B------:R-:W-:Y:S01]  /*3030*/  UPRMT UR7, UR4, 0x654, UR8 ;  /* 0x0000065404077896 */ /* 0x000fe20008000008 */
[----:B------:R-:W-:Y:S01]  /*3040*/  IMAD.MOV.U32 R6, RZ, RZ, 0xffff ;  /* 0x0000ffffff067424 */ /* 0x000fe200078e00ff */
[----:B------:R-:W-:Y:S01]  /*3050*/  PRMT R2, R2, 0x654, R3 ;  /* 0x0000065402027816 */ /* 0x000fe20000000003 */
[----:B------:R-:W-:Y:S02]  /*3060*/  IMAD.MOV.U32 R5, RZ, RZ, 0x4 ;  /* 0x00000004ff057424 */ /* 0x000fe400078e00ff */
[----:B------:R-:W-:Y:S01]  /*3070*/  IMAD.SHL.U32 R9, R11, 0x20, RZ ;  /* 0x000000200b097824 */ /* 0x000fe200078e00ff */
[----:B------:R-:W-:Y:S02]  /*3080*/  MOV R3, UR7 ;  /* 0x0000000700037c02 */ /* 0x000fe40008000f00 */
[-C--:B------:R-:W-:Y:S01]  /*3090*/  SHF.L.U32 R7, R6, R11.reuse, RZ ;  /* 0x0000000b06077219 */ /* 0x080fe200000006ff */
[----:B------:R1:W-:Y:S01]  /*30a0*/  SYNCS.ARRIVE.TRANS64.RED RZ, [UR7], R5 ;  /* 0x00000005ffff79a7 */ /* 0x0003e20008000407 */
[----:B------:R-:W-:Y:S01]  /*30b0*/  SHF.L.U32 R6, R4, R11, RZ ;  /* 0x0000000b04067219 */ /* 0x000fe200000006ff */
[----:B------:R1:W-:Y:S04]  /*30c0*/  STS [UR37+0x130], R9 ;  /* 0x00013009ff007988 */ /* 0x0003e80008000825 */
[----:B------:R1:W-:Y:S04]  /*30d0*/  STAS [R2.64], R11 ;  /* 0x0000000b02007dbd */ /* 0x0003e8000c0008ff */
[----:B------:R1:W-:Y:S04]  /*30e0*/  ATOMS.OR RZ, [UR6+0x14], R7 ;  /* 0x00001407ffff798c */ /* 0x0003e8000b000006 */
[----:B------:R1:W-:Y:S04]  /*30f0*/  ATOMS.OR RZ, [UR6+0x18], R6 ;  /* 0x00001806ffff798c */ /* 0x0003e8000b000006 */
[----:B------:R1:W-:Y:S02]  /*3100*/  ATOMS.XOR RZ, [UR6+0x10], R4 ;  /* 0x00001004ffff798c */ /* 0x0003e4000b800006 */
.L_x_59:
[----:B------:R-:W-:Y:S05]  /*3110*/  BSYNC B0 ;  /* 0x0000000000007941 */ /* 0x000fea0003800000 */
.L_x_58:
[----:B------:R-:W-:Y:S05]  /*3120*/  BRA.U UP0, `(.L_x_64) ;  /* 0x00000001006c7547 */ /* 0x000fea000b800000 */
[----:B------:R-:W-:-:S03]  /*3130*/  UMOV UR7, 0xffffffff ;  /* 0xffffffff00077882 */ /* 0x000fc60000000000 */
[----:B------:R-:W-:Y:S05]  /*3140*/  BRA.DIV UR7, `(.L_x_65) ;  /* 0x0000008607f87947 */ /* 0x000fea000b800000 */
[----:B------:R-:W-:-:S13]  /*3150*/  ELECT P6, URZ, PT ;  /* 0x0000000000ff782f */ /* 0x000fda00038c0000 */
.L_x_167:
[----:B------:R-:W-:Y:S05]  /*3160*/  @!P6 BRA `(.L_x_64) ;  /* 0x00000000005ce947 */ /* 0x000fea0003800000 */
[----:B-1----:R-:W1:Y:S02]  /*3170*/  LDS R3, [UR6+0x10] ;  /* 0x00001006ff037984 */ /* 0x002e640008000800 */
[----:B-1----:R-:W-:-:S04]  /*3180*/  SHF.L.U32 R3, R3, 0x1f, RZ ;  /* 0x0000001f03037819 */ /* 0x002fc800000006ff */
[----:B------:R-:W1:Y:S02]  /*3190*/  SYNCS.PHASECHK.TRANS64.TRYWAIT P0, [UR6+0x8], R3 ;  /* 0x00000803ff0075a7 */ /* 0x000e640008001106 */
[----:B-1----:R-:W-:Y:S05]  /*31a0*/  @P0 BRA `(.L_x_66) ;  /* 0x0000000000080947 */ /* 0x002fea0003800000 */
[----:B------:R-:W1:Y:S02]  /*31b0*/  SYNCS.PHASECHK.TRANS64.TRYWAIT P0, [UR6+0x8], R3 ;  /* 0x00000803ff0075a7 */ /* 0x000e640008001106 */
[----:B-1----:R-:W-:Y:S05]  /*31c0*/  @!P0 BRA `(.L_x_67) ;  /* 0x0000008400f88947 */ /* 0x002fea0003800000 */
.L_x_66:
[----:B------:R-:W2:Y:S01]  /*31d0*/  LDS R5, [UR37+0x130] ;  /* 0x00013025ff057984 */ /* 0x000ea20008000800 */
[----:B-1----:R-:W-:Y:S02]  /*31e0*/  HFMA2 R2, -RZ, RZ, 0, 5.9604644775390625e-08 ;  /* 0x00000001ff027431 */ /* 0x002fe400000001ff */
[----:B------:R-:W-:Y:S01]  /*31f0*/  IMAD.MOV.U32 R3, RZ, RZ, 0xffff ;  /* 0x0000ffffff037424 */ /* 0x000fe200078e00ff */
[----:B------:R-:W-:Y:S01]  /*3200*/  UPRMT UR7, UR4, 0x654, UR8 ;  /* 0x0000065404077896 */ /* 0x000fe20008000008 */
[----:B--2---:R-:W-:-:S03]  /*3210*/  IMAD.SHL.U32 R4, R5, 0x20, RZ ;  /* 0x0000002005047824 */ /* 0x004fc600078e00ff */
[-C--:B------:R-:W-:Y:S02]  /*3220*/  SHF.L.U32 R3, R3, R5.reuse, RZ ;  /* 0x0000000503037219 */ /* 0x080fe400000006ff */
[----:B------:R-:W-:Y:S01]  /*3230*/  SHF.L.U32 R5, R2, R5, RZ ;  /* 0x0000000502057219 */ /* 0x000fe200000006ff */
[----:B------:R2:W-:Y:S04]  /*3240*/  STS [UR37+0x130], R4 ;  /* 0x00013004ff007988 */ /* 0x0005e80008000825 */
[----:B------:R2:W-:Y:S04]  /*3250*/  ATOMS.OR RZ, [UR6+0x14], R3 ;  /* 0x00001403ffff798c */ /* 0x0005e8000b000006 */
[----:B------:R2:W-:Y:S01]  /*3260*/  ATOMS.OR RZ, [UR6+0x18], R5 ;  /* 0x00001805ffff798c */ /* 0x0005e2000b000006 */
[----:B------:R-:W-:Y:S03]  /*3270*/  SYNCS.ARRIVE.TRANS64.RED.A1T0 RZ, [UR7], RZ ;  /* 0x000000ffffff79a7 */ /* 0x000fe60008100407 */
[----:B------:R2:W-:Y:S01]  /*3280*/  ATOMS.XOR RZ, [UR6+0x10], R2 ;  /* 0x00001002ffff798c */ /* 0x0005e2000b800006 */
[----:B------:R-:W-:Y:S05]  /*3290*/  BRA `(.L_x_64) ;  /* 0x0000000000107947 */ /* 0x000fea0003800000 */
.L_x_57:
[----:B------:R-:W-:-:S05]  /*32a0*/  MOV R2, 0xffffffff ;  /* 0xffffffff00027802 */ /* 0x000fca0000000f00 */
[----:B------:R1:W-:Y:S02]  /*32b0*/  STS [UR37+0x130], R2 ;  /* 0x00013002ff007988 */ /* 0x0003e40008000825 */
[----:B-1----:R-:W-:Y:S02]  /*32c0*/  MOV R2, 0x32e0 ;  /* 0x000032e000027802 */ /* 0x002fe40000000f00 */
[----:B-----5:R-:W-:Y:S05]  /*32d0*/  CALL.REL.NOINC `($__internal_1_$__cuda_sm10x_tcgen05_guardrail_trap_phase_invalid_during_alloc) ;  /* 0x0000008c009c7944 */ /* 0x020fea0003c00000 */
.L_x_64:
[----:B------:R-:W-:Y:S05]  /*32e0*/  WARPSYNC.ALL ;  /* 0x0000000000007948 */ /* 0x000fea0003800000 */
[----:B------:R-:W3:Y:S01]  /*32f0*/  S2UR UR7, SR_CgaCtaId ;  /* 0x00000000000779c3 */ /* 0x000ee20000008800 */
[----:B------:R-:W-:Y:S01]  /*3300*/  UMOV UR6, 0x400 ;  /* 0x0000040000067882 */ /* 0x000fe20000000000 */
[----:B------:R-:W-:-:S06]  /*3310*/  NOP ;  /* 0x0000000000007918 */ /* 0x000fcc0000000000 */
[----:B------:R-:W-:Y:S06]  /*3320*/  BAR.ARV 0x6, 0xa0 ;  /* 0x0182800000007b1d */ /* 0x000fec0000002000 */
[----:B------:R-:W4:Y:S01]  /*3330*/  LDCU UR8, c[0x0][0x38c] ;  /* 0x00007180ff0877ac */ /* 0x000f220008000800 */
[----:B------:R-:W-:Y:S01]  /*3340*/  LOP3.LUT R0, R0, 0xffff, RZ, 0xc0, !PT ;  /* 0x0000ffff00007812 */ /* 0x000fe200078ec0ff */
[----:B-1----:R-:W-:Y:S01]  /*3350*/  IMAD.MOV.U32 R9, RZ, RZ, 0x1 ;  /* 0x00000001ff097424 */ /* 0x002fe200078e00ff */
[----:B------:R-:W-:Y:S01]  /*3360*/  LOP3.LUT R8, R8, 0xffff, RZ, 0xc0, !PT ;  /* 0x0000ffff08087812 */ /* 0x000fe200078ec0ff */
[----:B------:R-:W-:Y:S01]  /*3370*/  UMOV UR19, URZ ;  /* 0x000000ff00137c82 */ /* 0x000fe20008000000 */
[----:B------:R-:W-:Y:S01]  /*3380*/  R2UR UR11, R0 ;  /* 0x00000000000b72ca */ /* 0x000fe200000e0000 */
[----:B------:R-:W-:Y:S01]  /*3390*/  UMOV UR18, URZ ;  /* 0x000000ff00127c82 */ /* 0x000fe20008000000 */
[----:B------:R-:W-:Y:S01]  /*33a0*/  R2UR UR12, R8 ;  /* 0x00000000080c72ca */ /* 0x000fe200000e0000 */
[----:B------:R-:W-:Y:S01]  /*33b0*/  IMAD.MOV.U32 R8, RZ, RZ, RZ ;  /* 0x000000ffff087224 */ /* 0x000fe200078e00ff */
[----:B------:R-:W-:Y:S01]  /*33c0*/  UMOV UR17, URZ ;  /* 0x000000ff00117c82 */ /* 0x000fe20008000000 */
[----:B---3--:R-:W-:-:S02]  /*33d0*/  ULEA UR7, UR7, UR6, 0x18 ;  /* 0x0000000607077291 */ /* 0x008fc4000f8ec0ff */
[----:B------:R-:W-:Y:S02]  /*33e0*/  UISETP.NE.AND UP2, UPT, UR5, URZ, UPT ;  /* 0x000000ff0500728c */ /* 0x000fe4000bf45270 */
[----:B------:R-:W-:Y:S02]  /*33f0*/  UIADD3 UR13, UPT, UPT, UR7, 0x10800, URZ ;  /* 0x00010800070d7890 */ /* 0x000fe4000fffe0ff */
[----:B------:R-:W-:Y:S02]  /*3400*/  UIADD3 UR14, UPT, UPT, UR7, 0x24800, URZ ;  /* 0x00024800070e7890 */ /* 0x000fe4000fffe0ff */
[----:B----4-:R-:W-:Y:S01]  /*3410*/  UIADD3 UR8, UPT, UPT, UR8, 0x3f, URZ ;  /* 0x0000003f08087890 */ /* 0x010fe2000fffe0ff */
[----:B--2---:R-:W1:Y:S01]  /*3420*/  LDS R2, [UR7+0x130] ;  /* 0x00013007ff027984 */ /* 0x004e620008000800 */
[----:B------:R-:W-:Y:S02]  /*3430*/  USHF.R.U32.HI UR13, URZ, 0x4, UR13 ;  /* 0x00000004ff0d7899 */ /* 0x000fe4000801160d */
[----:B------:R-:W-:-:S02]  /*3440*/  USHF.R.S32.HI UR6, URZ, 0x1f, UR8 ;  /* 0x0000001fff067899 */ /* 0x000fc40008011408 */
[----:B------:R-:W-:Y:S02]  /*3450*/  USHF.R.U32.HI UR14, URZ, 0x4, UR14 ;  /* 0x00000004ff0e7899 */ /* 0x000fe4000801160e */
[----:B------:R-:W-:Y:S02]  /*3460*/  ULEA.HI UR6, UR6, UR8, URZ, 0x6 ;  /* 0x0000000806067291 */ /* 0x000fe4000f8f30ff */
[----:B------:R-:W-:Y:S02]  /*3470*/  ULOP3.LUT UR13, UR13, 0x3fff, URZ, 0xc0, !UPT ;  /* 0x00003fff0d0d7892 */ /* 0x000fe4000f8ec0ff */
[----:B------:R-:W-:Y:S02]  /*3480*/  USHF.R.S32.HI UR6, URZ, 0x6, UR6 ;  /* 0x00000006ff067899 */ /* 0x000fe40008011406 */
[----:B------:R-:W-:Y:S02]  /*3490*/  ULOP3.LUT UR14, UR14, 0x3fff, URZ, 0xc0, !UPT ;  /* 0x00003fff0e0e7892 */ /* 0x000fe4000f8ec0ff */
[----:B------:R-:W-:Y:S01]  /*34a0*/  UISETP.LT.AND UP0, UPT, UR6, 0x1, UPT ;  /* 0x000000010600788c */ /* 0x000fe2000bf01270 */
[----:B------:R-:W-:Y:S01]  /*34b0*/  UMOV UR28, 0x0 ;  /* 0x00000000001c7882 */ /* 0x000fe20000000000 */
[----:B------:R-:W-:Y:S01]  /*34c0*/  UMOV UR29, 0x10400490 ;  /* 0x10400490001d7882 */ /* 0x000fe20000000000 */
[----:B------:R-:W-:-:S02]  /*34d0*/  ULOP3.LUT UR13, UR13, 0x10000, URZ, 0xfc, !UPT ;  /* 0x000100000d0d7892 */ /* 0x000fc4000f8efcff */
[----:B------:R-:W-:Y:S02]  /*34e0*/  ULOP3.LUT UR14, UR14, 0x10000, URZ, 0xfc, !UPT ;  /* 0x000100000e0e7892 */ /* 0x000fe4000f8efcff */
[----:B------:R-:W-:Y:S01]  /*34f0*/  USEL UR20, UR6, 0x1, !UP0 ;  /* 0x0000000106147887 */ /* 0x000fe2000c000000 */
[----:B------:R-:W-:Y:S01]  /*3500*/  UMOV UR26, 0x0 ;  /* 0x00000000001a7882 */ /* 0x000fe20000000000 */
[----:B------:R-:W-:Y:S01]  /*3510*/  UMOV UR27, 0x10400490 ;  /* 0x10400490001b7882 */ /* 0x000fe20000000000 */
[----:B------:R-:W-:Y:S01]  /*3520*/  UMOV UR24, 0x0 ;  /* 0x0000000000187882 */ /* 0x000fe20000000000 */
[----:B------:R-:W-:Y:S01]  /*3530*/  UMOV UR25, 0x10400490 ;  /* 0x1040049000197882 */ /* 0x000fe20000000000 */
[----:B------:R-:W-:Y:S01]  /*3540*/  UMOV UR22, 0x0 ;  /* 0x0000000000167882 */ /* 0x000fe20000000000 */
[----:B------:R-:W-:Y:S01]  /*3550*/  UMOV UR23, 0x10400490 ;  /* 0x1040049000177882 */ /* 0x000fe20000000000 */
[----:B-1----:R-:W-:Y:S02]  /*3560*/  R2UR UR21, R2 ;  /* 0x00000000021572ca */ /* 0x002fe400000e0000 */
[----:B------:R-:W-:-:S13]  /*3570*/  CS2R R2, SRZ ;  /* 0x0000000000027805 */ /* 0x000fda000001ff00 */
.L_x_75:
[C---:B------:R-:W-:Y:S02]  /*3580*/  LEA R0, R8.reuse, UR7, 0x3 ;  /* 0x0000000708007c11 */ /* 0x040fe4000f8e18ff */
[----:B------:R-:W-:Y:S02]  /*3590*/  SHF.L.U32 R5, R3, 0x1f, RZ ;  /* 0x0000001f03057819 */ /* 0x000fe400000006ff */
[----:B------:R-:W-:Y:S02]  /*35a0*/  LEA R4, R8, UR7, 0x4 ;  /* 0x0000000708047c11 */ /* 0x000fe4000f8e20ff */
[----:B------:R-:W1:Y:S02]  /*35b0*/  SYNCS.PHASECHK.TRANS64.TRYWAIT P0, [R0+URZ+0xa0], R5 ;  /* 0x0000a005000075a7 */ /* 0x000e6400080011ff */
[----:B-1-34-:R-:W-:Y:S05]  /*35c0*/  @!P0 BRA `(.L_x_68) ;  /* 0x0000008400108947 */ /* 0x01afea0003800000 */
.L_x_168:
[----:B-1----:R-:W1:Y:S01]  /*35d0*/  LDS.128 R4, [R4+0x110] ;  /* 0x0001100004047984 */ /* 0x002e620000000c00 */
[----:B------:R-:W-:Y:S02]  /*35e0*/  VIADD R0, R0, 0xb0 ;  /* 0x000000b000007836 */ /* 0x000fe40000000000 */
[----:B------:R-:W-:Y:S01]  /*35f0*/  VIADD R8, R8, 0x1 ;  /* 0x0000000108087836 */ /* 0x000fe20000000000 */
[----:B------:R-:W-:Y:S01]  /*3600*/  @!PT LDS RZ, [RZ] ;  /* 0x00000000fffff984 */ /* 0x000fe20000000800 */
[----:B------:R-:W-:Y:S01]  /*3610*/  @!PT LDS RZ, [RZ] ;  /* 0x00000000fffff984 */ /* 0x000fe20000000800 */
[----:B------:R-:W-:Y:S01]  /*3620*/  @!PT LDS RZ, [RZ] ;  /* 0x00000000fffff984 */ /* 0x000fe20000000800 */
[----:B------:R-:W-:Y:S01]  /*3630*/  @!PT LDS RZ, [RZ] ;  /* 0x00000000fffff984 */ /* 0x000fe20000000800 */
[----:B------:R2:W-:Y:S06]  /*3640*/  MEMBAR.ALL.CTA ;  /* 0x0000000000007992 */ /* 0x0005ec0000008000 */
[----:B--2---:R-:W2:Y:S01]  /*3650*/  FENCE.VIEW.ASYNC.S ;  /* 0x00000000000073c6 */ /* 0x004ea20000000000 */
[----:B------:R-:W-:-:S04]  /*3660*/  PRMT R0, RZ, 0x654, R0 ;  /* 0x00000654ff007816 */ /* 0x000fc80000000000 */
[----:B--2---:R2:W-:Y:S01]  /*3670*/  SYNCS.ARRIVE.TRANS64.RED.A1T0 RZ, [R0+URZ], RZ ;  /* 0x000000ff00ff79a7 */ /* 0x0045e200081004ff */
[----:B-1----:R-:W-:Y:S01]  /*3680*/  LOP3.LUT P1, RZ, R6, 0x1, RZ, 0xc0, !PT ;  /* 0x0000000106ff7812 */ /* 0x002fe2000782c0ff */
[----:B--2---:R-:W-:-:S12]  /*3690*/  BRA.U UP2, `(.L_x_69) ;  /* 0x0000000502087547 */ /* 0x004fd8000b800000 */
[----:B------:R-:W1:Y:S01]  /*36a0*/  LDCU UR8, c[0x0][0x38c] ;  /* 0x00007180ff0877ac */ /* 0x000e620008000800 */
[----:B------:R-:W-:Y:S02]  /*36b0*/  PLOP3.LUT P2, PT, PT, PT, PT, 0x80, 0x8 ;  /* 0x000000000008781c */ /* 0x000fe40003f4f070 */
[----:B------:R-:W-:Y:S01]  /*36c0*/  SHF.L.U32 R5, R9, 0x1f, RZ ;  /* 0x0000001f09057819 */ /* 0x000fe200000006ff */
[----:B------:R-:W-:Y:S02]  /*36d0*/  ULEA UR9, UR19, UR7, 0x3 ;  /* 0x0000000713097291 */ /* 0x000fe4000f8e18ff */
[----:B------:R-:W-:Y:S02]  /*36e0*/  ULEA UR10, UR19, UR21, 0x8 ;  /* 0x00000015130a7291 */ /* 0x000fe4000f8e40ff */
[----:B-1----:R-:W-:-:S06]  /*36f0*/  UISETP.GE.AND UP0, UPT, UR8, 0x1, UPT ;  /* 0x000000010800788c */ /* 0x002fcc000bf06270 */
[----:B------:R-:W-:-:S05]  /*3700*/  PLOP3.LUT P0, PT, PT, PT, UP0, 0x80, 0x8 ;  /* 0x000000000008781c */ /* 0x000fca0003f0f008 */
[----:B------:R-:W-:-:S08]  /*3710*/  @UP0 ULEA UR8, UR18, UR7, 0x3 ;  /* 0x0000000712080291 */ /* 0x000fd0000f8e18ff */
[----:B------:R-:W-:-:S04]  /*3720*/  @P0 SHF.L.U32 R0, R2, 0x1f, RZ ;  /* 0x0000001f02000819 */ /* 0x000fc800000006ff */
[----:B------:R1:W2:Y:S01]  /*3730*/  @P0 SYNCS.PHASECHK.TRANS64.TRYWAIT P2, [UR8], R0 ;  /* 0x00000000ff0005a7 */ /* 0x0002a20008041108 */
[----:B------:R-:W3:Y:S02]  /*3740*/  SYNCS.PHASECHK.TRANS64.TRYWAIT P0, [UR9+0xd0], R5 ;  /* 0x0000d005ff0075a7 */ /* 0x000ee40008001109 */
[----:B-123--:R-:W-:Y:S05]  /*3750*/  @!P0 BRA `(.L_x_70) ;  /* 0x0000008000c08947 */ /* 0x00efea0003800000 */
.L_x_170:
[----:B------:R-:W-:Y:S01]  /*3760*/  UMOV UR16, UR17 ;  /* 0x0000001100107c82 */ /* 0x000fe20008000000 */
[----:B------:R-:W-:Y:S05]  /*3770*/  BRA.U !UP0, `(.L_x_71) ;  /* 0x0000000108c07547 */ /* 0x000fea000b800000 */
[----:B------:R-:W-:Y:S02]  /*3780*/  UIADD3 UR16, UPT, UPT, UR20, UR17, URZ ;  /* 0x0000001114107290 */ /* 0x000fe4000fffe0ff */
[----:B------:R-:W-:Y:S01]  /*3790*/  UPLOP3.LUT UP3, UPT, UPT, UPT, UPT, 0x40, 0x4 ;  /* 0x000000000004789c */ /* 0x000fe20003f6e870 */
[----:B------:R-:W-:Y:S01]  /*37a0*/  UMOV UR15, UR6 ;  /* 0x00000006000f7c82 */ /* 0x000fe20008000000 */
[----:B------:R-:W-:-:S09]  /*37b0*/  UMOV UR46, UR18 ;  /* 0x00000012002e7c82 */ /* 0x000fd20008000000 */
.L_x_74:
[----:B--2---:R-:W-:Y:S01]  /*37c0*/  ULEA UR8, UR46, UR7, 0x3 ;  /* 0x000000072e087291 */ /* 0x004fe2000f8e18ff */
[----:B---3--:R-:W-:Y:S11]  /*37d0*/  @P2 BRA `(.L_x_72) ;  /* 0x00000000000c2947 */ /* 0x008ff60003800000 */
[----:B-1----:R-:W-:Y:S04]  /*37e0*/  SHF.L.U32 R5, R2, 0x1f, RZ ;  /* 0x0000001f02057819 */ /* 0x002fe800000006ff */
[----:B------:R-:W1:Y:S02]  /*37f0*/  SYNCS.PHASECHK.TRANS64.TRYWAIT P0, [UR8], R5 ;  /* 0x00000005ff0075a7 */ /* 0x000e640008001108 */
[----:B-1----:R-:W-:Y:S05]  /*3800*/  @!P0 BRA `(.L_x_73) ;  /* 0x0000008000ac8947 */ /* 0x002fea0003800000 */
.L_x_72:
[----:B------:R-:W-:Y:S01]  /*3810*/  UISETP.NE.AND UP0, UPT, UR15, 0x1, UPT ;  /* 0x000000010f00788c */ /* 0x000fe2000bf05270 */
[----:B------:R-:W-:Y:S01]  /*3820*/  PLOP3.LUT P2, PT, PT, PT, PT, 0x80, 0x8 ;  /* 0x000000000008781c */ /* 0x000fe20003f4f070 */
[----:B------:R-:W-:Y:S02]  /*3830*/  UIADD3 UR18, UPT, UPT, UR46, 0x1, URZ ;  /* 0x000000012e127890 */ /* 0x000fe4000fffe0ff */
[----:B------:R-:W-:Y:S02]  /*3840*/  ULEA UR32, UR46, UR14, 0xa ;  /* 0x0000000e2e207291 */ /* 0x000fe4000f8e50ff */
[----:B------:R-:W-:Y:S01]  /*3850*/  UISETP.NE.AND UP1, UPT, UR18, 0x5, UPT ;  /* 0x000000051200788c */ /* 0x000fe2000bf25270 */
[----:B------:R-:W-:Y:S01]  /*3860*/  PLOP3.LUT P0, PT, PT, PT, UP0, 0x80, 0x8 ;  /* 0x000000000008781c */ /* 0x000fe20003f0f008 */
[----:B------:R-:W-:Y:S02]  /*3870*/  UIADD3 UR44, UPT, UPT, UR32, 0x2, URZ ;  /* 0x00000002202c7890 */ /* 0x000fe4000fffe0ff */
[----:B------:R-:W-:Y:S02]  /*3880*/  USEL UR31, URZ, 0x1, UP1 ;  /* 0x00000001ff1f7887 */ /* 0x000fe40008800000 */
[----:B------:R-:W-:Y:S02]  /*3890*/  USEL UR18, UR18, URZ, UP1 ;  /* 0x000000ff12127287 */ /* 0x000fe40008800000 */
[----:B------:R-:W-:Y:S02]  /*38a0*/  UIADD3 UR40, UPT, UPT, UR32, 0x4, URZ ;  /* 0x0000000420287890 */ /* 0x000fe4000fffe0ff */
[----:B------:R-:W-:Y:S01]  /*38b0*/  @UP0 ULEA UR30, UR18, UR7, 0x3 ;  /* 0x00000007121e0291 */ /* 0x000fe2000f8e18ff */
[----:B------:R-:W-:Y:S01]  /*38c0*/  LOP3.LUT R2, R2, UR31, RZ, 0x3c, !PT ;  /* 0x0000001f02027c12 */ /* 0x000fe2000f8e3cff */
[----:B------:R-:W-:Y:S02]  /*38d0*/  UIADD3 UR36, UPT, UPT, UR32, 0x6, URZ ;  /* 0x0000000620247890 */ /* 0x000fe4000fffe0ff */
[----:B------:R-:W-:Y:S01]  /*38e0*/  UIADD3 UR8, UPT, UPT, UR8, 0x28, URZ ;  /* 0x0000002808087890 */ /* 0x000fe2000fffe0ff */
[----:B-1----:R-:W-:Y:S01]  /*38f0*/  @P0 SHF.L.U32 R0, R2, 0x1f, RZ ;  /* 0x0000001f02000819 */ /* 0x002fe200000006ff */
[----:B------:R-:W-:Y:S02]  /*3900*/  UIADD3 UR17, UPT, UPT, UR17, 0x1, URZ ;  /* 0x0000000111117890 */ /* 0x000fe4000fffe0ff */
[----:B------:R-:W-:Y:S01]  /*3910*/  UIADD3 UR15, UPT, UPT, UR15, -0x1, URZ ;  /* 0xffffffff0f0f7890 */ /* 0x000fe2000fffe0ff */
[----:B------:R2:W3:Y:S01]  /*3920*/  @P0 SYNCS.PHASECHK.TRANS64.TRYWAIT P2, [UR30], R0 ;  /* 0x00000000ff0005a7 */ /* 0x0004e2000804111e */
[----:B------:R-:W-:Y:S02]  /*3930*/  ULEA UR30, UR46, UR13, 0xa ;  /* 0x0000000d2e1e7291 */ /* 0x000fe4000f8e50ff */
[----:B------:R-:W-:Y:S02]  /*3940*/  UISETP.NE.AND UP0, UPT, UR17, UR16, UPT ;  /* 0x000000101100728c */ /* 0x000fe4000bf05270 */
[----:B------:R-:W-:Y:S02]  /*3950*/  UIADD3 UR42, UPT, UPT, UR30, 0x2, URZ ;  /* 0x000000021e2a7890 */ /* 0x000fe4000fffe0ff */
[----:B------:R-:W-:Y:S02]  /*3960*/  UIADD3 UR38, UPT, UPT, UR30, 0x4, URZ ;  /* 0x000000041e267890 */ /* 0x000fe4000fffe0ff */
[----:B------:R-:W-:Y:S01]  /*3970*/  UIADD3 UR34, UPT, UPT, UR30, 0x6, URZ ;  /* 0x000000061e227890 */ /* 0x000fe2000fffe0ff */
[----:B------:R-:W-:Y:S01]  /*3980*/  UMOV UR33, 0x40004040 ;  /* 0x4000404000217882 */ /* 0x000fe20000000000 */
[----:B------:R-:W-:Y:S01]  /*3990*/  UMOV UR31, 0x40004040 ;  /* 0x40004040001f7882 */ /* 0x000fe20000000000 */
[----:B------:R-:W-:Y:S01]  /*39a0*/  UMOV UR45, 0x40004040 ;  /* 0x40004040002d7882 */ /* 0x000fe20000000000 */
[----:B------:R2:W-:Y:S01]  /*39b0*/  UTCHMMA.2CTA gdesc[UR30], gdesc[UR32], tmem[UR10], tmem[UR28], idesc[UR29], UP3 ;  /* 0x00ff1c201e0075ea */ /* 0x0005e20009a0000a */
[----:B------:R-:W-:Y:S01]  /*39c0*/  UPLOP3.LUT UP3, UPT, UPT, UPT, UPT, 0x80, 0x8 ;  /* 0x000000000008789c */ /* 0x000fe20003f6f070 */
[----:B------:R-:W-:Y:S01]  /*39d0*/  UMOV UR43, 0x40004040 ;  /* 0x40004040002b7882 */ /* 0x000fe20000000000 */
[----:B------:R-:W-:Y:S01]  /*39e0*/  UMOV UR41, 0x40004040 ;  /* 0x4000404000297882 */ /* 0x000fe20000000000 */
[----:B------:R2:W-:Y:S01]  /*39f0*/  UTCHMMA.2CTA gdesc[UR42], gdesc[UR44], tmem[UR10], tmem[UR26], idesc[UR27], UPT ;  /* 0x00ff1a2c2a0075ea */ /* 0x0005e2000ba0000a */
[----:B------:R-:W-:Y:S01]  /*3a00*/  UMOV UR39, 0x40004040 ;  /* 0x4000404000277882 */ /* 0x000fe20000000000 */
[----:B------:R-:W-:Y:S01]  /*3a10*/  UMOV UR37, 0x40004040 ;  /* 0x4000404000257882 */ /* 0x000fe20000000000 */
[----:B------:R-:W-:Y:S01]  /*3a20*/  UMOV UR35, 0x40004040 ;  /* 0x4000404000237882 */ /* 0x000fe20000000000 */
[----:B------:R2:W-:Y:S01]  /*3a30*/  UTCHMMA.2CTA gdesc[UR38], gdesc[UR40], tmem[UR10], tmem[UR24], idesc[UR25], UPT ;  /* 0x00ff1828260075ea */ /* 0x0005e2000ba0000a */
[----:B------:R2:W-:Y:S01]  /*3a40*/  UTCHMMA.2CTA gdesc[UR34], gdesc[UR36], tmem[UR10], tmem[UR22], idesc[UR23], UPT ;  /* 0x00ff1624220075ea */ /* 0x0005e2000ba0000a */
[----:B------:R2:W-:Y:S01]  /*3a50*/  UTCBAR.2CTA.MULTICAST [UR8], URZ, UR12 ;  /* 0x000000ff080073e9 */ /* 0x0005e2000820080c */
[----:B------:R-:W-:Y:S01]  /*3a60*/  UMOV UR46, UR18 ;  /* 0x00000012002e7c82 */ /* 0x000fe20008000000 */
[----:B------:R-:W-:Y:S05]  /*3a70*/  BRA.U UP0, `(.L_x_74) ;  /* 0xfffffffd00507547 */ /* 0x000fea000b83ffff */
.L_x_71:
[----:B------:R-:W-:Y:S01]  /*3a80*/  UIADD3 UR9, UPT, UPT, UR9, 0xc0, URZ ;  /* 0x000000c009097890 */ /* 0x000fe2000fffe0ff */
[----:B------:R-:W-:-:S08]  /*3a90*/  UMOV UR17, UR16 ;  /* 0x0000001000117c82 */ /* 0x000fd00008000000 */
[----:B------:R4:W-:Y:S01]  /*3aa0*/  UTCBAR.2CTA.MULTICAST [UR9], URZ, UR11 ;  /* 0x000000ff090073e9 */ /* 0x0009e2000820080b */
[----:B------:R-:W-:Y:S02]  /*3ab0*/  NOP ;  /* 0x0000000000007918 */ /* 0x000fe40000000000 */
.L_x_69:
[----:B------:R-:W-:Y:S01]  /*3ac0*/  UIADD3 UR19, UPT, UPT, UR19, 0x1, URZ ;  /* 0x0000000113137890 */ /* 0x000fe2000fffe0ff */
[----:B------:R-:W-:-:S03]  /*3ad0*/  ISETP.NE.AND P0, PT, R8, 0x2, PT ;  /* 0x000000020800780c */ /* 0x000fc60003f05270 */
[----:B------:R-:W-:Y:S01]  /*3ae0*/  UISETP.NE.AND UP0, UPT, UR19, 0x2, UPT ;  /* 0x000000021300788c */ /* 0x000fe2000bf05270 */
[----:B-12---:R-:W-:Y:S02]  /*3af0*/  SEL R0, RZ, 0x1, P0 ;  /* 0x00000001ff007807 */ /* 0x006fe40000000000 */
[----:B------:R-:W-:Y:S01]  /*3b00*/  SEL R8, R8, RZ, P0 ;  /* 0x000000ff08087207 */ /* 0x000fe20000000000 */
[----:B------:R-:W-:Y:S01]  /*3b10*/  USEL UR8, URZ, 0x1, UP0 ;  /* 0x00000001ff087887 */ /* 0x000fe20008000000 */
[----:B------:R-:W-:Y:S01]  /*3b20*/  LOP3.LUT R3, R3, R0, RZ, 0x3c, !PT ;  /* 0x0000000003037212 */ /* 0x000fe200078e3cff */
[----:B------:R-:W-:-:S04]  /*3b30*/  USEL UR19, UR19, URZ, UP0 ;  /* 0x000000ff13137287 */ /* 0x000fc80008000000 */
[----:B------:R-:W-:Y:S01]  /*3b40*/  LOP3.LUT R9, R9, UR8, RZ, 0x3c, !PT ;  /* 0x0000000809097c12 */ /* 0x000fe2000f8e3cff */
[----:B------:R-:W-:Y:S07]  /*3b50*/  @P1 BRA `(.L_x_75) ;  /* 0xfffffff800881947 */ /* 0x000fee000383ffff */
[----:B------:R-:W1:Y:S01]  /*3b60*/  S2UR UR6, SR_CgaCtaId ;  /* 0x00000000000679c3 */ /* 0x000e620000008800 */
[----:B------:R-:W-:Y:S01]  /*3b70*/  ELECT P0, URZ, PT ;  /* 0x0000000000ff782f */ /* 0x000fe20003800000 */
[----:B------:R-:W-:Y:S01]  /*3b80*/  HFMA2 R0, -RZ, RZ, 0, 5.9604644775390625e-08 ;  /* 0x00000001ff007431 */ /* 0x000fe200000001ff */
[----:B------:R-:W-:-:S05]  /*3b90*/  UMOV UR8, 0x40 ;  /* 0x0000004000087882 */ /* 0x000fca0000000000 */
[----:B------:R-:W-:Y:S01]  /*3ba0*/  UVIRTCOUNT.DEALLOC.SMPOOL 0x80 ;  /* 0x000000800000784c */ /* 0x000fe20000000000 */
[----:B------:R-:W-:Y:S02]  /*3bb0*/  UISETP.NE.AND UP0, UPT, UR5, URZ, UPT ;  /* 0x000000ff0500728c */ /* 0x000fe4000bf05270 */
[----:B-1----:R-:W-:-:S09]  /*3bc0*/  ULEA UR6, UR6, UR8, 0x18 ;  /* 0x0000000806067291 */ /* 0x002fd2000f8ec0ff */
[----:B------:R1:W-:Y:S01]  /*3bd0*/  @P0 STS.U8 [UR6+0x1c], R0 ;  /* 0x00001c00ff000988 */ /* 0x0003e20008000006 */
[----:B------:R-:W-:Y:S05]  /*3be0*/  BRA.U UP0, `(.L_x_76) ;  /* 0x0000000100587547 */ /* 0x000fea000b800000 */
[----:B------:R-:W-:Y:S01]  /*3bf0*/  UIADD3 UR8, UPT, UPT, UR7, 0xd0, URZ ;  /* 0x000000d007087890 */ /* 0x000fe2000fffe0ff */
[----:B------:R-:W-:-:S03]  /*3c00*/  SHF.L.U32 R3, R9, 0x1f, RZ ;  /* 0x0000001f09037819 */ /* 0x000fc600000006ff */
[----:B------:R-:W-:-:S09]  /*3c10*/  ULEA UR5, UR19, UR8, 0x3 ;  /* 0x0000000813057291 */ /* 0x000fd2000f8e18ff */
[----:B------:R-:W2:Y:S02]  /*3c20*/  SYNCS.PHASECHK.TRANS64.TRYWAIT P0, [UR5], R3 ;  /* 0x00000003ff0075a7 */ /* 0x000ea40008001105 */
[----:B--2---:R-:W-:Y:S05]  /*3c30*/  @!P0 BRA `(.L_x_77) ;  /* 0x0000007c00b88947 */ /* 0x004fea0003800000 */
.L_x_173:
[----:B----4-:R-:W-:-:S04]  /*3c40*/  UIADD3 UR9, UPT, UPT, UR19, 0x1, URZ ;  /* 0x0000000113097890 */ /* 0x010fc8000fffe0ff */
[----:B------:R-:W-:-:S04]  /*3c50*/  UISETP.NE.AND UP1, UPT, UR9, 0x2, UPT ;  /* 0x000000020900788c */ /* 0x000fc8000bf25270 */
[----:B------:R-:W-:Y:S02]  /*3c60*/  USEL UR5, URZ, 0x1, UP1 ;  /* 0x00000001ff057887 */ /* 0x000fe40008800000 */
[----:B------:R-:W-:-:S04]  /*3c70*/  USEL UR9, UR9, URZ, UP1 ;  /* 0x000000ff09097287 */ /* 0x000fc80008800000 */
[----:B------:R-:W-:Y:S01]  /*3c80*/  ULEA UR9, UR9, UR8, 0x3 ;  /* 0x0000000809097291 */ /* 0x000fe2000f8e18ff */
[----:B-1----:R-:W-:-:S04]  /*3c90*/  LOP3.LUT R3, R9, UR5, RZ, 0x3c, !PT ;  /* 0x0000000509037c12 */ /* 0x002fc8000f8e3cff */
[----:B------:R-:W-:Y:S01]  /*3ca0*/  SHF.L.U32 R3, R3, 0x1f, RZ ;  /* 0x0000001f03037819 */ /* 0x000fe200000006ff */
[----:B------:R-:W-:-:S04]  /*3cb0*/  IMAD.U32 R0, RZ, RZ, UR9 ;  /* 0x00000009ff007e24 */ /* 0x000fc8000f8e00ff */
[----:B------:R1:W2:Y:S03]  /*3cc0*/  SYNCS.PHASECHK.TRANS64.TRYWAIT P0, [R0+URZ], R3 ;  /* 0x00000003000075a7 */ /* 0x0002a600080011ff */
[----:B--2---:R-:W-:Y:S05]  /*3cd0*/  @!P0 NANOSLEEP.SYNCS 0x989680 ;  /* 0x009896800000895d */ /* 0x004fea0003900000 */
[----:B------:R-:W2:Y:S02]  /*3ce0*/  @!P0 SYNCS.PHASECHK.TRANS64 P0, [R0+URZ], R3 ;  /* 0x00000003000085a7 */ /* 0x000ea400080010ff */
[----:B--2---:R-:W-:Y:S05]  /*3cf0*/  @P0 BRA `(.L_x_78) ;  /* 0x0000000000200947 */ /* 0x004fea0003800000 */
.L_x_79:
[----:B--2---:R2:W4:Y:S02]  /*3d00*/  SYNCS.PHASECHK.TRANS64.TRYWAIT P0, [R0+URZ], R3 ;  /* 0x00000003000075a7 */ /* 0x00452400080011ff */
[----:B----4-:R-:W-:Y:S05]  /*3d10*/  @!P0 NANOSLEEP.SYNCS 0x989680 ;  /* 0x009896800000895d */ /* 0x010fea0003900000 */
[----:B------:R-:W4:Y:S02]  /*3d20*/  @!P0 SYNCS.PHASECHK.TRANS64 P0, [R0+URZ], R3 ;  /* 0x00000003000085a7 */ /* 0x000f2400080010ff */
[----:B----4-:R-:W-:Y:S05]  /*3d30*/  @!P0 BRA `(.L_x_79) ;  /* 0xfffffffc00f08947 */ /* 0x010fea000383ffff */
[----:B------:R-:W-:Y:S05]  /*3d40*/  BRA `(.L_x_78) ;  /* 0x00000000000c7947 */ /* 0x000fea0003800000 */
.L_x_76:
[----:B------:R-:W-:-:S04]  /*3d50*/  UIADD3 UR5, UPT, UPT, UR7, 0x100, URZ ;  /* 0x0000010007057890 */ /* 0x000fc8000fffe0ff */
[----:B------:R-:W-:-:S09]  /*3d60*/  UPRMT UR5, UR4, 0x654, UR5 ;  /* 0x0000065404057896 */ /* 0x000fd20008000005 */
[----:B------:R-:W-:Y:S03]  /*3d70*/  SYNCS.ARRIVE.TRANS64.RED.A1T0 RZ, [UR5], RZ ;  /* 0x000000ffffff79a7 */ /* 0x000fe60008100405 */
.L_x_78:
[----:B-12---:R-:W-:Y:S01]  /*3d80*/  SHF.L.U32 R3, RZ, 0x1f, RZ ;  /* 0x0000001fff037819 */ /* 0x006fe200000006ff */
[----:B------:R-:W-:Y:S01]  /*3d90*/  UIADD3 UR5, UPT, UPT, UR7, 0x100, URZ ;  /* 0x0000010007057890 */ /* 0x000fe2000fffe0ff */
[----:B------:R-:W-:Y:S02]  /*3da0*/  PLOP3.LUT P0, PT, PT, PT, UP0, 0x80, 0x8 ;  /* 0x000000000008781c */ /* 0x000fe40003f0f008 */
[----:B------:R-:W1:Y:S02]  /*3db0*/  SYNCS.PHASECHK.TRANS64.TRYWAIT P1, [UR7+0x100], R3 ;  /* 0x00010003ff0075a7 */ /* 0x000e640008021107 */
[----:B-1----:R-:W-:Y:S09]  /*3dc0*/  @!P1 BRA `(.L_x_80) ;  /* 0x0000007c006c9947 */ /* 0x002ff20003800000 */
.L_x_175:
[----:B------:R-:W-:Y:S01]  /*3dd0*/  @!UP0 UPRMT UR5, UR4, 0x654, UR5 ;  /* 0x0000065404058896 */ /* 0x000fe20008000005 */
[----:B------:R-:W-:Y:S02]  /*3de0*/  UMOV UR8, 0xffff ;  /* 0x0000ffff00087882 */ /* 0x000fe40000000000 */
[----:B------:R-:W-:-:S06]  /*3df0*/  UMOV UR4, 0x1 ;  /* 0x0000000100047882 */ /* 0x000fcc0000000000 */
[----:B------:R-:W-:Y:S01]  /*3e00*/  @!P0 SYNCS.ARRIVE.TRANS64.RED.A1T0 RZ, [UR5], RZ ;  /* 0x000000ffffff89a7 */ /* 0x000fe20008100405 */
[----:B------:R-:W-:Y:S01]  /*3e10*/  NOP ;  /* 0x0000000000007918 */ /* 0x000fe20000000000 */
[----:B-1----:R-:W1:Y:S01]  /*3e20*/  LDS R0, [UR6+0x14] ;  /* 0x00001406ff007984 */ /* 0x002e620008000800 */
[----:B------:R-:W-:-:S04]  /*3e30*/  ULOP3.LUT UR5, UR21, 0xffff, URZ, 0xc0, !UPT ;  /* 0x0000ffff15057892 */ /* 0x000fc8000f8ec0ff */
[----:B------:R-:W-:-:S04]  /*3e40*/  USHF.R.U32.HI UR5, URZ, 0x5, UR5 ;  /* 0x00000005ff057899 */ /* 0x000fc80008011605 */
[----:B------:R-:W-:Y:S02]  /*3e50*/  USHF.L.U32 UR8, UR8, UR5, URZ ;  /* 0x0000000508087299 */ /* 0x000fe400080006ff */
[----:B------:R-:W-:-:S04]  /*3e60*/  USHF.L.U32 UR4, UR4, UR5, URZ ;  /* 0x0000000504047299 */ /* 0x000fc800080006ff */
[----:B-1----:R-:W-:-:S04]  /*3e70*/  LOP3.LUT R0, R0, UR8, RZ, 0xc0, !PT ;  /* 0x0000000800007c12 */ /* 0x002fc8000f8ec0ff */
[----:B------:R-:W-:-:S13]  /*3e80*/  ISETP.NE.AND P0, PT, R0, UR8, PT ;  /* 0x0000000800007c0c */ /* 0x000fda000bf05270 */
[----:B------:R-:W-:Y:S05]  /*3e90*/  @P0 BRA `(.L_x_81) ;  /* 0x0000000000580947 */ /* 0x000fea0003800000 */
[----:B------:R-:W1:Y:S02]  /*3ea0*/  LDS R0, [UR6+0x18] ;  /* 0x00001806ff007984 */ /* 0x000e640008000800 */
[----:B-1----:R-:W-:-:S04]  /*3eb0*/  LOP3.LUT R0, R0, UR4, RZ, 0xc0, !PT ;  /* 0x0000000400007c12 */ /* 0x002fc8000f8ec0ff */
[----:B------:R-:W-:-:S13]  /*3ec0*/  ISETP.NE.AND P0, PT, R0, UR4, PT ;  /* 0x0000000400007c0c */ /* 0x000fda000bf05270 */
[----:B------:R-:W-:Y:S05]  /*3ed0*/  @P0 BRA `(.L_x_82) ;  /* 0x00000000003c0947 */ /* 0x000fea0003800000 */
[----:B------:R-:W1:Y:S01]  /*3ee0*/  S2R R2, SR_LANEID ;  /* 0x0000000000027919 */ /* 0x000e620000000000 */
[----:B------:R-:W-:Y:S01]  /*3ef0*/  ULOP3.LUT UR8, URZ, UR8, URZ, 0x33, !UPT ;  /* 0x00000008ff087292 */ /* 0x000fe2000f8e33ff */
[----:B------:R-:W-:Y:S01]  /*3f00*/  LOP3.LUT R4, RZ, UR4, RZ, 0x33, !PT ;  /* 0x00000004ff047c12 */ /* 0x000fe2000f8e33ff */
[----:B------:R-:W-:Y:S02]  /*3f10*/  VOTEU.ANY UR7, UPT, PT ;  /* 0x0000000000077886 */ /* 0x000fe400038e0100 */
[----:B------:R-:W-:Y:S01]  /*3f20*/  UFLO.U32 UR7, UR7 ;  /* 0x00000007000772bd */ /* 0x000fe200080e0000 */
[----:B------:R-:W2:Y:S01]  /*3f30*/  REDUX UR4, R4 ;  /* 0x00000000040473c4 */ /* 0x000ea20000000000 */
[----:B------:R-:W-:-:S06]  /*3f40*/  IMAD.U32 R0, RZ, RZ, UR8 ;  /* 0x00000008ff007e24 */ /* 0x000fcc000f8e00ff */
[----:B------:R1:W-:Y:S01]  /*3f50*/  UTCATOMSWS.AND URZ, UR8 ;  /* 0x0000000800ff79e3 */ /* 0x0003e20008000000 */
[----:B------:R-:W3:Y:S01]  /*3f60*/  REDUX UR5, R0 ;  /* 0x00000000000573c4 */ /* 0x000ee20000000000 */
[----:B-1----:R-:W-:Y:S01]  /*3f70*/  ISETP.EQ.U32.AND P0, PT, R2, UR7, PT ;  /* 0x0000000702007c0c */ /* 0x002fe2000bf02070 */
[----:B--2---:R-:W-:Y:S01]  /*3f80*/  IMAD.U32 R2, RZ, RZ, UR4 ;  /* 0x00000004ff027e24 */ /* 0x004fe2000f8e00ff */
[----:B---3--:R-:W-:-:S11]  /*3f90*/  MOV R3, UR5 ;  /* 0x0000000500037c02 */ /* 0x008fd60008000f00 */
[----:B------:R1:W-:Y:S04]  /*3fa0*/  @P0 ATOMS.AND RZ, [UR6+0x14], R3 ;  /* 0x00001403ffff098c */ /* 0x0003e8000a800006 */
[----:B------:R1:W-:Y:S01]  /*3fb0*/  @P0 ATOMS.AND RZ, [UR6+0x18], R2 ;  /* 0x00001802ffff098c */ /* 0x0003e2000a800006 */
[----:B------:R-:W-:Y:S05]  /*3fc0*/  BRA `(.L_x_83) ;  /* 0x0000000000147947 */ /* 0x000fea0003800000 */
.L_x_82:
[----:B------:R-:W-:Y:S02]  /*3fd0*/  MOV R2, 0x3ff0 ;  /* 0x00003ff000027802 */ /* 0x000fe40000000f00 */
[----:B---345:R-:W-:Y:S05]  /*3fe0*/  CALL.REL.NOINC `($__internal_0_$__cuda_sm10x_tcgen05_guardrail_trap_col_being_dealloced_not_returned_by_alloc) ;  /* 0x00000080004c7944 */ /* 0x038fea0003c00000 */
[----:B------:R-:W-:Y:S05]  /*3ff0*/  BRA `(.L_x_83) ;  /* 0x0000000000087947 */ /* 0x000fea0003800000 */
.L_x_81:
[----:B------:R-:W-:Y:S02]  /*4000*/  MOV R2, 0x4020 ;  /* 0x0000402000027802 */ /* 0x000fe40000000f00 */
[----:B---345:R-:W-:Y:S05]  /*4010*/  CALL.REL.NOINC `($__internal_2_$__cuda_sm10x_tcgen05_guardrail_trap_unallocated_columns_being_dealloced) ;  /* 0x0000008000587944 */ /* 0x038fea0003c00000 */
.L_x_83:
[----:B------:R-:W-:Y:S01]  /*4020*/  NOP ;  /* 0x0000000000007918 */ /* 0x000fe20000000000 */
[----:B----4-:R-:W-:Y:S05]  /*4030*/  EXIT ;  /* 0x000000000000794d */ /* 0x010fea0003800000 */
.L_x_56:
[----:B------:R-:W-:-:S09]  /*4040*/  UISETP.NE.OR UP5, UPT, UR10, 0x3, !UP5 ;  /* 0x000000030a00788c */ /* 0x000fd2000efa5670 */
[----:B------:R-:W-:Y:S05]  /*4050*/  BRA.U UP5, `(.L_x_84) ;  /* 0x0000001105147547 */ /* 0x000fea000b800000 */
[----:B------:R-:W1:Y:S01]  /*4060*/  LDC R0, c[0x0][0xb30] ;  /* 0x0002cc00ff007b82 */ /* 0x000e620000000800 */
[----:B------:R-:W2:Y:S01]  /*4070*/  LDCU.64 UR8, c[0x0][0x888] ;  /* 0x00011100ff0877ac */ /* 0x000ea20008000a00 */
[----:B------:R-:W-:Y:S02]  /*4080*/  HFMA2 R29, -RZ, RZ, 0, 0 ;  /* 0x00000000ff1d7431 */ /* 0x000fe400000001ff */
[----:B------:R-:W-:Y:S01]  /*4090*/  IMAD.MOV.U32 R31, RZ, RZ, 0x1 ;  /* 0x00000001ff1f7424 */ /* 0x000fe200078e00ff */
[----:B------:R-:W-:Y:S01]  /*40a0*/  MOV R23, 0x4000 ;  /* 0x0000400000177802 */ /* 0x000fe20000000f00 */
[----:B------:R-:W3:Y:S01]  /*40b0*/  LDCU.64 UR4, c[0x0][0x890] ;  /* 0x00011200ff0477ac */ /* 0x000ee20008000a00 */
[----:B------:R-:W-:Y:S01]  /*40c0*/  IMAD.MOV.U32 R30, RZ, RZ, RZ ;  /* 0x000000ffff1e7224 */ /* 0x000fe200078e00ff */
[----:B------:R-:W4:Y:S01]  /*40d0*/  LDC R19, c[0x0][0x370] ;  /* 0x0000dc00ff137b82 */ /* 0x000f220000000800 */
[----:B------:R-:W-:Y:S01]  /*40e0*/  UMOV UR7, 0x400 ;  /* 0x0000040000077882 */ /* 0x000fe20000000000 */
[----:B------:R-:W-:-:S02]  /*40f0*/  UPLOP3.LUT UP1, UPT, UPT, UPT, UPT, 0x40, 0x4 ;  /* 0x000000000004789c */ /* 0x000fc40003f2e870 */
[----:B------:R-:W-:-:S04]  /*4100*/  ULEA UR7, UR37, UR7, 0x18 ;  /* 0x0000000725077291 */ /* 0x000fc8000f8ec0ff */
[----:B------:R-:W4:Y:S01]  /*4110*/  LDC R2, c[0x0][0xb0c] ;  /* 0x0002c300ff027b82 */ /* 0x000f220000000800 */
[----:B------:R-:W-:Y:S02]  /*4120*/  UIADD3 UR13, UPT, UPT, UR7, 0x68, URZ ;  /* 0x00000068070d7890 */ /* 0x000fe4000fffe0ff */
[----:B--2---:R-:W-:Y:S02]  /*4130*/  UISETP.NE.U32.AND UP2, UPT, UR8, URZ, UPT ;  /* 0x000000ff0800728c */ /* 0x004fe4000bf45070 */
[----:B------:R-:W-:Y:S02]  /*4140*/  UIADD3 UR33, UPT, UPT, UR7, 0x50, URZ ;  /* 0x0000005007217890 */ /* 0x000fe4000fffe0ff */
[----:B---3--:R-:W-:Y:S01]  /*4150*/  UISETP.NE.U32.AND UP3, UPT, UR4, URZ, UPT ;  /* 0x000000ff0400728c */ /* 0x008fe2000bf65070 */
[----:B------:R-:W2:Y:S01]  /*4160*/  LDC R18, c[0x0][0xb20] ;  /* 0x0002c800ff127b82 */ /* 0x000ea20000000800 */
[----:B-1----:R-:W-:Y:S01]  /*4170*/  ISETP.NE.AND P1, PT, R0, 0x1, PT ;  /* 0x000000010000780c */ /* 0x002fe20003f25270 */
[----:B------:R-:W-:-:S02]  /*4180*/  UISETP.NE.AND.EX UP2, UPT, UR9, URZ, UPT, UP2 ;  /* 0x000000ff0900728c */ /* 0x000fc4000bf45320 */
[----:B------:R-:W-:Y:S02]  /*4190*/  UIADD3 UR25, UPT, UPT, UR7, 0x58, URZ ;  /* 0x0000005807197890 */ /* 0x000fe4000fffe0ff */
[----:B------:R-:W-:Y:S02]  /*41a0*/  UIADD3 UR17, UPT, UPT, UR7, 0x60, URZ ;  /* 0x0000006007117890 */ /* 0x000fe4000fffe0ff */
[----:B------:R-:W1:Y:S01]  /*41b0*/  LDC.64 R32, c[0x0][0x348] ;  /* 0x0000d200ff207b82 */ /* 0x000e620000000a00 */
[----:B------:R-:W-:Y:S02]  /*41c0*/  UPRMT UR13, UR37, 0x654, UR13 ;  /* 0x00000654250d7896 */ /* 0x000fe4000800000d */
[----:B------:R-:W-:-:S05]  /*41d0*/  UISETP.NE.AND.EX UP3, UPT, UR5, URZ, UPT, UP3 ;  /* 0x000000ff0500728c */ /* 0x000fca000bf65330 */
[----:B------:R-:W3:Y:S08]  /*41e0*/  LDC.64 R16, c[0x0][0xb10] ;  /* 0x0002c400ff107b82 */ /* 0x000ef00000000a00 */
[----:B------:R-:W1:Y:S08]  /*41f0*/  LDC.64 R6, c[0x0][0xb18] ;  /* 0x0002c600ff067b82 */ /* 0x000e700000000a00 */
[----:B------:R-:W1:Y:S08]  /*4200*/  LDC.64 R4, c[0x0][0xb28] ;  /* 0x0002ca00ff047b82 */ /* 0x000e700000000a00 */
[----:B--2-4-:R-:W1:Y:S02]  /*4210*/  LDC R22, c[0x0][0x374] ;  /* 0x0000dd00ff167b82 */ /* 0x014e640000000800 */
.L_x_95:
[C---:B------:R-:W-:Y:S02]  /*4220*/  LEA R0, R30.reuse, UR7, 0x3 ;  /* 0x000000071e007c11 */ /* 0x040fe4000f8e18ff */
[----:B------:R-:W-:Y:S02]  /*4230*/  SHF.L.U32 R3, R29, 0x1f, RZ ;  /* 0x0000001f1d037819 */ /* 0x000fe400000006ff */
[----:B------:R-:W-:Y:S02]  /*4240*/  LEA R24, R30, UR7, 0x4 ;  /* 0x000000071e187c11 */ /* 0x000fe4000f8e20ff */
[----:B--2---:R-:W2:Y:S02]  /*4250*/  SYNCS.PHASECHK.TRANS64.TRYWAIT P0, [R0+URZ+0xa0], R3 ;  /* 0x0000a003000075a7 */ /* 0x004ea400080011ff */
[----:B--2---:R-:W-:Y:S05]  /*4260*/  @!P0 BRA `(.L_x_85) ;  /* 0x00000078005c8947 */ /* 0x004fea0003800000 */
.L_x_176:
[----:B------:R-:W-:Y:S01]  /*4270*/  ISETP.GE.AND P0, PT, R72, 0x1, PT ;  /* 0x000000014800780c */ /* 0x000fe20003f06270 */
[----:B------:R-:W4:Y:S01]  /*4280*/  LDS.128 R24, [R24+0x110] ;  /* 0x0001100018187984 */ /* 0x000f220000000c00 */
[----:B--2---:R-:W-:Y:S01]  /*4290*/  VIADD R0, R0, 0xb0 ;  /* 0x000000b000007836 */ /* 0x004fe20000000000 */
[----:B------:R-:W-:Y:S01]  /*42a0*/  @!PT LDS RZ, [RZ] ;  /* 0x00000000fffff984 */ /* 0x000fe20000000800 */
[----:B------:R-:W-:Y:S01]  /*42b0*/  @!PT LDS RZ, [RZ] ;  /* 0x00000000fffff984 */ /* 0x000fe20000000800 */
[----:B------:R-:W-:Y:S01]  /*42c0*/  @!PT LDS RZ, [RZ] ;  /* 0x00000000fffff984 */ /* 0x000fe20000000800 */
[----:B------:R-:W-:Y:S01]  /*42d0*/  @!PT LDS RZ, [RZ] ;  /* 0x00000000fffff984 */ /* 0x000fe20000000800 */
[----:B------:R2:W-:Y:S06]  /*42e0*/  MEMBAR.ALL.CTA ;  /* 0x0000000000007992 */ /* 0x0005ec0000008000 */
[----:B--2---:R-:W2:Y:S01]  /*42f0*/  FENCE.VIEW.ASYNC.S ;  /* 0x00000000000073c6 */ /* 0x004ea20000000000 */
[----:B------:R-:W-:Y:S04]  /*4300*/  PRMT R0, RZ, 0x654, R0 ;  /* 0x00000654ff007816 */ /* 0x000fe80000000000 */
[----:B--2---:R2:W-:Y:S01]  /*4310*/  SYNCS.ARRIVE.TRANS64.RED.A1T0 RZ, [R0+URZ], RZ ;  /* 0x000000ff00ff79a7 */ /* 0x0045e200081004ff */
[----:B----4-:R-:W-:Y:S11]  /*4320*/  LOP3.LUT P3, RZ, R26, 0x1, RZ, 0xc0, !PT ;  /* 0x000000011aff7812 */ /* 0x010ff6000786c0ff */
[----:B------:R-:W-:Y:S02]  /*4330*/  @!UPT UIADD3 URZ, UPT, UPT, URZ, URZ, URZ ;  /* 0x000000fffffff290 */ /* 0x000fe4000fffe0ff */
[----:B------:R-:W-:Y:S02]  /*4340*/  @P3 MOV R13, R24 ;  /* 0x00000018000d3202 */ /* 0x000fe40000000f00 */
[----:B------:R-:W-:Y:S01]  /*4350*/  @P3 LOP3.LUT R8, R25, 0xffff, RZ, 0xc0, !PT ;  /* 0x0000ffff19083812 */ /* 0x000fe200078ec0ff */
[----:B--2---:R-:W-:Y:S06]  /*4360*/  @!P0 BRA `(.L_x_86) ;  /* 0x0000000000a48947 */ /* 0x004fec0003800000 */
[----:B-1----:R-:W-:Y:S01]  /*4370*/  IMAD.HI.U32 R35, R22, R7, RZ ;  /* 0x0000000716237227 */ /* 0x002fe200078e00ff */
[----:B------:R-:W-:Y:S02]  /*4380*/  ISETP.NE.AND P0, PT, R6, 0x1, PT ;  /* 0x000000010600780c */ /* 0x000fe40003f05270 */
[----:B------:R-:W-:Y:S01]  /*4390*/  ISETP.NE.AND P2, PT, R72, 0x1, PT ;  /* 0x000000014800780c */ /* 0x000fe20003f45270 */
[----:B---3--:R-:W-:Y:S01]  /*43a0*/  IMAD.HI.U32 R34, R19, R16, RZ ;  /* 0x0000001013227227 */ /* 0x008fe200078e00ff */
[----:B------:R-:W-:Y:S02]  /*43b0*/  SHF.R.U32.HI R35, RZ, R18, R35 ;  /* 0x00000012ff237219 */ /* 0x000fe40000011623 */
[----:B------:R-:W-:Y:S01]  /*43c0*/  ISETP.NE.AND P4, PT, R2, 0x1, PT ;  /* 0x000000010200780c */ /* 0x000fe20003f85270 */
[----:B------:R-:W-:Y:S01]  /*43d0*/  IMAD.HI.U32 R36, R13, R16, RZ ;  /* 0x000000100d247227 */ /* 0x000fe200078e00ff */
[----:B------:R-:W-:Y:S02]  /*43e0*/  SHF.R.U32.HI R34, RZ, R17, R34 ;  /* 0x00000011ff227219 */ /* 0x000fe40000011622 */
[----:B------:R-:W-:Y:S01]  /*43f0*/  SEL R3, R22, R35, !P0 ;  /* 0x0000002316037207 */ /* 0x000fe20004000000 */
[C---:B------:R-:W-:Y:S01]  /*4400*/  IMAD.HI.U32 R35, R8.reuse, R7, RZ ;  /* 0x0000000708237227 */ /* 0x040fe200078e00ff */
[----:B------:R-:W-:Y:S02]  /*4410*/  SEL R11, R19, R34, !P4 ;  /* 0x00000022130b7207 */ /* 0x000fe40006000000 */
[----:B------:R-:W-:Y:S01]  /*4420*/  SHF.R.U32.HI R36, RZ, R17, R36 ;  /* 0x00000011ff247219 */ /* 0x000fe20000011624 */
[----:B------:R-:W-:Y:S01]  /*4430*/  IMAD.HI.U32 R38, R3, R4, RZ ;  /* 0x0000000403267227 */ /* 0x000fe200078e00ff */
[----:B------:R-:W-:Y:S03]  /*4440*/  SHF.R.U32.HI R35, RZ, R18, R35 ;  /* 0x00000012ff237219 */ /* 0x000fe60000011623 */
[----:B------:R-:W-:Y:S01]  /*4450*/  IMAD.HI.U32 R34, R11, R4, RZ ;  /* 0x000000040b227227 */ /* 0x000fe200078e00ff */
[----:B------:R-:W-:Y:S02]  /*4460*/  @P2 SHF.R.U32.HI R3, RZ, R5, R38 ;  /* 0x00000005ff032219 */ /* 0x000fe40000011626 */
[----:B------:R-:W-:Y:S02]  /*4470*/  SEL R9, R8, R35, !P0 ;  /* 0x0000002308097207 */ /* 0x000fe40004000000 */
[----:B------:R-:W-:Y:S01]  /*4480*/  @P2 SHF.R.U32.HI R11, RZ, R5, R34 ;  /* 0x00000005ff0b2219 */ /* 0x000fe20000011622 */
[C---:B------:R-:W-:Y:S01]  /*4490*/  IMAD R10, R72.reuse, R3, RZ ;  /* 0x00000003480a7224 */ /* 0x040fe200078e02ff */
[----:B------:R-:W-:Y:S01]  /*44a0*/  SEL R3, R13, R36, !P4 ;  /* 0x000000240d037207 */ /* 0x000fe20006000000 */
[C---:B------:R-:W-:Y:S03]  /*44b0*/  IMAD.HI.U32 R14, R9.reuse, R4, RZ ;  /* 0x00000004090e7227 */ /* 0x040fe600078e00ff */
[----:B------:R-:W-:Y:S01]  /*44c0*/  ISETP.GE.AND P0, PT, R9, R10, PT ;  /* 0x0000000a0900720c */ /* 0x000fe20003f06270 */
[C---:B------:R-:W-:Y:S01]  /*44d0*/  IMAD R12, R72.reuse, R11, RZ ;  /* 0x0000000b480c7224 */ /* 0x040fe200078e02ff */
[-C--:B------:R-:W-:Y:S04]  /*44e0*/  SHF.R.U32.HI R14, RZ, R5.reuse, R14 ;  /* 0x00000005ff0e7219 */ /* 0x080fe8000001160e */
[----:B------:R-:W-:Y:S02]  /*44f0*/  ISETP.GE.OR P0, PT, R3, R12, P0 ;  /* 0x0000000c0300720c */ /* 0x000fe40000706670 */
[----:B------:R-:W-:Y:S05]  /*4500*/  SEL R15, R9, R14, !P2 ;  /* 0x0000000e090f7207 */ /* 0x000fea0005000000 */
[----:B------:R-:W-:Y:S04]  /*4510*/  IMAD.MOV R14, RZ, RZ, -R15 ;  /* 0x000000ffff0e7224 */ /* 0x000fe800078e0a0f */
[----:B------:R-:W-:Y:S02]  /*4520*/  IMAD R14, R72, R14, R9 ;  /* 0x0000000e480e7224 */ /* 0x000fe400078e0209 */
[C---:B------:R-:W-:Y:S05]  /*4530*/  @!P0 IMAD.HI.U32 R10, R3.reuse, R4, RZ ;  /* 0x00000004030a8227 */ /* 0x040fea00078e00ff */
[----:B------:R-:W-:Y:S04]  /*4540*/  @!P0 SHF.R.U32.HI R10, RZ, R5, R10 ;  /* 0x00000005ff0a8219 */ /* 0x000fe8000001160a */
[----:B------:R-:W-:Y:S01]  /*4550*/  @!P0 SEL R0, R3, R10, !P2 ;  /* 0x0000000a03008207 */ /* 0x000fe20005000000 */
[----:B------:R-:W-:Y:S03]  /*4560*/  IMAD.MOV R10, RZ, RZ, -R3 ;  /* 0x000000ffff0a7224 */ /* 0x000fe600078e0a03 */
[----:B------:R-:W-:Y:S01]  /*4570*/  @!P0 IADD3 R15, PT, PT, R15, -R0, RZ ;  /* 0x800000000f0f8210 */ /* 0x000fe20007ffe0ff */
[----:B------:R-:W-:Y:S01]  /*4580*/  @!P0 IMAD R0, R11, R14, R0 ;  /* 0x0000000e0b008224 */ /* 0x000fe200078e0200 */
[----:B------:R-:W-:Y:S01]  /*4590*/  IADD3 R11, PT, PT, -R9, RZ, RZ ;  /* 0x000000ff090b7210 */ /* 0x000fe20007ffe1ff */
[----:B------:R-:W-:Y:S02]  /*45a0*/  IMAD R13, R2, R10, R13 ;  /* 0x0000000a020d7224 */ /* 0x000fe400078e020d */
[----:B------:R-:W-:Y:S02]  /*45b0*/  @!P0 IMAD R9, R15, R72, R3 ;  /* 0x000000480f098224 */ /* 0x000fe400078e0203 */
[----:B------:R-:W-:Y:S02]  /*45c0*/  @!P0 IMAD.MOV.U32 R3, RZ, RZ, R0 ;  /* 0x000000ffff038224 */ /* 0x000fe400078e0000 */
[----:B------:R-:W-:Y:S02]  /*45d0*/  IMAD R8, R6, R11, R8 ;  /* 0x0000000b06087224 */ /* 0x000fe400078e0208 */
[----:B------:R-:W-:Y:S02]  /*45e0*/  IMAD R13, R3, R2, R13 ;  /* 0x00000002030d7224 */ /* 0x000fe400078e020d */
[----:B------:R-:W-:Y:S02]  /*45f0*/  IMAD R8, R9, R6, R8 ;  /* 0x0000000609087224 */ /* 0x000fe400078e0208 */
.L_x_86:
[----:B------:R-:W-:Y:S05]  /*4600*/  BRA.U UP1, `(.L_x_87) ;  /* 0x0000000101107547 */ /* 0x000fea000b800000 */
[----:B------:R-:W-:Y:S04]  /*4610*/  MOV R0, UR6 ;  /* 0x0000000600007c02 */ /* 0x000fe80008000f00 */
[----:B------:R-:W-:Y:S04]  /*4620*/  SHF.L.U32 R3, R0, 0x1f, RZ ;  /* 0x0000001f00037819 */ /* 0x000fe800000006ff */
[----:B------:R-:W2:Y:S02]  /*4630*/  SYNCS.PHASECHK.TRANS64.TRYWAIT P0, [UR7+0x98], R3 ;  /* 0x00009803ff0075a7 */ /* 0x000ea40008001107 */
[----:B--2---:R-:W-:Y:S05]  /*4640*/  @!P0 BRA `(.L_x_88) ;  /* 0x0000007400788947 */ /* 0x004fea0003800000 */
.L_x_87:
[----:B------:R-:W-:Y:S02]  /*4650*/  R2UR UR35, R21 ;  /* 0x00000000152372ca */ /* 0x000fe400000e0000 */
[----:B------:R-:W-:Y:S02]  /*4660*/  R2UR UR34, R20 ;  /* 0x00000000142272ca */ /* 0x000fe400000e0000 */
[----:B------:R-:W-:Y:S02]  /*4670*/  ISETP.NE.U32.AND P2, PT, RZ, UR4, PT ;  /* 0x00000004ff007c0c */ /* 0x000fe4000bf45070 */
[----:B------:R-:W-:Y:S02]  /*4680*/  SHF.L.U32 R12, R31, 0x1f, RZ ;  /* 0x0000001f1f0c7819 */ /* 0x000fe400000006ff */
[----:B------:R-:W-:Y:S05]  /*4690*/  ISETP.NE.AND.EX P2, PT, RZ, UR5, PT, P2 ;  /* 0x00000005ff007c0c */ /* 0x000fea000bf45320 */
[----:B------:R-:W-:Y:S02]  /*46a0*/  USHF.L.U32 UR35, UR35, 0x7, URZ ;  /* 0x0000000723237899 */ /* 0x000fe400080006ff */
[----:B------:R-:W-:Y:S01]  /*46b0*/  USHF.L.U32 UR34, UR34, 0x8, URZ ;  /* 0x0000000822227899 */ /* 0x000fe200080006ff */
[----:B------:R-:W-:Y:S11]  /*46c0*/  BRA.U !UP3, `(.L_x_89) ;  /* 0x000000010b347547 */ /* 0x000ff6000b800000 */
[----:B------:R-:W-:Y:S01]  /*46d0*/  UPLOP3.LUT UP0, UPT, UPT, UPT, UP2, 0x80, 0x8 ;  /* 0x000000000008789c */ /* 0x000fe20003f0f020 */
[----:B--2---:R-:W-:Y:S02]  /*46e0*/  HFMA2 R0, -RZ, RZ, 0, 5.9604644775390625e-08 ;  /* 0x00000001ff007431 */ /* 0x004fe400000001ff */
[----:B------:R-:W-:Y:S03]  /*46f0*/  IMAD.MOV.U32 R155, RZ, RZ, 0x1 ;  /* 0x00000001ff9b7424 */ /* 0x000fe600078e00ff */
[----:B------:R-:W-:Y:S05]  /*4700*/  PLOP3.LUT P0, PT, PT, PT, UP0, 0x80, 0x8 ;  /* 0x000000000008781c */ /* 0x000fea0003f0f008 */
[----:B------:R-:W2:Y:S01]  /*4710*/  @UP0 LDCU.64 UR10, c[0x0][0x888] ;  /* 0x00011100ff0a07ac */ /* 0x000ea20008000a00 */
[----:B------:R-:W-:Y:S07]  /*4720*/  @UP0 UIMAD UR8, UR36, UR4, URZ ;  /* 0x00000004240802a4 */ /* 0x000fee000f8e02ff */
[----:B------:R-:W-:Y:S01]  /*4730*/  @!P0 PRMT R155, R0, 0x7610, R155 ;  /* 0x00007610009b8816 */ /* 0x000fe2000000009b */
[----:B--2---:R-:W-:Y:S03]  /*4740*/  @UP0 UIMAD.WIDE UR10, UR8, 0x4, UR10 ;  /* 0x00000004080a08a5 */ /* 0x004fe6000f8e020a */
[----:B------:R-:W2:Y:S03]  /*4750*/  @!UP0 LDCU UR8, c[0x0][0x880] ;  /* 0x00011000ff0887ac */ /* 0x000ea60008000800 */
[----:B------:R-:W-:Y:S01]  /*4760*/  IMAD.U32 R10, RZ, RZ, UR10 ;  /* 0x0000000aff0a7e24 */ /* 0x000fe2000f8e00ff */
[----:B------:R-:W-:Y:S05]  /*4770*/  MOV R11, UR11 ;  /* 0x0000000b000b7c02 */ /* 0x000fea0008000f00 */
[----:B-----5:R4:W5:Y:S02]  /*4780*/  @P0 LDG.E R81, desc[UR46][R10.64] ;  /* 0x0000002e0a510981 */ /* 0x020964000c1e1900 */
[----:B--2-4-:R-:W-:Y:S07]  /*4790*/  @!P0 IMAD.U32 R81, RZ, RZ, UR8 ;  /* 0x00000008ff518e24 */ /* 0x014fee000f8e00ff */
.L_x_89:
[----:B-----5:R-:W-:Y:S01]  /*47a0*/  @!P2 FSETP.EQ.AND P0, PT, R81, RZ, PT ;  /* 0x000000ff5100a20b */ /* 0x020fe20003f02000 */
[----:B------:R-:W-:Y:S01]  /*47b0*/  @!UPT UIADD3 URZ, UPT, UPT, URZ, URZ, URZ ;  /* 0x000000fffffff290 */ /* 0x000fe2000fffe0ff */
[----:B------:R-:W-:Y:S11]  /*47c0*/  @!P2 BRA `(.L_x_90) ;  /* 0x000000000014a947 */ /* 0x000ff60003800000 */
[----:B------:R-:W-:Y:S02]  /*47d0*/  LOP3.LUT P2, RZ, R155, 0xff, RZ, 0xc0, !PT ;  /* 0x000000ff9bff7812 */ /* 0x000fe4000784c0ff */
[----:B------:R-:W-:Y:S04]  /*47e0*/  PLOP3.LUT P0, PT, PT, PT, UP0, 0x80, 0x8 ;  /* 0x000000000008781c */ /* 0x000fe80003f0f008 */
[----:B------:R-:W-:Y:S07]  /*47f0*/  PLOP3.LUT P0, PT, P0, PT, PT, 0x8, 0x80 ;  /* 0x000000000080781c */ /* 0x000fee000070e170 */
[----:B------:R-:W-:Y:S11]  /*4800*/  @P2 FSETP.EQ.AND P0, PT, R81, RZ, PT ;  /* 0x000000ff5100220b */ /* 0x000ff60003f02000 */
[----:B------:R-:W-:Y:S02]  /*4810*/  @!UPT UIADD3 URZ, UPT, UPT, URZ, URZ, URZ ;  /* 0x000000fffffff290 */ /* 0x000fe4000fffe0ff */
.L_x_90:
[----:B------:R-:W4:Y:S01]  /*4820*/  SYNCS.PHASECHK.TRANS64.TRYWAIT P2, [UR7+0x70], R12 ;  /* 0x0000700cff0075a7 */ /* 0x000f220008041107 */
[----:B------:R-:W-:Y:S04]  /*4830*/  ELECT P4, URZ, PT ;  /* 0x0000000000ff782f */ /* 0x000fe80003880000 */
[----:B------:R-:W-:Y:S11]  /*4840*/  PLOP3.LUT P4, PT, P0, P4, PT, 0xf2, 0x2f ;  /* 0x00000000002f781c */ /* 0x000ff60000789e72 */
[----:B------:R-:W-:Y:S02]  /*4850*/  @!UPT UIADD3 URZ, UPT, UPT, URZ, URZ, URZ ;  /* 0x000000fffffff290 */ /* 0x000fe4000fffe0ff */
[----:B-1----:R-:W-:Y:S05]  /*4860*/  @!P4 IADD3 R9, P0, PT, R32, 0x580, RZ ;  /* 0x000005802009c810 */ /* 0x002fea0007f1e0ff */
[----:B--2---:R-:W-:Y:S01]  /*4870*/  @!P4 IMAD.X R0, RZ, RZ, R33, P0 ;  /* 0x000000ffff00c224 */ /* 0x004fe200000e0621 */
[----:B----4-:R-:W-:Y:S07]  /*4880*/  @!P2 BRA `(.L_x_91) ;  /* 0x000000740000a947 */ /* 0x010fee0003800000 */
.L_x_179:
[----:B------:R-:W-:Y:S01]  /*4890*/  @!P4 R2UR UR8, R0 ;  /* 0x000000000008c2ca */ /* 0x000fe200000e0000 */
[----:B------:R-:W-:Y:S01]  /*48a0*/  VOTEU.ALL UP1, P4 ;  /* 0x0000000000ff7886 */ /* 0x000fe20002020000 */
[----:B------:R-:W-:Y:S01]  /*48b0*/  @!P4 R2UR UR9, R9 ;  /* 0x000000000909c2ca */ /* 0x000fe200000e0000 */
[----:B------:R-:W-:Y:S01]  /*48c0*/  @!P4 IMAD.MOV.U32 R0, RZ, RZ, 0x4000 ;  /* 0x00004000ff00c424 */ /* 0x000fe200078e00ff */
[----:B------:R-:W-:Y:S01]  /*48d0*/  UMOV UR10, 0x0 ;  /* 0x00000000000a7882 */ /* 0x000fe20000000000 */
[----:B------:R-:W-:Y:S01]  /*48e0*/  UMOV UR11, 0x10000000 ;  /* 0x10000000000b7882 */ /* 0x000fe20000000000 */
[----:B------:R-:W-:Y:S01]  /*48f0*/  @!UP1 UIADD3 UR32, UPT, UPT, UR7, 0x400, URZ ;  /* 0x0000040007209890 */ /* 0x000fe2000fffe0ff */
[----:B------:R-:W-:Y:S01]  /*4900*/  @!P4 IADD3 R9, P0, PT, R32, 0x580, RZ ;  /* 0x000005802009c810 */ /* 0x000fe20007f1e0ff */
[----:B------:R-:W-:Y:S05]  /*4910*/  VOTEU.ALL UP1, P4 ;  /* 0x0000000000ff7886 */ /* 0x000fea0002020000 */
[----:B------:R-:W-:Y:S01]  /*4920*/  IMAD.U32 R11, RZ, RZ, UR8 ;  /* 0x00000008ff0b7e24 */ /* 0x000fe2000f8e00ff */
[----:B------:R-:W-:Y:S01]  /*4930*/  UPRMT UR8, UR37, 0x654, UR33 ;  /* 0x0000065425087896 */ /* 0x000fe20008000021 */
[----:B------:R-:W-:Y:S03]  /*4940*/  IMAD.U32 R10, RZ, RZ, UR9 ;  /* 0x00000009ff0a7e24 */ /* 0x000fe6000f8e00ff */
[----:B------:R-:W-:Y:S02]  /*4950*/  @!P4 R2UR UR15, R11 ;  /* 0x000000000b0fc2ca */ /* 0x000fe400000e0000 */
[----:B------:R-:W-:Y:S11]  /*4960*/  @!P4 R2UR UR14, R10 ;  /* 0x000000000a0ec2ca */ /* 0x000ff600000e0000 */
[----:B------:R-:W-:Y:S02]  /*4970*/  @!UPT UIADD3 URZ, UPT, UPT, URZ, URZ, URZ ;  /* 0x000000fffffff290 */ /* 0x000fe4000fffe0ff */
[----:B------:R2:W-:Y:S01]  /*4980*/  @!UP1 UTMALDG.3D [UR32], [UR14], desc[UR10] ;  /* 0x00000a200e0095b4 */ /* 0x0005e20008011000 */
[----:B------:R4:W-:Y:S01]  /*4990*/  @!P4 SYNCS.ARRIVE.TRANS64.RED.A0TR RZ, [UR7+0x50], R0 ;  /* 0x00005000ffffc9a7 */ /* 0x0009e20008300407 */
[----:B------:R-:W-:Y:S01]  /*49a0*/  SYNCS.ARRIVE.TRANS64.RED.A1T0 RZ, [UR8], RZ ;  /* 0x000000ffffff79a7 */ /* 0x000fe20008100408 */
[----:B----4-:R-:W-:Y:S01]  /*49b0*/  @!P4 IMAD.X R0, RZ, RZ, R33, P0 ;  /* 0x000000ffff00c224 */ /* 0x010fe200000e0621 */
[----:B------:R-:W4:Y:S02]  /*49c0*/  SYNCS.PHASECHK.TRANS64.TRYWAIT P2, [UR7+0x78], R12 ;  /* 0x0000780cff0075a7 */ /* 0x000f240008041107 */
[----:B--2-4-:R-:W-:Y:S05]  /*49d0*/  @!P2 BRA `(.L_x_92) ;  /* 0x0000007000c4a947 */ /* 0x014fea0003800000 */
.L_x_181:
        /* <DEDUP_REMOVED lines=8> */
[----:B------:R-:W-:Y:S01]  /*4a60*/  @!UP1 UIADD3 UR24, UPT, UPT, UR7, 0x4400, URZ ;  /* 0x0000440007189890 */ /* 0x000fe2000fffe0ff */
[----:B------:R-:W-:Y:S01]  /*4a70*/  VOTEU.ALL UP1, P4 ;  /* 0x0000000000ff7886 */ /* 0x000fe20002020000 */
[----:B------:R-:W-:Y:S01]  /*4a80*/  UMOV UR27, UR35 ;  /* 0x00000023001b7c82 */ /* 0x000fe20008000000 */
[----:B------:R-:W-:Y:S02]  /*4a90*/  UMOV UR28, UR36 ;  /* 0x00000024001c7c82 */ /* 0x000fe40008000000 */
[----:B------:R-:W-:Y:S01]  /*4aa0*/  IMAD.U32 R11, RZ, RZ, UR8 ;  /* 0x00000008ff0b7e24 */ /* 0x000fe2000f8e00ff */
[----:B------:R-:W-:Y:S01]  /*4ab0*/  UPRMT UR8, UR37, 0x654, UR25 ;  /* 0x0000065425087896 */ /* 0x000fe20008000019 */
[----:B------:R-:W-:Y:S02]  /*4ac0*/  IMAD.U32 R10, RZ, RZ, UR9 ;  /* 0x00000009ff0a7e24 */ /* 0x000fe4000f8e00ff */
[----:B------:R-:W-:Y:S01]  /*4ad0*/  @!P4 IMAD.X R20, RZ, RZ, R33, P0 ;  /* 0x000000ffff14c224 */ /* 0x000fe200000e0621 */
[----:B------:R-:W-:Y:S02]  /*4ae0*/  @!P4 R2UR UR15, R11 ;  /* 0x000000000b0fc2ca */ /* 0x000fe400000e0000 */
[----:B------:R-:W-:Y:S11]  /*4af0*/  @!P4 R2UR UR14, R10 ;  /* 0x000000000a0ec2ca */ /* 0x000ff600000e0000 */
[----:B------:R-:W-:Y:S02]  /*4b00*/  @!UPT UIADD3 URZ, UPT, UPT, URZ, URZ, URZ ;  /* 0x000000fffffff290 */ /* 0x000fe4000fffe0ff */
[----:B------:R2:W-:Y:S01]  /*4b10*/  @!UP1 UTMALDG.3D [UR24], [UR14], desc[UR10] ;  /* 0x00000a180e0095b4 */ /* 0x0005e20008011000 */
[----:B------:R2:W-:Y:S01]  /*4b20*/  @!P4 SYNCS.ARRIVE.TRANS64.RED.A0TR RZ, [UR7+0x58], R0 ;  /* 0x00005800ffffc9a7 */ /* 0x0005e20008300407 */
[----:B------:R-:W-:Y:S01]  /*4b30*/  SYNCS.ARRIVE.TRANS64.RED.A1T0 RZ, [UR8], RZ ;  /* 0x000000ffffff79a7 */ /* 0x000fe20008100408 */
[----:B------:R-:W4:Y:S02]  /*4b40*/  SYNCS.PHASECHK.TRANS64.TRYWAIT P2, [UR7+0x80], R12 ;  /* 0x0000800cff0075a7 */ /* 0x000f240008041107 */
[----:B--2-4-:R-:W-:Y:S05]  /*4b50*/  @!P2 BRA `(.L_x_93) ;  /* 0x00000070007ca947 */ /* 0x014fea0003800000 */
.L_x_183:
[----:B------:R-:W2:Y:S01]  /*4b60*/  LDC.64 R14, c[0x0][0xb10] ;  /* 0x0002c400ff0e7b82 */ /* 0x000ea20000000a00 */
[----:B------:R-:W-:Y:S01]  /*4b70*/  @!P4 R2UR UR8, R20 ;  /* 0x000000001408c2ca */ /* 0x000fe200000e0000 */
[----:B------:R-:W-:Y:S01]  /*4b80*/  VOTEU.ALL UP1, P4 ;  /* 0x0000000000ff7886 */ /* 0x000fe20002020000 */
[----:B------:R-:W-:Y:S01]  /*4b90*/  @!P4 R2UR UR9, R21 ;  /* 0x000000001509c2ca */ /* 0x000fe200000e0000 */
[----:B------:R-:W-:Y:S01]  /*4ba0*/  UMOV UR10, 0x0 ;  /* 0x00000000000a7882 */ /* 0x000fe20000000000 */
[----:B------:R-:W-:Y:S03]  /*4bb0*/  UMOV UR11, 0x10000000 ;  /* 0x10000000000b7882 */ /* 0x000fe60000000000 */
[----:B------:R-:W4:Y:S01]  /*4bc0*/  LDC.64 R10, c[0x0][0xb18] ;  /* 0x0002c600ff0a7b82 */ /* 0x000f220000000a00 */
[----:B------:R-:W-:Y:S01]  /*4bd0*/  @!UP1 UIADD3 UR18, UPT, UPT, UR34, 0x80, URZ ;  /* 0x0000008022129890 */ /* 0x000fe2000fffe0ff */
[----:B------:R-:W-:Y:S01]  /*4be0*/  @P3 SHF.R.U32.HI R28, RZ, 0x10, R25 ;  /* 0x00000010ff1c3819 */ /* 0x000fe20000011619 */
[----:B------:R-:W-:Y:S01]  /*4bf0*/  @!UP1 UIADD3 UR16, UPT, UPT, UR7, 0x8400, URZ ;  /* 0x0000840007109890 */ /* 0x000fe2000fffe0ff */
[----:B------:R-:W-:Y:S01]  /*4c00*/  VIADD R30, R30, 0x1 ;  /* 0x000000011e1e7836 */ /* 0x000fe20000000000 */
[----:B------:R-:W-:Y:S03]  /*4c10*/  VOTEU.ALL UP1, P4 ;  /* 0x0000000000ff7886 */ /* 0x000fe60002020000 */
[----:B------:R-:W5:Y:S01]  /*4c20*/  @!P1 LDC R0, c[0x0][0xb20] ;  /* 0x0002c800ff009b82 */ /* 0x000f620000000800 */
[----:B------:R-:W-:Y:S01]  /*4c30*/  UMOV UR19, UR35 ;  /* 0x0000002300137c82 */ /* 0x000fe20008000000 */
[----:B------:R-:W-:Y:S01]  /*4c40*/  IMAD.U32 R21, RZ, RZ, UR8 ;  /* 0x00000008ff157e24 */ /* 0x000fe2000f8e00ff */
[----:B------:R-:W-:Y:S05]  /*4c50*/  UMOV UR20, UR36 ;  /* 0x0000002400147c82 */ /* 0x000fea0008000000 */
[----:B-1----:R-:W1:Y:S01]  /*4c60*/  @!P1 LDC R3, c[0x0][0xb0c] ;  /* 0x0002c300ff039b82 */ /* 0x002e620000000800 */
[----:B------:R-:W-:Y:S01]  /*4c70*/  IMAD.U32 R20, RZ, RZ, UR9 ;  /* 0x00000009ff147e24 */ /* 0x000fe2000f8e00ff */
[----:B------:R-:W-:Y:S01]  /*4c80*/  UPRMT UR8, UR37, 0x654, UR17 ;  /* 0x0000065425087896 */ /* 0x000fe20008000011 */
[----:B------:R-:W-:Y:S03]  /*4c90*/  @!P4 R2UR UR15, R21 ;  /* 0x00000000150fc2ca */ /* 0x000fe600000e0000 */
[----:B------:R-:W-:Y:S01]  /*4ca0*/  @!P4 R2UR UR14, R20 ;  /* 0x00000000140ec2ca */ /* 0x000fe200000e0000 */
[----:B------:R-:W-:Y:S11]  /*4cb0*/  @!P4 IMAD.MOV.U32 R20, RZ, RZ, 0x4000 ;  /* 0x00004000ff14c424 */ /* 0x000ff600078e00ff */
[----:B------:R-:W-:Y:S01]  /*4cc0*/  @!UPT UIADD3 URZ, UPT, UPT, URZ, URZ, URZ ;  /* 0x000000fffffff290 */ /* 0x000fe2000fffe0ff */
[----:B------:R1:W-:Y:S01]  /*4cd0*/  @!UP1 UTMALDG.3D [UR16], [UR14], desc[UR10] ;  /* 0x00000a100e0095b4 */ /* 0x0003e20008011000 */
[----:B------:R1:W-:Y:S02]  /*4ce0*/  @!P4 SYNCS.ARRIVE.TRANS64.RED.A0TR RZ, [UR7+0x60], R20 ;  /* 0x00006014ffffc9a7 */ /* 0x0003e40008300407 */
[----:B-1----:R-:W-:Y:S01]  /*4cf0*/  @!P1 ISETP.NE.AND P2, PT, R3, 0x1, PT ;  /* 0x000000010300980c */ /* 0x002fe20003f45270 */
[C---:B--2---:R-:W-:Y:S01]  /*4d00*/  @!P1 IMAD.HI.U32 R14, R13.reuse, R14, RZ ;  /* 0x0000000e0d0e9227 */ /* 0x044fe200078e00ff */
[----:B----4-:R-:W-:Y:S03]  /*4d10*/  @!P1 ISETP.NE.AND P0, PT, R10, 0x1, PT ;  /* 0x000000010a00980c */ /* 0x010fe60003f05270 */
[C---:B------:R-:W-:Y:S01]  /*4d20*/  @!P1 IMAD.HI.U32 R11, R8.reuse, R11, RZ ;  /* 0x0000000b080b9227 */ /* 0x040fe200078e00ff */
[----:B------:R-:W-:Y:S04]  /*4d30*/  @!P1 SHF.R.U32.HI R14, RZ, R15, R14 ;  /* 0x0000000fff0e9219 */ /* 0x000fe8000001160e */
[----:B-----5:R-:W-:Y:S01]  /*4d40*/  @!P1 SHF.R.U32.HI R9, RZ, R0, R11 ;  /* 0x00000000ff099219 */ /* 0x020fe2000001160b */
[----:B------:R-:W-:Y:S01]  /*4d50*/  SYNCS.ARRIVE.TRANS64.RED.A1T0 RZ, [UR8], RZ ;  /* 0x000000ffffff79a7 */ /* 0x000fe20008100408 */
[----:B------:R-:W-:Y:S02]  /*4d60*/  @!P1 SEL R14, R13, R14, !P2 ;  /* 0x0000000e0d0e9207 */ /* 0x000fe40005000000 */
[----:B------:R-:W-:Y:S01]  /*4d70*/  @!P1 SEL R9, R8, R9, !P0 ;  /* 0x0000000908099207 */ /* 0x000fe20004000000 */
[----:B------:R-:W1:Y:S04]  /*4d80*/  SYNCS.PHASECHK.TRANS64.TRYWAIT P5, [UR7+0x88], R12 ;  /* 0x0000880cff0075a7 */ /* 0x000e6800080a1107 */
[----:B------:R-:W-:Y:S02]  /*4d90*/  @!P1 IMAD.IADD R0, R9, 0x1, -R14 ;  /* 0x0000000109009824 */ /* 0x000fe400078e0a0e */
[----:B------:R-:W-:Y:S02]  /*4da0*/  @!P1 IMAD.IADD R9, R14, 0x1, -R9 ;  /* 0x000000010e099824 */ /* 0x000fe400078e0a09 */
[----:B------:R-:W-:Y:S02]  /*4db0*/  @!P1 IMAD R13, R0, R3, R13 ;  /* 0x00000003000d9224 */ /* 0x000fe400078e020d */
[----:B------:R-:W-:Y:S01]  /*4dc0*/  @!P1 IMAD R8, R9, R10, R8 ;  /* 0x0000000a09089224 */ /* 0x000fe200078e0208 */
[----:B-1----:R-:W-:Y:S06]  /*4dd0*/  @!P5 BRA `(.L_x_94) ;  /* 0x0000006c00f4d947 */ /* 0x002fec0003800000 */
.L_x_185:
[----:B-1----:R-:W-:Y:S01]  /*4de0*/  @!P4 IADD3 R3, P0, PT, R32, 0x580, RZ ;  /* 0x000005802003c810 */ /* 0x002fe20007f1e0ff */
[----:B------:R-:W-:Y:S01]  /*4df0*/  VOTEU.ALL UP1, P4 ;  /* 0x0000000000ff7886 */ /* 0x000fe20002020000 */
[----:B------:R-:W-:Y:S01]  /*4e00*/  UMOV UR18, 0x0 ;  /* 0x0000000000127882 */ /* 0x000fe20000000000 */
[----:B------:R-:W-:Y:S01]  /*4e10*/  UMOV UR19, 0x10000000 ;  /* 0x1000000000137882 */ /* 0x000fe20000000000 */
[----:B------:R-:W-:Y:S01]  /*4e20*/  @!P4 R2UR UR9, R3 ;  /* 0x000000000309c2ca */ /* 0x000fe200000e0000 */
[----:B------:R-:W-:Y:S01]  /*4e30*/  @!P4 IMAD.X R0, RZ, RZ, R33, P0 ;  /* 0x000000ffff00c224 */ /* 0x000fe200000e0621 */
[----:B------:R-:W-:Y:S01]  /*4e40*/  @!UP1 UIADD3 UR10, UPT, UPT, UR34, 0xc0, URZ ;  /* 0x000000c0220a9890 */ /* 0x000fe2000fffe0ff */
[----:B------:R-:W-:Y:S01]  /*4e50*/  ISETP.NE.AND P0, PT, R30, 0x2, PT ;  /* 0x000000021e00780c */ /* 0x000fe20003f05270 */
[----:B------:R-:W-:Y:S01]  /*4e60*/  UMOV UR11, UR35 ;  /* 0x00000023000b7c82 */ /* 0x000fe20008000000 */
[----:B------:R-:W-:Y:S01]  /*4e70*/  UMOV UR12, UR36 ;  /* 0x00000024000c7c82 */ /* 0x000fe20008000000 */
[----:B------:R-:W-:Y:S01]  /*4e80*/  @!P4 R2UR UR8, R0 ;  /* 0x000000000008c2ca */ /* 0x000fe200000e0000 */
[----:B------:R-:W-:Y:S01]  /*4e90*/  IMAD.IADD R20, R8, 0x1, R154 ;  /* 0x0000000108147824 */ /* 0x000fe200078e029a */
[----:B------:R-:W-:Y:S01]  /*4ea0*/  @P3 R2UR UR36, R28 ;  /* 0x000000001c2432ca */ /* 0x000fe200000e0000 */
[----:B------:R-:W-:Y:S01]  /*4eb0*/  IMAD.IADD R21, R13, 0x1, R156 ;  /* 0x000000010d157824 */ /* 0x000fe200078e029c */
[----:B------:R-:W-:Y:S02]  /*4ec0*/  SEL R0, RZ, 0x1, P0 ;  /* 0x00000001ff007807 */ /* 0x000fe40000000000 */
[----:B------:R-:W-:Y:S01]  /*4ed0*/  LOP3.LUT R31, R31, 0x1, RZ, 0x3c, !PT ;  /* 0x000000011f1f7812 */ /* 0x000fe200078e3cff */
[----:B------:R-:W-:Y:S01]  /*4ee0*/  IMAD.U32 R10, RZ, RZ, UR9 ;  /* 0x00000009ff0a7e24 */ /* 0x000fe2000f8e00ff */
[----:B------:R-:W-:Y:S01]  /*4ef0*/  @!UP1 UIADD3 UR9, UPT, UPT, UR7, 0x68, URZ ;  /* 0x0000006807099890 */ /* 0x000fe2000fffe0ff */
[----:B------:R-:W-:Y:S02]  /*4f00*/  LOP3.LUT R29, R29, R0, RZ, 0x3c, !PT ;  /* 0x000000001d1d7212 */ /* 0x000fe400078e3cff */
[----:B------:R-:W-:Y:S02]  /*4f10*/  SEL R30, R30, RZ, P0 ;  /* 0x000000ff1e1e7207 */ /* 0x000fe40000000000 */
[----:B------:R-:W-:Y:S01]  /*4f20*/  IMAD.U32 R11, RZ, RZ, UR8 ;  /* 0x00000008ff0b7e24 */ /* 0x000fe2000f8e00ff */
[----:B------:R-:W-:Y:S01]  /*4f30*/  @!P4 R2UR UR14, R10 ;  /* 0x000000000a0ec2ca */ /* 0x000fe200000e0000 */
[----:B------:R-:W-:Y:S01]  /*4f40*/  @!UP1 UIADD3 UR8, UPT, UPT, UR7, 0xc400, URZ ;  /* 0x0000c40007089890 */ /* 0x000fe2000fffe0ff */
[----:B------:R-:W-:Y:S02]  /*4f50*/  VOTEU.ALL UP1, P4 ;  /* 0x0000000000ff7886 */ /* 0x000fe40002020000 */
[----:B------:R-:W-:Y:S11]  /*4f60*/  @!P4 R2UR UR15, R11 ;  /* 0x000000000b0fc2ca */ /* 0x000ff600000e0000 */
[----:B------:R-:W-:Y:S02]  /*4f70*/  @!UPT UIADD3 URZ, UPT, UPT, URZ, URZ, URZ ;  /* 0x000000fffffff290 */ /* 0x000fe4000fffe0ff */
[----:B------:R2:W-:Y:S01]  /*4f80*/  @!UP1 UTMALDG.3D [UR8], [UR14], desc[UR18] ;  /* 0x000012080e0095b4 */ /* 0x0005e20008011000 */
[----:B------:R2:W-:Y:S01]  /*4f90*/  @!P4 SYNCS.ARRIVE.TRANS64.RED.A0TR RZ, [UR7+0x68], R23 ;  /* 0x00006817ffffc9a7 */ /* 0x0005e20008300407 */
[----:B------:R-:W-:Y:S01]  /*4fa0*/  UPLOP3.LUT UP1, UPT, UPT, UPT, UPT, 0x80, 0x8 ;  /* 0x000000000008789c */ /* 0x000fe20003f2f070 */
[----:B------:R-:W-:Y:S01]  /*4fb0*/  SYNCS.ARRIVE.TRANS64.RED.A1T0 RZ, [UR13], RZ ;  /* 0x000000ffffff79a7 */ /* 0x000fe2000810040d */
[----:B------:R-:W-:Y:S09]  /*4fc0*/  @P3 BRA `(.L_x_95) ;  /* 0xfffffff000943947 */ /* 0x000ff2000383ffff */
[----:B------:R-:W-:-:S04]  /*4fd0*/  SHF.L.U32 R3, R31, 0x1f, RZ ;  /* 0x0000001f1f037819 */ /* 0x000fc800000006ff */
[----:B------:R-:W1:Y:S02]  /*4fe0*/  SYNCS.PHASECHK.TRANS64.TRYWAIT P0, [UR7+0x70], R3 ;  /* 0x00007003ff0075a7 */ /* 0x000e640008001107 */
[----:B-1----:R-:W-:Y:S05]  /*4ff0*/  @!P0 BRA `(.L_x_96) ;  /* 0x0000006c00848947 */ /* 0x002fea0003800000 */
.L_x_187:
[----:B------:R-:W4:Y:S02]  /*5000*/  SYNCS.PHASECHK.TRANS64.TRYWAIT P0, [UR7+0x78], R3 ;  /* 0x00007803ff0075a7 */ /* 0x000f240008001107 */
[----:B----4-:R-:W-:Y:S05]  /*5010*/  @!P0 BRA `(.L_x_97) ;  /* 0x0000006c00948947 */ /* 0x010fea0003800000 */
.L_x_189:
[----:B------:R-:W4:Y:S02]  /*5020*/  SYNCS.PHASECHK.TRANS64.TRYWAIT P0, [UR7+0x80], R3 ;  /* 0x00008003ff0075a7 */ /* 0x000f240008001107 */
[----:B----4-:R-:W-:Y:S05]  /*5030*/  @!P0 BRA `(.L_x_98) ;  /* 0x0000006c00a48947 */ /* 0x010fea0003800000 */
.L_x_191:
[----:B-1----:R-:W-:-:S07]  /*5040*/  MOV R0, UR7 ;  /* 0x0000000700007c02 */ /* 0x002fce0008000f00 */
.L_x_99:
[----:B-1----:R-:W-:-:S04]  /*5050*/  SHF.L.U32 R3, R31, 0x1f, RZ ;  /* 0x0000001f1f037819 */ /* 0x002fc800000006ff */
[----:B------:R1:W4:Y:S03]  /*5060*/  SYNCS.PHASECHK.TRANS64.TRYWAIT P0, [R0+URZ+0x88], R3 ;  /* 0x00008803000075a7 */ /* 0x00032600080011ff */
[----:B----4-:R-:W-:Y:S05]  /*5070*/  @!P0 NANOSLEEP.SYNCS 0x989680 ;  /* 0x009896800000895d */ /* 0x010fea0003900000 */
[----:B------:R-:W4:Y:S02]  /*5080*/  @!P0 SYNCS.PHASECHK.TRANS64 P0, [R0+URZ+0x88], R3 ;  /* 0x00008803000085a7 */ /* 0x000f2400080010ff */
[----:B--2-4-:R-:W-:Y:S05]  /*5090*/  @P0 EXIT ;  /* 0x000000000000094d */ /* 0x014fea0003800000 */
[----:B------:R-:W-:Y:S05]  /*50a0*/  BRA `(.L_x_99) ;  /* 0xfffffffc00e87947 */ /* 0x000fea000383ffff */
.L_x_84:
[----:B------:R-:W-:-:S06]  /*50b0*/  UISETP.GE.AND UP1, UPT, UR10, 0x4, UPT ;  /* 0x000000040a00788c */ /* 0x000fcc000bf26270 */
[----:B------:R-:W-:-:S13]  /*50c0*/  PLOP3.LUT P0, PT, PT, PT, UP1, 0x80, 0x8 ;  /* 0x000000000008781c */ /* 0x000fda0003f0f018 */
[----:B------:R-:W-:Y:S05]  /*50d0*/  @!P0 EXIT ;  /* 0x000000000000894d */ /* 0x000fea0003800000 */
[----:B------:R-:W-:Y:S01]  /*50e0*/  BAR.SYNC.DEFER_BLOCKING 0x6, 0xa0 ;  /* 0x0182800000007b1d */ /* 0x000fe20000010000 */
[C---:B------:R-:W-:Y:S01]  /*50f0*/  IMAD.SHL.U32 R3, R170.reuse, 0x40, RZ ;  /* 0x00000040aa037824 */ /* 0x040fe200078e00ff */
[C---:B------:R-:W-:Y:S01]  /*5100*/  LOP3.LUT R161, R170.reuse, 0x1, RZ, 0xc0, !PT ;  /* 0x00000001aaa17812 */ /* 0x040fe200078ec0ff */
[C---:B------:R-:W-:Y:S02]  /*5110*/  IMAD.U32 R79, R170.reuse, 0x10000, RZ ;  /* 0x00010000aa4f7824 */ /* 0x040fe400078e00ff */
[----:B------:R-:W-:Y:S02]  /*5120*/  HFMA2 R167, -RZ, RZ, 0, 5.9604644775390625e-08 ;  /* 0x00000001ffa77431 */ /* 0x000fe400000001ff */
[C---:B------:R-:W-:Y:S01]  /*5130*/  IMAD.SHL.U32 R160, R170.reuse, 0x8, RZ ;  /* 0x00000008aaa07824 */ /* 0x040fe200078e00ff */
[----:B------:R-:W-:Y:S01]  /*5140*/  UMOV UR48, 0x400 ;  /* 0x0000040000307882 */ /* 0x000fe20000000000 */
[----:B------:R-:W1:Y:S01]  /*5150*/  LDC R159, c[0x0][0x370] ;  /* 0x0000dc00ff9f7b82 */ /* 0x000e620000000800 */
[----:B------:R-:W-:Y:S01]  /*5160*/  ULEA UR48, UR37, UR48, 0x18 ;  /* 0x0000003025307291 */ /* 0x000fe2000f8ec0ff */
[----:B------:R-:W-:Y:S01]  /*5170*/  ISETP.NE.U32.AND P0, PT, R161, 0x1, PT ;  /* 0x00000001a100780c */ /* 0x000fe20003f05070 */
[----:B------:R-:W-:Y:S01]  /*5180*/  IMAD.MOV.U32 R169, RZ, RZ, 0x2 ;  /* 0x00000002ffa97424 */ /* 0x000fe200078e00ff */
[----:B------:R-:W-:Y:S01]  /*5190*/  LOP3.LUT R5, R3, 0x1c0, RZ, 0xc0, !PT ;  /* 0x000001c003057812 */ /* 0x000fe200078ec0ff */
[----:B------:R-:W-:Y:S01]  /*51a0*/  UIADD3 UR4, UPT, UPT, UR48, 0x400, URZ ;  /* 0x0000040030047890 */ /* 0x000fe2000fffe0ff */
[----:B------:R-:W-:Y:S01]  /*51b0*/  LOP3.LUT R79, R79, 0x600000, RZ, 0xc0, !PT ;  /* 0x006000004f4f7812 */ /* 0x000fe200078ec0ff */
[----:B------:R-:W-:Y:S01]  /*51c0*/  IMAD.MOV.U32 R168, RZ, RZ, 0x4 ;  /* 0x00000004ffa87424 */ /* 0x000fe200078e00ff */
[----:B------:R-:W2:Y:S01]  /*51d0*/  LDC R74, c[0x0][0xb0c] ;  /* 0x0002c300ff4a7b82 */ /* 0x000ea20000000800 */
[----:B------:R-:W-:Y:S01]  /*51e0*/  R2P PR, R170, 0x6 ;  /* 0x00000006aa007804 */ /* 0x000fe20000000000 */
[----:B------:R-:W-:Y:S01]  /*51f0*/  IMAD.MOV.U32 R76, RZ, RZ, RZ ;  /* 0x000000ffff4c7224 */ /* 0x000fe200078e00ff */
[----:B------:R-:W-:Y:S01]  /*5200*/  LOP3.LUT R160, R5, 0x38, R160, 0xf8, !PT ;  /* 0x0000003805a07812 */ /* 0x000fe200078ef8a0 */
[----:B------:R-:W-:Y:S01]  /*5210*/  IMAD.MOV.U32 R166, RZ, RZ, RZ ;  /* 0x000000ffffa67224 */ /* 0x000fe200078e00ff */
[----:B------:R-:W-:Y:S01]  /*5220*/  P2R R2, PR, RZ, 0x1 ;  /* 0x00000001ff027803 */ /* 0x000fe20000000000 */
[----:B------:R-:W-:Y:S01]  /*5230*/  IMAD.MOV.U32 R173, RZ, RZ, RZ ;  /* 0x000000ffffad7224 */ /* 0x000fe200078e00ff */
[----:B------:R-:W-:Y:S01]  /*5240*/  LOP3.LUT R160, R160, 0x1e00, R3, 0xf8, !PT ;  /* 0x00001e00a0a07812 */ /* 0x000fe200078ef803 */
[----:B------:R-:W3:Y:S01]  /*5250*/  LDC R157, c[0x0][0xb20] ;  /* 0x0002c800ff9d7b82 */ /* 0x000ee20000000800 */
[----:B------:R-:W4:Y:S01]  /*5260*/  LDS R0, [UR48+0x130] ;  /* 0x00013030ff007984 */ /* 0x000f220008000800 */
[----:B------:R-:W-:Y:S01]  /*5270*/  LOP3.LUT R170, R170, 0x60, RZ, 0xc0, !PT ;  /* 0x00000060aaaa7812 */ /* 0x000fe200078ec0ff */
[----:B------:R-:W-:Y:S01]  /*5280*/  IMAD.U32 R163, RZ, RZ, UR4 ;  /* 0x00000004ffa37e24 */ /* 0x000fe2000f8e00ff */
[----:B------:R-:W-:Y:S01]  /*5290*/  MOV R165, RZ ;  /* 0x000000ff00a57202 */ /* 0x000fe20000000f00 */
[----:B------:R-:W1:Y:S01]  /*52a0*/  LDCU.64 UR52, c[0x0][0x348] ;  /* 0x00006900ff3477ac */ /* 0x000e620008000a00 */
[----:B------:R-:W-:-:S02]  /*52b0*/  SEL R169, R169, 0xfffffffe, !P1 ;  /* 0xfffffffea9a97807 */ /* 0x000fc40004800000 */
[----:B------:R-:W1:Y:S01]  /*52c0*/  LDC R73, c[0x0][0xb30] ;  /* 0x0002cc00ff497b82 */ /* 0x000e620000000800 */
[----:B------:R-:W-:Y:S01]  /*52d0*/  SEL R168, R168, 0xfffffffc, !P2 ;  /* 0xfffffffca8a87807 */ /* 0x000fe20005000000 */
[----:B------:R-:W1:Y:S01]  /*52e0*/  LDCU.64 UR38, c[0x0][0x888] ;  /* 0x00011100ff2677ac */ /* 0x000e620008000a00 */
[----:B------:R-:W1:Y:S05]  /*52f0*/  LDCU.64 UR44, c[0x0][0x890] ;  /* 0x00011200ff2c77ac */ /* 0x000e6a0008000a00 */
[----:B------:R-:W1:Y:S01]  /*5300*/  LDC.64 R152, c[0x0][0xb10] ;  /* 0x0002c400ff987b82 */ /* 0x000e620000000a00 */
[----:B------:R-:W-:Y:S01]  /*5310*/  UMOV UR49, URZ ;  /* 0x000000ff00317c82 */ /* 0x000fe20008000000 */
[----:B------:R-:W-:-:S06]  /*5320*/  UMOV UR51, URZ ;  /* 0x000000ff00337c82 */ /* 0x000fcc0008000000 */
[----:B------:R-:W1:Y:S08]  /*5330*/  LDC.64 R70, c[0x0][0xb18] ;  /* 0x0002c600ff467b82 */ /* 0x000e700000000a00 */
[----:B------:R-:W1:Y:S08]  /*5340*/  LDC.64 R68, c[0x0][0xb28] ;  /* 0x0002ca00ff447b82 */ /* 0x000e700000000a00 */
[----:B------:R-:W1:Y:S01]  /*5350*/  LDC.64 R150, c[0x0][0x8b0] ;  /* 0x00022c00ff967b82 */ /* 0x000e620000000a00 */
[----:B----4-:R-:W-:-:S07]  /*5360*/  IMAD.IADD R79, R0, 0x1, R79 ;  /* 0x00000001004f7824 */ /* 0x010fce00078e024f */
[----:B------:R-:W4:Y:S08]  /*5370*/  LDC.64 R148, c[0x0][0x8a8] ;  /* 0x00022a00ff947b82 */ /* 0x000f300000000a00 */
[----:B--23--:R-:W1:Y:S02]  /*5380*/  LDC R158, c[0x0][0x374] ;  /* 0x0000dd00ff9e7b82 */ /* 0x00ce640000000800 */
.L_x_143:
[----:B------:R-:W-:Y:S02]  /*5390*/  LEA R0, R173, UR48, 0x3 ;  /* 0x00000030ad007c11 */ /* 0x000fe4000f8e18ff */
[----:B------:R-:W-:Y:S02]  /*53a0*/  SHF.L.U32 R3, R165, 0x1f, RZ ;  /* 0x0000001fa5037819 */ /* 0x000fe400000006ff */
[----:B-1----:R-:W-:Y:S02]  /*53b0*/  LEA R16, R173, UR48, 0x4 ;  /* 0x00000030ad107c11 */ /* 0x002fe4000f8e20ff */
[----:B------:R-:W2:Y:S02]  /*53c0*/  SYNCS.PHASECHK.TRANS64.TRYWAIT P0, [R0+URZ+0xa0], R3 ;  /* 0x0000a003000075a7 */ /* 0x000ea400080011ff */
[----:B--23--:R-:W-:Y:S05]  /*53d0*/  @!P0 BRA `(.L_x_100) ;  /* 0x0000006800d48947 */ /* 0x00cfea0003800000 */
.L_x_192:
[----:B------:R-:W3:Y:S01]  /*53e0*/  LDC.64 R12, c[0x0][0xb10] ;  /* 0x0002c400ff0c7b82 */ /* 0x000ee20000000a00 */
[----:B------:R-:W4:Y:S01]  /*53f0*/  LDS.128 R16, [R16+0x110] ;  /* 0x0001100010107984 */ /* 0x000f220000000c00 */
[----:B-1----:R-:W-:Y:S01]  /*5400*/  ISETP.NE.AND P1, PT, R73, 0x1, PT ;  /* 0x000000014900780c */ /* 0x002fe20003f25270 */
[----:B--2---:R-:W-:Y:S01]  /*5410*/  VIADD R0, R0, 0xb0 ;  /* 0x000000b000007836 */ /* 0x004fe20000000000 */
[----:B------:R-:W-:Y:S04]  /*5420*/  ISETP.GE.AND P0, PT, R72, 0x1, PT ;  /* 0x000000014800780c */ /* 0x000fe80003f06270 */
[----:B------:R-:W1:Y:S01]  /*5430*/  LDC.64 R10, c[0x0][0xb18] ;  /* 0x0002c600ff0a7b82 */ /* 0x000e620000000a00 */
[----:B------:R-:W-:Y:S01]  /*5440*/  PRMT R0, RZ, 0x654, R0 ;  /* 0x00000654ff007816 */ /* 0x000fe20000000000 */
[----:B------:R-:W-:Y:S01]  /*5450*/  @!PT LDS RZ, [RZ] ;  /* 0x00000000fffff984 */ /* 0x000fe20000000800 */
[----:B------:R-:W-:Y:S01]  /*5460*/  @!PT LDS RZ, [RZ] ;  /* 0x00000000fffff984 */ /* 0x000fe20000000800 */
[----:B------:R-:W-:Y:S01]  /*5470*/  @!PT LDS RZ, [RZ] ;  /* 0x00000000fffff984 */ /* 0x000fe20000000800 */
[----:B------:R-:W-:Y:S01]  /*5480*/  @!PT LDS RZ, [RZ] ;  /* 0x00000000fffff984 */ /* 0x000fe20000000800 */
[----:B------:R2:W-:Y:S06]  /*5490*/  MEMBAR.ALL.CTA ;  /* 0x0000000000007992 */ /* 0x0005ec0000008000 */
[----:B--2---:R-:W2:Y:S01]  /*54a0*/  FENCE.VIEW.ASYNC.S ;  /* 0x00000000000073c6 */ /* 0x004ea20000000000 */
[----:B------:R-:W1:Y:S08]  /*54b0*/  @!P1 LDC R14, c[0x0][0xb20] ;  /* 0x0002c800ff0e9b82 */ /* 0x000e700000000800 */
[----:B------:R-:W1:Y:S01]  /*54c0*/  @!P1 LDC R9, c[0x0][0xb0c] ;  /* 0x0002c300ff099b82 */ /* 0x000e620000000800 */
[----:B--2---:R2:W-:Y:S01]  /*54d0*/  SYNCS.ARRIVE.TRANS64.RED.A1T0 RZ, [R0+URZ], RZ ;  /* 0x000000ff00ff79a7 */ /* 0x0045e200081004ff */
[----:B----4-:R-:W-:Y:S04]  /*54e0*/  LOP3.LUT P4, RZ, R18, 0x1, RZ, 0xc0, !PT ;  /* 0x0000000112ff7812 */ /* 0x010fe8000788c0ff */
[----:B------:R-:W-:Y:S09]  /*54f0*/  P2R R171, PR, RZ, 0x10 ;  /* 0x00000010ffab7803 */ /* 0x000ff20000000000 */
[----:B------:R-:W-:Y:S02]  /*5500*/  @P4 MOV R77, R16 ;  /* 0x00000010004d4202 */ /* 0x000fe40000000f00 */
[----:B------:R-:W-:Y:S01]  /*5510*/  @P4 LOP3.LUT R75, R17, 0xffff, RZ, 0xc0, !PT ;  /* 0x0000ffff114b4812 */ /* 0x000fe200078ec0ff */
[----:B--23--:R-:W-:Y:S06]  /*5520*/  @!P0 BRA `(.L_x_101) ;  /* 0x0000000000a48947 */ /* 0x00cfec0003800000 */
[----:B------:R-:W-:Y:S01]  /*5530*/  IMAD.HI.U32 R24, R158, R71, RZ ;  /* 0x000000479e187227 */ /* 0x000fe200078e00ff */
[----:B------:R-:W-:Y:S02]  /*5540*/  ISETP.NE.AND P0, PT, R70, 0x1, PT ;  /* 0x000000014600780c */ /* 0x000fe40003f05270 */
[----:B------:R-:W-:Y:S01]  /*5550*/  ISETP.NE.AND P2, PT, R72, 0x1, PT ;  /* 0x000000014800780c */ /* 0x000fe20003f45270 */
[-C--:B------:R-:W-:Y:S01]  /*5560*/  IMAD.HI.U32 R22, R159, R152.reuse, RZ ;  /* 0x000000989f167227 */ /* 0x080fe200078e00ff */
[----:B------:R-:W-:Y:S02]  /*5570*/  SHF.R.U32.HI R23, RZ, R157, R24 ;  /* 0x0000009dff177219 */ /* 0x000fe40000011618 */
[----:B------:R-:W-:Y:S01]  /*5580*/  ISETP.NE.AND P3, PT, R74, 0x1, PT ;  /* 0x000000014a00780c */ /* 0x000fe20003f65270 */
[----:B------:R-:W-:Y:S01]  /*5590*/  IMAD.HI.U32 R28, R75, R71, RZ ;  /* 0x000000474b1c7227 */ /* 0x000fe200078e00ff */
[----:B------:R-:W-:Y:S02]  /*55a0*/  SHF.R.U32.HI R22, RZ, R153, R22 ;  /* 0x00000099ff167219 */ /* 0x000fe40000011616 */
[----:B------:R-:W-:Y:S01]  /*55b0*/  SEL R3, R158, R23, !P0 ;  /* 0x000000179e037207 */ /* 0x000fe20004000000 */
[----:B------:R-:W-:Y:S01]  /*55c0*/  IMAD.HI.U32 R26, R77, R152, RZ ;  /* 0x000000984d1a7227 */ /* 0x000fe200078e00ff */
[----:B------:R-:W-:Y:S03]  /*55d0*/  SEL R7, R159, R22, !P3 ;  /* 0x000000169f077207 */ /* 0x000fe60005800000 */
[-C--:B------:R-:W-:Y:S01]  /*55e0*/  IMAD.HI.U32 R22, R3, R68.reuse, RZ ;  /* 0x0000004403167227 */ /* 0x080fe200078e00ff */
[----:B------:R-:W-:Y:S03]  /*55f0*/  SHF.R.U32.HI R26, RZ, R153, R26 ;  /* 0x00000099ff1a7219 */ /* 0x000fe6000001161a */
[----:B------:R-:W-:Y:S01]  /*5600*/  IMAD.HI.U32 R24, R7, R68, RZ ;  /* 0x0000004407187227 */ /* 0x000fe200078e00ff */
[----:B------:R-:W-:Y:S02]  /*5610*/  @P2 SHF.R.U32.HI R3, RZ, R69, R22 ;  /* 0x00000045ff032219 */ /* 0x000fe40000011616 */
[----:B------:R-:W-:Y:S02]  /*5620*/  SHF.R.U32.HI R22, RZ, R157, R28 ;  /* 0x0000009dff167219 */ /* 0x000fe4000001161c */
[----:B------:R-:W-:Y:S01]  /*5630*/  @P2 SHF.R.U32.HI R7, RZ, R69, R24 ;  /* 0x00000045ff072219 */ /* 0x000fe20000011618 */
[C---:B------:R-:W-:Y:S01]  /*5640*/  IMAD R2, R72.reuse, R3, RZ ;  /* 0x0000000348027224 */ /* 0x040fe200078e02ff */
[----:B------:R-:W-:Y:S02]  /*5650*/  SEL R5, R75, R22, !P0 ;  /* 0x000000164b057207 */ /* 0x000fe40004000000 */
[----:B------:R-:W-:Y:S01]  /*5660*/  SEL R3, R77, R26, !P3 ;  /* 0x0000001a4d037207 */ /* 0x000fe20005800000 */
[----:B------:R-:W-:Y:S01]  /*5670*/  IMAD R4, R72, R7, RZ ;  /* 0x0000000748047224 */ /* 0x000fe200078e02ff */
[C---:B------:R-:W-:Y:S01]  /*5680*/  ISETP.GE.AND P0, PT, R5.reuse, R2, PT ;  /* 0x000000020500720c */ /* 0x040fe20003f06270 */
[----:B------:R-:W-:Y:S03]  /*5690*/  IMAD.HI.U32 R6, R5, R68, RZ ;  /* 0x0000004405067227 */ /* 0x000fe600078e00ff */
[----:B------:R-:W-:Y:S01]  /*56a0*/  ISETP.GE.OR P0, PT, R3, R4, P0 ;  /* 0x000000040300720c */ /* 0x000fe20000706670 */
[----:B------:R-:W-:Y:S01]  /*56b0*/  IMAD.MOV R4, RZ, RZ, -R3 ;  /* 0x000000ffff047224 */ /* 0x000fe200078e0a03 */
[-C--:B------:R-:W-:Y:S03]  /*56c0*/  SHF.R.U32.HI R6, RZ, R69.reuse, R6 ;  /* 0x00000045ff067219 */ /* 0x080fe60000011606 */
[----:B------:R-:W-:Y:S01]  /*56d0*/  IMAD R77, R74, R4, R77 ;  /* 0x000000044a4d7224 */ /* 0x000fe200078e024d */
[----:B------:R-:W-:Y:S05]  /*56e0*/  SEL R15, R5, R6, !P2 ;  /* 0x00000006050f7207 */ /* 0x000fea0005000000 */
[----:B------:R-:W-:Y:S02]  /*56f0*/  IMAD.MOV R6, RZ, RZ, -R15 ;  /* 0x000000ffff067224 */ /* 0x000fe400078e0a0f */
[C---:B------:R-:W-:Y:S04]  /*5700*/  @!P0 IMAD.HI.U32 R2, R3.reuse, R68, RZ ;  /* 0x0000004403028227 */ /* 0x040fe800078e00ff */
[----:B------:R-:W-:Y:S01]  /*5710*/  IMAD R6, R72, R6, R5 ;  /* 0x0000000648067224 */ /* 0x000fe200078e0205 */
[----:B------:R-:W-:Y:S04]  /*5720*/  @!P0 SHF.R.U32.HI R2, RZ, R69, R2 ;  /* 0x00000045ff028219 */ /* 0x000fe80000011602 */
[----:B------:R-:W-:Y:S02]  /*5730*/  @!P0 SEL R0, R3, R2, !P2 ;  /* 0x0000000203008207 */ /* 0x000fe40005000000 */
[----:B------:R-:W-:Y:S02]  /*5740*/  IADD3 R2, PT, PT, -R5, RZ, RZ ;  /* 0x000000ff05027210 */ /* 0x000fe40007ffe1ff */
[----:B------:R-:W-:Y:S01]  /*5750*/  @!P0 IADD3 R8, PT, PT, R15, -R0, RZ ;  /* 0x800000000f088210 */ /* 0x000fe20007ffe0ff */
[----:B------:R-:W-:Y:S02]  /*5760*/  @!P0 IMAD R0, R7, R6, R0 ;  /* 0x0000000607008224 */ /* 0x000fe400078e0200 */
[----:B------:R-:W-:Y:S02]  /*5770*/  IMAD R75, R70, R2, R75 ;  /* 0x00000002464b7224 */ /* 0x000fe400078e024b */
[----:B------:R-:W-:Y:S02]  /*5780*/  @!P0 IMAD R5, R8, R72, R3 ;  /* 0x0000004808058224 */ /* 0x000fe400078e0203 */
[----:B------:R-:W-:Y:S04]  /*5790*/  @!P0 IMAD.MOV.U32 R3, RZ, RZ, R0 ;  /* 0x000000ffff038224 */ /* 0x000fe800078e0000 */
[----:B------:R-:W-:Y:S02]  /*57a0*/  IMAD R77, R3, R74, R77 ;  /* 0x0000004a034d7224 */ /* 0x000fe400078e024d */
[----:B------:R-:W-:Y:S07]  /*57b0*/  IMAD R75, R5, R70, R75 ;  /* 0x00000046054b7224 */ /* 0x000fee00078e024b */
.L_x_101:
[----:B-1----:R-:W-:Y:S01]  /*57c0*/  @!P1 ISETP.NE.AND P0, PT, R10, 0x1, PT ;  /* 0x000000010a00980c */ /* 0x002fe20003f05270 */
[----:B------:R-:W-:Y:S01]  /*57d0*/  @!P1 IMAD.HI.U32 R3, R75, R11, RZ ;  /* 0x0000000b4b039227 */ /* 0x000fe200078e00ff */
[----:B------:R-:W-:Y:S01]  /*57e0*/  R2UR UR42, R21 ;  /* 0x00000000152a72ca */ /* 0x000fe200000e0000 */
[----:B------:R-:W-:Y:S01]  /*57f0*/  BSSY.RECONVERGENT B6, `(.L_x_102) ;  /* 0x0000031000067945 */ /* 0x000fe20003800200 */
[----:B------:R-:W-:Y:S01]  /*5800*/  R2UR UR41, R20 ;  /* 0x00000000142972ca */ /* 0x000fe200000e0000 */
[----:B------:R-:W-:Y:S01]  /*5810*/  @!P1 IMAD.HI.U32 R0, R77, R12, RZ ;  /* 0x0000000c4d009227 */ /* 0x000fe200078e00ff */
[----:B------:R-:W-:Y:S02]  /*5820*/  @!P1 SHF.R.U32.HI R2, RZ, R14, R3 ;  /* 0x0000000eff029219 */ /* 0x000fe40000011603 */
[----:B------:R-:W-:Y:S01]  /*5830*/  @!P1 ISETP.NE.AND P2, PT, R9, 0x1, PT ;  /* 0x000000010900980c */ /* 0x000fe20003f45270 */
[----:B------:R-:W-:Y:S01]  /*5840*/  VIADD R173, R173, 0x1 ;  /* 0x00000001adad7836 */ /* 0x000fe20000000000 */
[----:B------:R-:W-:Y:S02]  /*5850*/  @!P1 SEL R2, R75, R2, !P0 ;  /* 0x000000024b029207 */ /* 0x000fe40004000000 */
[----:B------:R-:W-:Y:S02]  /*5860*/  @!P1 SHF.R.U32.HI R0, RZ, R13, R0 ;  /* 0x0000000dff009219 */ /* 0x000fe40000011600 */
[----:B------:R-:W-:Y:S01]  /*5870*/  LOP3.LUT P0, RZ, R163, 0x3f0, RZ, 0xc0, !PT ;  /* 0x000003f0a3ff7812 */ /* 0x000fe2000780c0ff */
[----:B------:R-:W-:Y:S01]  /*5880*/  USHF.L.U32 UR42, UR42, 0x7, URZ ;  /* 0x000000072a2a7899 */ /* 0x000fe200080006ff */
[----:B------:R-:W-:Y:S01]  /*5890*/  @!P1 SEL R3, R77, R0, !P2 ;  /* 0x000000004d039207 */ /* 0x000fe20005000000 */
[----:B------:R-:W-:Y:S01]  /*58a0*/  USHF.L.U32 UR41, UR41, 0x8, URZ ;  /* 0x0000000829297899 */ /* 0x000fe200080006ff */
[----:B------:R-:W-:Y:S03]  /*58b0*/  @P4 SHF.R.U32.HI R164, RZ, 0x10, R17 ;  /* 0x00000010ffa44819 */ /* 0x000fe60000011611 */
[----:B------:R-:W-:Y:S02]  /*58c0*/  @!P1 IMAD.IADD R0, R2, 0x1, -R3 ;  /* 0x0000000102009824 */ /* 0x000fe400078e0a03 */
[----:B------:R-:W-:Y:S02]  /*58d0*/  @!P1 IMAD.IADD R2, R3, 0x1, -R2 ;  /* 0x0000000103029824 */ /* 0x000fe400078e0a02 */
[----:B------:R-:W-:Y:S02]  /*58e0*/  @!P1 IMAD R77, R0, R9, R77 ;  /* 0x00000009004d9224 */ /* 0x000fe400078e024d */
[----:B------:R-:W-:Y:S01]  /*58f0*/  @!P1 IMAD R75, R2, R10, R75 ;  /* 0x0000000a024b9224 */ /* 0x000fe200078e024b */
[----:B------:R-:W-:Y:S06]  /*5900*/  @!P0 BRA `(.L_x_103) ;  /* 0x00000000007c8947 */ /* 0x000fec0003800000 */
[----:B------:R-:W1:Y:S01]  /*5910*/  LDCU.64 UR8, c[0x4][0x80] ;  /* 0x01001000ff0877ac */ /* 0x000e620008000a00 */
[----:B------:R-:W-:Y:S01]  /*5920*/  MOV R2, 0x0 ;  /* 0x0000000000027802 */ /* 0x000fe20000000f00 */
[----:B------:R-:W-:Y:S02]  /*5930*/  HFMA2 R12, -RZ, RZ, 0, 5.9604644775390625e-08 ;  /* 0x00000001ff0c7431 */ /* 0x000fe400000001ff */
[----:B------:R-:W-:Y:S01]  /*5940*/  IMAD.MOV.U32 R8, RZ, RZ, 0x70 ;  /* 0x00000070ff087424 */ /* 0x000fe200078e00ff */
[----:B------:R2:W3:Y:S01]  /*5950*/  LDC.64 R14, c[0x4][R2] ;  /* 0x01000000020e7b82 */ /* 0x0004e20000000a00 */
[----:B------:R-:W4:Y:S01]  /*5960*/  LDCU.64 UR6, c[0x4][0x88] ;  /* 0x01001100ff0677ac */ /* 0x000f220008000a00 */
[----:B------:R-:W-:Y:S01]  /*5970*/  IMAD.MOV.U32 R13, RZ, RZ, RZ ;  /* 0x000000ffff0d7224 */ /* 0x000fe200078e00ff */
[----:B------:R-:W2:Y:S01]  /*5980*/  LDCU.64 UR4, c[0x4][0x8] ;  /* 0x01000100ff0477ac */ /* 0x000ea20008000a00 */
[----:B-1----:R-:W-:Y:S01]  /*5990*/  MOV R5, UR9 ;  /* 0x0000000900057c02 */ /* 0x002fe20008000f00 */
[----:B------:R-:W-:Y:S01]  /*59a0*/  IMAD.U32 R4, RZ, RZ, UR8 ;  /* 0x00000008ff047e24 */ /* 0x000fe2000f8e00ff */
[----:B----4-:R-:W-:Y:S01]  /*59b0*/  MOV R7, UR7 ;  /* 0x0000000700077c02 */ /* 0x010fe20008000f00 */
[----:B------:R-:W-:Y:S01]  /*59c0*/  IMAD.U32 R6, RZ, RZ, UR6 ;  /* 0x00000006ff067e24 */ /* 0x000fe2000f8e00ff */
[----:B--2---:R-:W-:Y:S01]  /*59d0*/  MOV R11, UR5 ;  /* 0x00000005000b7c02 */ /* 0x004fe20008000f00 */
[----:B------:R-:W-:Y:S02]  /*59e0*/  IMAD.U32 R10, RZ, RZ, UR4 ;  /* 0x00000004ff0a7e24 */ /* 0x000fe4000f8e00ff */
[----:B------:R-:W-:Y:S07]  /*59f0*/  LEPC R20, `(.L_x_104) ;  /* 0x000000001014794e */ /* 0x000fee0000000000 */
[----:B---3-5:R-:W-:Y:S05]  /*5a00*/  CALL.ABS.NOINC R14 ;  /* 0x000000000e007343 */ /* 0x028fea0003c00000 */
.L_x_104:
[----:B------:R-:W1:Y:S01]  /*5a10*/  LDCU.64 UR8, c[0x4][0x80] ;  /* 0x01001000ff0877ac */ /* 0x000e620008000a00 */
[----:B------:R-:W2:Y:S01]  /*5a20*/  LDC.64 R2, c[0x4][R2] ;  /* 0x0100000002027b82 */ /* 0x000ea20000000a00 */
[----:B------:R-:W-:Y:S02]  /*5a30*/  HFMA2 R12, -RZ, RZ, 0, 5.9604644775390625e-08 ;  /* 0x00000001ff0c7431 */ /* 0x000fe400000001ff */
[----:B------:R-:W-:Y:S02]  /*5a40*/  IMAD.MOV.U32 R8, RZ, RZ, 0x70 ;  /* 0x00000070ff087424 */ /* 0x000fe400078e00ff */
[----:B------:R-:W-:Y:S01]  /*5a50*/  IMAD.MOV.U32 R13, RZ, RZ, RZ ;  /* 0x000000ffff0d7224 */ /* 0x000fe200078e00ff */
[----:B------:R-:W3:Y:S01]  /*5a60*/  LDCU.64 UR6, c[0x4][0x88] ;  /* 0x01001100ff0677ac */ /* 0x000ee20008000a00 */
[----:B------:R-:W4:Y:S01]  /*5a70*/  LDCU.64 UR4, c[0x4][0x8] ;  /* 0x01000100ff0477ac */ /* 0x000f220008000a00 */
[----:B-1----:R-:W-:Y:S02]  /*5a80*/  MOV R4, UR8 ;  /* 0x0000000800047c02 */ /* 0x002fe40008000f00 */
[----:B------:R-:W-:Y:S02]  /*5a90*/  MOV R5, UR9 ;  /* 0x0000000900057c02 */ /* 0x000fe40008000f00 */
[----:B---3--:R-:W-:Y:S01]  /*5aa0*/  MOV R7, UR7 ;  /* 0x0000000700077c02 */ /* 0x008fe20008000f00 */
[----:B------:R-:W-:Y:S01]  /*5ab0*/  IMAD.U32 R6, RZ, RZ, UR6 ;  /* 0x00000006ff067e24 */ /* 0x000fe2000f8e00ff */
[----:B----4-:R-:W-:Y:S01]  /*5ac0*/  MOV R11, UR5 ;  /* 0x00000005000b7c02 */ /* 0x010fe20008000f00 */
[----:B------:R-:W-:Y:S02]  /*5ad0*/  IMAD.U32 R10, RZ, RZ, UR4 ;  /* 0x00000004ff0a7e24 */ /* 0x000fe4000f8e00ff */
[----:B------:R-:W-:Y:S07]  /*5ae0*/  LEPC R20, `(.L_x_103) ;  /* 0x000000001014794e */ /* 0x000fee0000000000 */
[----:B--2---:R-:W-:Y:S05]  /*5af0*/  CALL.ABS.NOINC R2 ;  /* 0x0000000002007343 */ /* 0x004fea0003c00000 */
.L_x_103:
[----:B------:R-:W-:Y:S05]  /*5b00*/  BSYNC.RECONVERGENT B6 ;  /* 0x0000000000067941 */ /* 0x000fea0003800200 */
.L_x_102:
[----:B------:R-:W-:Y:S01]  /*5b10*/  ISETP.NE.U32.AND P4, PT, R150, RZ, PT ;  /* 0x000000ff9600720c */ /* 0x000fe20003f85070 */
[----:B------:R-:W-:Y:S01]  /*5b20*/  UISETP.NE.AND UP2, UPT, UR50, URZ, UPT ;  /* 0x000000ff3200728c */ /* 0x000fe2000bf45270 */
[----:B------:R-:W-:Y:S01]  /*5b30*/  ISETP.NE.U32.AND P2, PT, RZ, UR38, PT ;  /* 0x00000026ff007c0c */ /* 0x000fe2000bf45070 */
[----:B------:R-:W-:Y:S01]  /*5b40*/  UISETP.NE.U32.AND UP1, UPT, UR44, URZ, UPT ;  /* 0x000000ff2c00728c */ /* 0x000fe2000bf25070 */
[----:B------:R-:W-:Y:S01]  /*5b50*/  ISETP.NE.AND.EX P4, PT, R151, RZ, PT, P4 ;  /* 0x000000ff9700720c */ /* 0x000fe20003f85340 */
[----:B------:R-:W-:Y:S01]  /*5b60*/  UPLOP3.LUT UP0, UPT, UPT, UPT, UPT, 0x40, 0x4 ;  /* 0x000000000004789c */ /* 0x000fe20003f0e870 */
[----:B------:R-:W-:Y:S01]  /*5b70*/  ISETP.NE.AND.EX P2, PT, RZ, UR39, PT, P2 ;  /* 0x00000027ff007c0c */ /* 0x000fe2000bf45320 */
[----:B------:R-:W-:Y:S01]  /*5b80*/  UISETP.NE.AND.EX UP1, UPT, UR45, URZ, UPT, UP1 ;  /* 0x000000ff2d00728c */ /* 0x000fe2000bf25310 */
[----:B------:R-:W-:Y:S04]  /*5b90*/  PLOP3.LUT P1, PT, PT, PT, UP2, 0x80, 0x8 ;  /* 0x000000000008781c */ /* 0x000fe80003f2f028 */
[----:B------:R-:W-:Y:S06]  /*5ba0*/  @UP2 UPLOP3.LUT UP0, UPT, UPT, UPT, UP1, 0x80, 0x8 ;  /* 0x000000000008289c */ /* 0x000fec0003f0f010 */
[----:B------:R-:W-:Y:S01]  /*5bb0*/  PLOP3.LUT P0, PT, PT, PT, UP0, 0x80, 0x8 ;  /* 0x000000000008781c */ /* 0x000fe20003f0f008 */
[----:B------:R-:W-:Y:S01]  /*5bc0*/  @!UPT UIADD3 URZ, UPT, UPT, URZ, URZ, URZ ;  /* 0x000000fffffff290 */ /* 0x000fe2000fffe0ff */
[----:B------:R-:W-:Y:S11]  /*5bd0*/  BRA.U !UP1, `(.L_x_105) ;  /* 0x0000000109387547 */ /* 0x000ff6000b800000 */
[----:B------:R-:W-:Y:S01]  /*5be0*/  UISETP.NE.U32.AND UP0, UPT, UR38, URZ, UPT ;  /* 0x000000ff2600728c */ /* 0x000fe2000bf05070 */
[----:B------:R-:W-:Y:S02]  /*5bf0*/  HFMA2 R0, -RZ, RZ, 0, 5.9604644775390625e-08 ;  /* 0x00000001ff007431 */ /* 0x000fe400000001ff */
[----:B------:R-:W-:Y:S01]  /*5c00*/  IMAD.MOV.U32 R155, RZ, RZ, 0x1 ;  /* 0x00000001ff9b7424 */ /* 0x000fe200078e00ff */
[----:B------:R-:W-:Y:S06]  /*5c10*/  UISETP.NE.AND.EX UP0, UPT, UR39, URZ, UPT, UP0 ;  /* 0x000000ff2700728c */ /* 0x000fec000bf05300 */
[----:B------:R-:W-:Y:S05]  /*5c20*/  PLOP3.LUT P3, PT, PT, PT, UP0, 0x80, 0x8 ;  /* 0x000000000008781c */ /* 0x000fea0003f6f008 */
[----:B------:R-:W1:Y:S01]  /*5c30*/  @UP0 LDCU.64 UR6, c[0x0][0x888] ;  /* 0x00011100ff0607ac */ /* 0x000e620008000a00 */
[----:B------:R-:W-:Y:S07]  /*5c40*/  @UP0 UIMAD UR4, UR36, UR44, URZ ;  /* 0x0000002c240402a4 */ /* 0x000fee000f8e02ff */
[----:B------:R-:W-:Y:S01]  /*5c50*/  @!P3 PRMT R155, R0, 0x7610, R155 ;  /* 0x00007610009bb816 */ /* 0x000fe2000000009b */
[----:B-1----:R-:W-:Y:S03]  /*5c60*/  @UP0 UIMAD.WIDE UR6, UR4, 0x4, UR6 ;  /* 0x00000004040608a5 */ /* 0x002fe6000f8e0206 */
[----:B------:R-:W1:Y:S03]  /*5c70*/  @!UP0 LDCU UR4, c[0x0][0x880] ;  /* 0x00011000ff0487ac */ /* 0x000e660008000800 */
[----:B------:R-:W-:Y:S01]  /*5c80*/  IMAD.U32 R2, RZ, RZ, UR6 ;  /* 0x00000006ff027e24 */ /* 0x000fe2000f8e00ff */
[----:B------:R-:W-:Y:S05]  /*5c90*/  MOV R3, UR7 ;  /* 0x0000000700037c02 */ /* 0x000fea0008000f00 */
[----:B-----5:R2:W5:Y:S02]  /*5ca0*/  @P3 LDG.E R81, desc[UR46][R2.64] ;  /* 0x0000002e02513981 */ /* 0x020564000c1e1900 */
[----:B-12---:R-:W-:Y:S02]  /*5cb0*/  @!P3 IMAD.U32 R81, RZ, RZ, UR4 ;  /* 0x00000004ff51be24 */ /* 0x006fe4000f8e00ff */
.L_x_105:
[----:B------:R-:W-:Y:S05]  /*5cc0*/  @!P4 BRA `(.L_x_106) ;  /* 0x000000000020c947 */ /* 0x000fea0003800000 */
[----:B------:R-:W-:Y:S04]  /*5cd0*/  ISETP.NE.U32.AND P3, PT, R148, RZ, PT ;  /* 0x000000ff9400720c */ /* 0x000fe80003f65070 */
[----:B------:R-:W-:Y:S11]  /*5ce0*/  ISETP.NE.AND.EX P3, PT, R149, RZ, PT, P3 ;  /* 0x000000ff9500720c */ /* 0x000ff60003f65330 */
[----:B------:R-:W-:Y:S02]  /*5cf0*/  @!UPT UIADD3 URZ, UPT, UPT, URZ, URZ, URZ ;  /* 0x000000fffffff290 */ /* 0x000fe4000fffe0ff */
[----:B------:R-:W1:Y:S01]  /*5d00*/  @P3 LDC.64 R2, c[0x0][0x8a8] ;  /* 0x00022a00ff023b82 */ /* 0x000e620000000a00 */
[----:B------:R-:W-:Y:S04]  /*5d10*/  @P3 IMAD R0, R150, UR36, RZ ;  /* 0x0000002496003c24 */ /* 0x000fe8000f8e02ff */
[----:B-1----:R-:W-:Y:S05]  /*5d20*/  @P3 IMAD.WIDE R2, R0, 0x4, R2 ;  /* 0x0000000400023825 */ /* 0x002fea00078e0202 */
[----:B-----5:R1:W5:Y:S02]  /*5d30*/  @P3 LDG.E R78, desc[UR46][R2.64] ;  /* 0x0000002e024e3981 */ /* 0x020364000c1e1900 */
[----:B-1----:R-:W2:Y:S02]  /*5d40*/  @!P3 LDC R78, c[0x0][0x8a0] ;  /* 0x00022800ff4ebb82 */ /* 0x002ea40000000800 */
.L_x_106:
[----:B-----5:R-:W-:Y:S01]  /*5d50*/  FSETP.NEU.AND P3, PT, R81, RZ, PT ;  /* 0x000000ff5100720b */ /* 0x020fe20003f6d000 */
[----:B------:R-:W-:Y:S01]  /*5d60*/  IMAD.SHL.U32 R182, R160, 0x2, RZ ;  /* 0x00000002a0b67824 */ /* 0x000fe200078e00ff */
[----:B------:R-:W-:Y:S01]  /*5d70*/  SEL R3, RZ, 0xffffffff, P2 ;  /* 0xffffffffff037807 */ /* 0x000fe20001000000 */
[----:B------:R-:W-:Y:S01]  /*5d80*/  IMAD.SHL.U32 R100, R168, 0x10, RZ ;  /* 0x00000010a8647824 */ /* 0x000fe200078e00ff */
[----:B------:R-:W-:Y:S01]  /*5d90*/  @P1 LOP3.LUT P2, RZ, R155, 0xff, RZ, 0xc0, !PT ;  /* 0x000000ff9bff1812 */ /* 0x000fe2000784c0ff */
[----:B------:R-:W-:Y:S01]  /*5da0*/  VIADD R181, R182, UR48 ;  /* 0x00000030b6b57c36 */ /* 0x000fe20008000000 */
[----:B------:R-:W-:Y:S01]  /*5db0*/  @P1 SEL R2, RZ, 0xffffffff, P3 ;  /* 0xffffffffff021807 */ /* 0x000fe20001800000 */
[----:B------:R-:W-:Y:S01]  /*5dc0*/  IMAD.MOV.U32 R108, RZ, RZ, -0x10 ;  /* 0xfffffff0ff6c7424 */ /* 0x000fe200078e00ff */
[----:B------:R-:W-:Y:S01]  /*5dd0*/  LOP3.LUT R167, R167, 0x1, RZ, 0x3c, !PT ;  /* 0x00000001a7a77812 */ /* 0x000fe200078e3cff */
[----:B------:R-:W-:Y:S01]  /*5de0*/  IMAD.SHL.U32 R102, R169, 0x10, RZ ;  /* 0x00000010a9667824 */ /* 0x000fe200078e00ff */
[----:B------:R-:W-:Y:S01]  /*5df0*/  @P0 SEL R2, R3, R2, !P2 ;  /* 0x0000000203020207 */ /* 0x000fe20005000000 */
[C---:B------:R-:W-:Y:S01]  /*5e00*/  IMAD.IADD R177, R181.reuse, 0x1, R100 ;  /* 0x00000001b5b17824 */ /* 0x040fe200078e0264 */
[----:B------:R-:W-:Y:S01]  /*5e10*/  LEA R183, R76, UR48, 0x3 ;  /* 0x000000304cb77c11 */ /* 0x000fe2000f8e18ff */
[----:B------:R-:W-:Y:S01]  /*5e20*/  IMAD.IADD R180, R181, 0x1, R102 ;  /* 0x00000001b5b47824 */ /* 0x000fe200078e0266 */
[----:B------:R-:W-:Y:S01]  /*5e30*/  @P1 LOP3.LUT R2, R2, 0x1, RZ, 0xc0, !PT ;  /* 0x0000000102021812 */ /* 0x000fe200078ec0ff */
[----:B------:R-:W-:Y:S01]  /*5e40*/  IMAD.IADD R175, R102, 0x1, R177 ;  /* 0x0000000166af7824 */ /* 0x000fe200078e02b1 */
[----:B------:R-:W-:Y:S01]  /*5e50*/  SHF.L.U32 R0, R166, 0x1f, RZ ;  /* 0x0000001fa6007819 */ /* 0x000fe200000006ff */
[----:B------:R-:W-:Y:S01]  /*5e60*/  BSSY B1, `(.L_x_107) ;  /* 0x000004a000017945 */ /* 0x000fe20003800000 */
[----:B------:R-:W-:Y:S01]  /*5e70*/  ISETP.NE.U32.OR P4, PT, R2, 0x1, !P1 ;  /* 0x000000010200780c */ /* 0x000fe20004f85470 */
[----:B------:R-:W-:Y:S01]  /*5e80*/  IMAD.MOV.U32 R101, RZ, RZ, 0x1 ;  /* 0x00000001ff657424 */ /* 0x000fe200078e00ff */
[----:B------:R-:W-:Y:S01]  /*5e90*/  PLOP3.LUT P2, PT, PT, PT, UP1, 0x80, 0x8 ;  /* 0x000000000008781c */ /* 0x000fe20003f4f018 */
[----:B------:R-:W-:Y:S01]  /*5ea0*/  IMAD R80, R76, 0x100, R79 ;  /* 0x000001004c507824 */ /* 0x000fe200078e024f */
[----:B------:R-:W-:Y:S01]  /*5eb0*/  SEL R2, RZ, 0xffffffff, P3 ;  /* 0xffffffffff027807 */ /* 0x000fe20001800000 */
[----:B------:R-:W-:Y:S01]  /*5ec0*/  IMAD.MOV.U32 R87, RZ, RZ, RZ ;  /* 0x000000ffff577224 */ /* 0x000fe200078e00ff */
[----:B------:R-:W-:Y:S02]  /*5ed0*/  LOP3.LUT P3, R172, R155, 0xff, RZ, 0xc0, !PT ;  /* 0x000000ff9bac7812 */ /* 0x000fe4000786c0ff */
[----:B------:R-:W-:Y:S02]  /*5ee0*/  CS2R R146, SRZ ;  /* 0x0000000000927805 */ /* 0x000fe4000001ff00 */
[----:B------:R-:W-:Y:S02]  /*5ef0*/  P2R R179, PR, RZ, 0x10 ;  /* 0x00000010ffb37803 */ /* 0x000fe40000000000 */
[----:B------:R-:W-:Y:S02]  /*5f00*/  CS2R R144, SRZ ;  /* 0x0000000000907805 */ /* 0x000fe4000001ff00 */
[----:B------:R-:W-:Y:S02]  /*5f10*/  CS2R R138, SRZ ;  /* 0x00000000008a7805 */ /* 0x000fe4000001ff00 */
[----:B------:R-:W-:Y:S02]  /*5f20*/  CS2R R136, SRZ ;  /* 0x0000000000887805 */ /* 0x000fe4000001ff00 */
[----:B------:R-:W-:Y:S02]  /*5f30*/  CS2R R130, SRZ ;  /* 0x0000000000827805 */ /* 0x000fe4000001ff00 */
[----:B------:R-:W-:Y:S02]  /*5f40*/  @P4 SHF.L.U32 R4, R167, 0x1f, RZ ;  /* 0x0000001fa7044819 */ /* 0x000fe400000006ff */
[----:B------:R-:W-:Y:S02]  /*5f50*/  CS2R R128, SRZ ;  /* 0x0000000000807805 */ /* 0x000fe4000001ff00 */
[----:B------:R-:W-:Y:S02]  /*5f60*/  @P2 SEL R2, R3, R2, !P3 ;  /* 0x0000000203022207 */ /* 0x000fe40005800000 */
[----:B------:R-:W-:Y:S01]  /*5f70*/  CS2R R122, SRZ ;  /* 0x00000000007a7805 */ /* 0x000fe2000001ff00 */
[----:B------:R-:W1:Y:S01]  /*5f80*/  @P4 SYNCS.PHASECHK.TRANS64.TRYWAIT P1, [UR48+0x50], R4 ;  /* 0x00005004ff0045a7 */ /* 0x000e620008021130 */
[----:B------:R-:W-:Y:S02]  /*5f90*/  CS2R R120, SRZ ;  /* 0x0000000000787805 */ /* 0x000fe4000001ff00 */
[----:B------:R-:W-:Y:S02]  /*5fa0*/  LOP3.LUT R2, R2, 0x1, RZ, 0xc0, !PT ;  /* 0x0000000102027812 */ /* 0x000fe400078ec0ff */
[----:B------:R-:W-:Y:S02]  /*5fb0*/  CS2R R114, SRZ ;  /* 0x0000000000727805 */ /* 0x000fe4000001ff00 */
[----:B------:R-:W-:Y:S02]  /*5fc0*/  CS2R R112, SRZ ;  /* 0x0000000000707805 */ /* 0x000fe4000001ff00 */
[----:B------:R-:W-:Y:S02]  /*5fd0*/  CS2R R106, SRZ ;  /* 0x00000000006a7805 */ /* 0x000fe4000001ff00 */
[----:B------:R-:W-:Y:S02]  /*5fe0*/  ISETP.NE.U32.AND P2, PT, R2, 0x1, PT ;  /* 0x000000010200780c */ /* 0x000fe40003f45070 */
[----:B------:R-:W-:Y:S02]  /*5ff0*/  CS2R R104, SRZ ;  /* 0x0000000000687805 */ /* 0x000fe4000001ff00 */
[----:B------:R-:W-:Y:S02]  /*6000*/  CS2R R98, SRZ ;  /* 0x0000000000627805 */ /* 0x000fe4000001ff00 */
[----:B------:R-:W-:Y:S02]  /*6010*/  CS2R R96, SRZ ;  /* 0x0000000000607805 */ /* 0x000fe4000001ff00 */
[----:B------:R-:W-:Y:S02]  /*6020*/  P2R R103, PR, RZ, 0x4 ;  /* 0x00000004ff677803 */ /* 0x000fe40000000000 */
[----:B------:R-:W-:Y:S02]  /*6030*/  CS2R R90, SRZ ;  /* 0x00000000005a7805 */ /* 0x000fe4000001ff00 */
[----:B------:R-:W-:Y:S02]  /*6040*/  ISETP.NE.U32.AND P2, PT, R161, 0x1, PT ;  /* 0x00000001a100780c */ /* 0x000fe40003f45070 */
[----:B------:R-:W-:Y:S01]  /*6050*/  CS2R R88, SRZ ;  /* 0x0000000000587805 */ /* 0x000fe2000001ff00 */
[----:B------:R3:W4:Y:S01]  /*6060*/  SYNCS.PHASECHK.TRANS64.TRYWAIT P0, [R183+URZ+0xc0], R0 ;  /* 0x0000c000b70075a7 */ /* 0x00072200080011ff */
[----:B------:R-:W-:Y:S05]  /*6070*/  SEL R108, R108, 0x10, !P2 ;  /* 0x000000106c6c7807 */ /* 0x000fea0005000000 */
[----:B------:R-:W-:Y:S02]  /*6080*/  IMAD.IADD R181, R181, 0x1, R108 ;  /* 0x00000001b5b57824 */ /* 0x000fe400078e026c */
[C---:B------:R-:W-:Y:S02]  /*6090*/  IMAD.IADD R178, R108.reuse, 0x1, R180 ;  /* 0x000000016cb27824 */ /* 0x040fe400078e02b4 */
[C---:B------:R-:W-:Y:S02]  /*60a0*/  IMAD.IADD R176, R108.reuse, 0x1, R177 ;  /* 0x000000016cb07824 */ /* 0x040fe400078e02b1 */
[----:B------:R-:W-:Y:S01]  /*60b0*/  IMAD.IADD R174, R108, 0x1, R175 ;  /* 0x000000016cae7824 */ /* 0x000fe200078e02af */
[----:B-1----:R-:W-:Y:S01]  /*60c0*/  @P4 SEL R101, RZ, 0x1, !P1 ;  /* 0x00000001ff654807 */ /* 0x002fe20004800000 */
[----:B---3--:R-:W-:Y:S06]  /*60d0*/  @!P4 BRA `(.L_x_108) ;  /* 0x000000000088c947 */ /* 0x008fec0003800000 */
[----:B------:R-:W-:Y:S01]  /*60e0*/  IMAD.MOV.U32 R147, RZ, RZ, RZ ;  /* 0x000000ffff937224 */ /* 0x000fe200078e00ff */
[----:B------:R-:W-:Y:S01]  /*60f0*/  ISETP.NE.AND P1, PT, R101, RZ, PT ;  /* 0x000000ff6500720c */ /* 0x000fe20003f25270 */
[----:B------:R-:W-:Y:S01]  /*6100*/  BSSY B0, `(.L_x_109) ;  /* 0x0000014000007945 */ /* 0x000fe20003800000 */
[----:B------:R-:W-:Y:S02]  /*6110*/  CS2R R90, SRZ ;  /* 0x00000000005a7805 */ /* 0x000fe4000001ff00 */
        /* <DEDUP_REMOVED lines=13> */
[----:B------:R-:W-:Y:S01]  /*61f0*/  CS2R R144, SRZ ;  /* 0x0000000000907805 */ /* 0x000fe2000001ff00 */
[----:B------:R-:W-:Y:S06]  /*6200*/  @P1 BRA `(.L_x_110) ;  /* 0x00000000000c1947 */ /* 0x000fec0003800000 */
[----:B------:R-:W-:Y:S04]  /*6210*/  SHF.L.U32 R3, R167, 0x1f, RZ ;  /* 0x0000001fa7037819 */ /* 0x000fe800000006ff */
[----:B------:R-:W1:Y:S02]  /*6220*/  SYNCS.PHASECHK.TRANS64.TRYWAIT P1, [UR48+0x50], R3 ;  /* 0x00005003ff0075a7 */ /* 0x000e640008021130 */
[----:B-1----:R-:W-:Y:S05]  /*6230*/  @!P1 BRA `(.L_x_111) ;  /* 0x0000005c00509947 */ /* 0x002fea0003800000 */
.L_x_110:
[----:B------:R-:W-:Y:S05]  /*6240*/  BSYNC B0 ;  /* 0x0000000000007941 */ /* 0x000fea0003800000 */
.L_x_109:
[----:B------:R-:W-:Y:S01]  /*6250*/  ISETP.NE.AND P1, PT, R103, RZ, PT ;  /* 0x000000ff6700720c */ /* 0x000fe20003f25270 */
[----:B------:R-:W-:Y:S11]  /*6260*/  HFMA2 R87, -RZ, RZ, 0, 5.9604644775390625e-08 ;  /* 0x00000001ff577431 */ /* 0x000ff600000001ff */
[----:B------:R-:W-:Y:S01]  /*6270*/  @!UPT UIADD3 URZ, UPT, UPT, URZ, URZ, URZ ;  /* 0x000000fffffff290 */ /* 0x000fe2000fffe0ff */
[----:B------:R3:W1:Y:S04]  /*6280*/  @P1 LDS.128 R88, [R182+UR48+0x400] ;  /* 0x00040030b6581984 */ /* 0x0006680008000c00 */
[----:B------:R3:W1:Y:S04]  /*6290*/  @P1 LDS.128 R96, [R181+0x400] ;  /* 0x00040000b5601984 */ /* 0x0006680000000c00 */
[----:B------:R3:W1:Y:S04]  /*62a0*/  @P1 LDS.128 R104, [R180+0x400] ;  /* 0x00040000b4681984 */ /* 0x0006680000000c00 */
[----:B------:R3:W1:Y:S04]  /*62b0*/  @P1 LDS.128 R112, [R178+0x400] ;  /* 0x00040000b2701984 */ /* 0x0006680000000c00 */
[----:B------:R3:W1:Y:S04]  /*62c0*/  @P1 LDS.128 R120, [R177+0x400] ;  /* 0x00040000b1781984 */ /* 0x0006680000000c00 */
[----:B------:R3:W1:Y:S04]  /*62d0*/  @P1 LDS.128 R128, [R176+0x400] ;  /* 0x00040000b0801984 */ /* 0x0006680000000c00 */
[----:B------:R3:W1:Y:S04]  /*62e0*/  @P1 LDS.128 R136, [R175+0x400] ;  /* 0x00040000af881984 */ /* 0x0006680000000c00 */
[----:B------:R3:W1:Y:S02]  /*62f0*/  @P1 LDS.128 R144, [R174+0x400] ;  /* 0x00040000ae901984 */ /* 0x0006640000000c00 */
.L_x_108:
[----:B------:R-:W-:Y:S05]  /*6300*/  BSYNC B1 ;  /* 0x0000000000017941 */ /* 0x000fea0003800000 */
.L_x_107:
[----:B-1----:R-:W-:Y:S04]  /*6310*/  SHF.R.U32.HI R3, RZ, 0x15, R80 ;  /* 0x00000015ff037819 */ /* 0x002fe80000011650 */
[----:B------:R-:W-:Y:S01]  /*6320*/  LOP3.LUT P1, RZ, R3, 0x3, R162, 0x48, !PT ;  /* 0x0000000303ff7812 */ /* 0x000fe200078248a2 */
[----:B------:R-:W-:Y:S01]  /*6330*/  @!UPT UIADD3 URZ, UPT, UPT, URZ, URZ, URZ ;  /* 0x000000fffffff290 */ /* 0x000fe2000fffe0ff */
[----:B----4-:R-:W-:Y:S11]  /*6340*/  @P0 BRA `(.L_x_112) ;  /* 0x0000000000080947 */ /* 0x010ff60003800000 */
[----:B------:R-:W1:Y:S02]  /*6350*/  SYNCS.PHASECHK.TRANS64.TRYWAIT P0, [R183+URZ+0xc0], R0 ;  /* 0x0000c000b70075a7 */ /* 0x000e6400080011ff */
[----:B-1----:R-:W-:Y:S05]  /*6360*/  @!P0 BRA `(.L_x_113) ;  /* 0x0000005c001c8947 */ /* 0x002fea0003800000 */
.L_x_112:
[----:B------:R-:W-:Y:S05]  /*6370*/  @!P1 BRA `(.L_x_114) ;  /* 0x0000000000409947 */ /* 0x000fea0003800000 */
[----:B------:R-:W4:Y:S01]  /*6380*/  LDCU.64 UR8, c[0x4][0x70] ;  /* 0x01000e00ff0877ac */ /* 0x000f220008000a00 */
[----:B------:R-:W-:Y:S01]  /*6390*/  MOV R3, 0x0 ;  /* 0x0000000000037802 */ /* 0x000fe20000000f00 */
[----:B------:R-:W-:Y:S02]  /*63a0*/  HFMA2 R12, -RZ, RZ, 0, 5.9604644775390625e-08 ;  /* 0x00000001ff0c7431 */ /* 0x000fe400000001ff */
[----:B------:R-:W-:Y:S02]  /*63b0*/  IMAD.MOV.U32 R8, RZ, RZ, 0x192 ;  /* 0x00000192ff087424 */ /* 0x000fe400078e00ff */
[----:B------:R-:W-:Y:S01]  /*63c0*/  IMAD.MOV.U32 R13, RZ, RZ, RZ ;  /* 0x000000ffff0d7224 */ /* 0x000fe200078e00ff */
[----:B------:R-:W5:Y:S01]  /*63d0*/  LDCU.64 UR6, c[0x4][0x78] ;  /* 0x01000f00ff0677ac */ /* 0x000f620008000a00 */
[----:B------:R-:W1:Y:S01]  /*63e0*/  LDC.64 R2, c[0x4][R3] ;  /* 0x0100000003027b82 */ /* 0x000e620000000a00 */
[----:B------:R-:W2:Y:S01]  /*63f0*/  LDCU.64 UR4, c[0x4][0x10] ;  /* 0x01000200ff0477ac */ /* 0x000ea20008000a00 */
[----:B----4-:R-:W-:Y:S01]  /*6400*/  MOV R5, UR9 ;  /* 0x0000000900057c02 */ /* 0x010fe20008000f00 */
[----:B------:R-:W-:Y:S01]  /*6410*/  IMAD.U32 R4, RZ, RZ, UR8 ;  /* 0x00000008ff047e24 */ /* 0x000fe2000f8e00ff */
[----:B-----5:R-:W-:Y:S01]  /*6420*/  MOV R7, UR7 ;  /* 0x0000000700077c02 */ /* 0x020fe20008000f00 */
[----:B------:R-:W-:Y:S01]  /*6430*/  IMAD.U32 R6, RZ, RZ, UR6 ;  /* 0x00000006ff067e24 */ /* 0x000fe2000f8e00ff */
[----:B--2---:R-:W-:Y:S01]  /*6440*/  MOV R11, UR5 ;  /* 0x00000005000b7c02 */ /* 0x004fe20008000f00 */
[----:B------:R-:W-:Y:S02]  /*6450*/  IMAD.U32 R10, RZ, RZ, UR4 ;  /* 0x00000004ff0a7e24 */ /* 0x000fe4000f8e00ff */
[----:B------:R-:W-:Y:S07]  /*6460*/  LEPC R20, `(.L_x_114) ;  /* 0x000000001014794e */ /* 0x000fee0000000000 */
[----:B-1-3--:R-:W-:Y:S05]  /*6470*/  CALL.ABS.NOINC R2 ;  /* 0x0000000002007343 */ /* 0x00afea0003c00000 */
.L_x_114:
[----:B------:R-:W-:Y:S01]  /*6480*/  SHF.L.U32 R82, R88, 0x10, RZ ;  /* 0x0000001058527819 */ /* 0x000fe200000006ff */
[----:B------:R-:W-:Y:S05]  /*6490*/  WARPSYNC.ALL ;  /* 0x0000000000007948 */ /* 0x000fea0003800000 */
[----:B------:R-:W-:Y:S01]  /*64a0*/  R2UR UR4, R80 ;  /* 0x00000000500472ca */ /* 0x000fe200000e0000 */
[----:B------:R-:W-:Y:S01]  /*64b0*/  BSSY.RECONVERGENT B0, `(.L_x_115) ;  /* 0x00000fc000007945 */ /* 0x000fe20003800200 */
[----:B------:R-:W-:Y:S02]  /*64c0*/  LOP3.LUT R83, R88, 0xffff0000, RZ, 0xc0, !PT ;  /* 0xffff000058537812 */ /* 0x000fe400078ec0ff */
[----:B------:R-:W-:Y:S02]  /*64d0*/  LOP3.LUT R84, R89, 0xffff0000, RZ, 0xc0, !PT ;  /* 0xffff000059547812 */ /* 0x000fe400078ec0ff */
[C---:B------:R-:W-:Y:S02]  /*64e0*/  SHF.L.U32 R85, R107.reuse, 0x10, RZ ;  /* 0x000000106b557819 */ /* 0x040fe400000006ff */
[----:B------:R-:W-:Y:S02]  /*64f0*/  LOP3.LUT R86, R107, 0xffff0000, RZ, 0xc0, !PT ;  /* 0xffff00006b567812 */ /* 0x000fe400078ec0ff */
[----:B------:R-:W-:Y:S03]  /*6500*/  ISETP.NE.AND P0, PT, R170, RZ, PT ;  /* 0x000000ffaa00720c */ /* 0x000fe60003f05270 */
[----:B------:R-:W1:Y:S02]  /*6510*/  LDTM.x64 R4, tmem[UR4] ;  /* 0x00000004000479ee */ /* 0x000e640008340000 */
[C---:B-12---:R-:W-:Y:S01]  /*6520*/  FMUL R0, R78.reuse, R4 ;  /* 0x000000044e007220 */ /* 0x046fe20000400000 */
[C---:B------:R-:W-:Y:S01]  /*6530*/  FMUL R2, R78.reuse, R5 ;  /* 0x000000054e027220 */ /* 0x040fe20000400000 */
[C---:B------:R-:W-:Y:S01]  /*6540*/  FMUL R3, R78.reuse, R6 ;  /* 0x000000064e037220 */ /* 0x040fe20000400000 */
[----:B------:R-:W-:Y:S01]  /*6550*/  FMUL R7, R78, R7 ;  /* 0x000000074e077220 */ /* 0x000fe20000400000 */
[----:B------:R-:W-:Y:S01]  /*6560*/  FFMA R0, R81, R82, R0 ;  /* 0x0000005251007223 */ /* 0x000fe20000000000 */
[----:B------:R-:W-:Y:S01]  /*6570*/  SHF.L.U32 R82, R89, 0x10, RZ ;  /* 0x0000001059527819 */ /* 0x000fe200000006ff */
[C---:B------:R-:W-:Y:S01]  /*6580*/  FFMA R2, R81.reuse, R83, R2 ;  /* 0x0000005351027223 */ /* 0x040fe20000000002 */
[----:B------:R-:W-:Y:S01]  /*6590*/  SHF.L.U32 R83, R90, 0x10, RZ ;  /* 0x000000105a537819 */ /* 0x000fe200000006ff */
[C---:B------:R-:W-:Y:S01]  /*65a0*/  FMUL R4, R78.reuse, R8 ;  /* 0x000000084e047220 */ /* 0x040fe20000400000 */
[----:B------:R-:W-:Y:S01]  /*65b0*/  FMUL R5, R78, R9 ;  /* 0x000000094e057220 */ /* 0x000fe20000400000 */
[C---:B------:R-:W-:Y:S01]  /*65c0*/  FFMA R3, R81.reuse, R82, R3 ;  /* 0x0000005251037223 */ /* 0x040fe20000000003 */
[----:B------:R-:W-:Y:S01]  /*65d0*/  LOP3.LUT R82, R90, 0xffff0000, RZ, 0xc0, !PT ;  /* 0xffff00005a527812 */ /* 0x000fe200078ec0ff */
[----:B------:R-:W-:Y:S01]  /*65e0*/  FFMA R7, R81, R84, R7 ;  /* 0x0000005451077223 */ /* 0x000fe20000000007 */
[----:B------:R-:W-:Y:S01]  /*65f0*/  LOP3.LUT R84, R91, 0xffff0000, RZ, 0xc0, !PT ;  /* 0xffff00005b547812 */ /* 0x000fe200078ec0ff */
[----:B------:R-:W-:Y:S01]  /*6600*/  FFMA R4, R81, R83, R4 ;  /* 0x0000005351047223 */ /* 0x000fe20000000004 */
[----:B------:R-:W-:Y:S01]  /*6610*/  SHF.L.U32 R83, R91, 0x10, RZ ;  /* 0x000000105b537819 */ /* 0x000fe200000006ff */
[----:B------:R-:W-:Y:S01]  /*6620*/  FMUL R6, R78, R10 ;  /* 0x0000000a4e067220 */ /* 0x000fe20000400000 */
[----:B------:R-:W-:Y:S01]  /*6630*/  F2FP.BF16.F32.PACK_AB R92, R2, R0 ;  /* 0x00000000025c723e */ /* 0x000fe200000010ff */
[----:B------:R-:W-:Y:S01]  /*6640*/  FMUL R11, R78, R11 ;  /* 0x0000000b4e0b7220 */ /* 0x000fe20000400000 */
[----:B------:R-:W-:Y:S01]  /*6650*/  F2FP.BF16.F32.PACK_AB R93, R7, R3 ;  /* 0x00000003075d723e */ /* 0x000fe200000010ff */
[C---:B------:R-:W-:Y:S01]  /*6660*/  FFMA R5, R81.reuse, R82, R5 ;  /* 0x0000005251057223 */ /* 0x040fe20000000005 */
[----:B------:R-:W-:Y:S01]  /*6670*/  SHF.L.U32 R82, R96, 0x10, RZ ;  /* 0x0000001060527819 */ /* 0x000fe200000006ff */
[----:B------:R-:W-:Y:S01]  /*6680*/  FFMA R6, R81, R83, R6 ;  /* 0x0000005351067223 */ /* 0x000fe20000000006 */
[----:B------:R-:W-:Y:S01]  /*6690*/  SHF.L.U32 R83, R98, 0x10, RZ ;  /* 0x0000001062537819 */ /* 0x000fe200000006ff */
[----:B------:R-:W-:Y:S01]  /*66a0*/  FMUL R8, R78, R12 ;  /* 0x0000000c4e087220 */ /* 0x000fe20000400000 */
[----:B------:R-:W-:Y:S01]  /*66b0*/  F2FP.BF16.F32.PACK_AB R94, R5, R4 ;  /* 0x00000004055e723e */ /* 0x000fe200000010ff */
[C---:B------:R-:W-:Y:S01]  /*66c0*/  FFMA R11, R81.reuse, R84, R11 ;  /* 0x00000054510b7223 */ /* 0x040fe2000000000b */
[----:B------:R-:W-:Y:S01]  /*66d0*/  LOP3.LUT R84, R96, 0xffff0000, RZ, 0xc0, !PT ;  /* 0xffff000060547812 */ /* 0x000fe200078ec0ff */
[C---:B------:R-:W-:Y:S01]  /*66e0*/  FMUL R9, R78.reuse, R13 ;  /* 0x0000000d4e097220 */ /* 0x040fe20000400000 */
[----:B------:R-:W-:Y:S01]  /*66f0*/  FFMA R8, R81, R82, R8 ;  /* 0x0000005251087223 */ /* 0x000fe20000000008 */
[----:B------:R-:W-:Y:S01]  /*6700*/  SHF.L.U32 R82, R97, 0x10, RZ ;  /* 0x0000001061527819 */ /* 0x000fe200000006ff */
[C---:B------:R-:W-:Y:S01]  /*6710*/  FMUL R10, R78.reuse, R14 ;  /* 0x0000000e4e0a7220 */ /* 0x040fe20000400000 */
[----:B------:R-:W-:Y:S01]  /*6720*/  F2FP.BF16.F32.PACK_AB R95, R11, R6 ;  /* 0x000000060b5f723e */ /* 0x000fe200000010ff */
[----:B------:R-:W-:Y:S01]  /*6730*/  FFMA R9, R81, R84, R9 ;  /* 0x0000005451097223 */ /* 0x000fe20000000009 */
[----:B------:R-:W-:Y:S01]  /*6740*/  LOP3.LUT R84, R97, 0xffff0000, RZ, 0xc0, !PT ;  /* 0xffff000061547812 */ /* 0x000fe200078ec0ff */
[----:B------:R-:W-:Y:S01]  /*6750*/  FMUL R15, R78, R15 ;  /* 0x0000000f4e0f7220 */ /* 0x000fe20000400000 */
[----:B------:R-:W-:Y:S01]  /*6760*/  FFMA R10, R81, R82, R10 ;  /* 0x00000052510a7223 */ /* 0x000fe2000000000a */
[----:B------:R-:W-:Y:S01]  /*6770*/  LOP3.LUT R82, R98, 0xffff0000, RZ, 0xc0, !PT ;  /* 0xffff000062527812 */ /* 0x000fe200078ec0ff */
[C---:B------:R-:W-:Y:S01]  /*6780*/  FMUL R12, R78.reuse, R16 ;  /* 0x000000104e0c7220 */ /* 0x040fe20000400000 */
[----:B------:R-:W-:Y:S01]  /*6790*/  F2FP.BF16.F32.PACK_AB R116, R9, R8 ;  /* 0x000000080974723e */ /* 0x000fe200000010ff */
[----:B------:R-:W-:Y:S01]  /*67a0*/  FMUL R13, R78, R17 ;  /* 0x000000114e0d7220 */ /* 0x000fe20000400000 */
[----:B------:R-:W-:Y:S01]  /*67b0*/  FFMA R15, R81, R84, R15 ;  /* 0x00000054510f7223 */ /* 0x000fe2000000000f */
[----:B------:R-:W-:Y:S01]  /*67c0*/  LOP3.LUT R84, R99, 0xffff0000, RZ, 0xc0, !PT ;  /* 0xffff000063547812 */ /* 0x000fe200078ec0ff */
[----:B------:R-:W-:Y:S01]  /*67d0*/  FFMA R12, R81, R83, R12 ;  /* 0x00000053510c7223 */ /* 0x000fe2000000000c */
[----:B------:R-:W-:Y:S01]  /*67e0*/  SHF.L.U32 R83, R99, 0x10, RZ ;  /* 0x0000001063537819 */ /* 0x000fe200000006ff */
[----:B------:R-:W-:Y:S01]  /*67f0*/  FFMA R13, R81, R82, R13 ;  /* 0x00000052510d7223 */ /* 0x000fe2000000000d */
[----:B------:R-:W-:Y:S01]  /*6800*/  SHF.L.U32 R82, R104, 0x10, RZ ;  /* 0x0000001068527819 */ /* 0x000fe200000006ff */
[C---:B------:R-:W-:Y:S01]  /*6810*/  FMUL R14, R78.reuse, R18 ;  /* 0x000000124e0e7220 */ /* 0x040fe20000400000 */
[----:B------:R-:W-:Y:S01]  /*6820*/  F2FP.BF16.F32.PACK_AB R117, R15, R10 ;  /* 0x0000000a0f75723e */ /* 0x000fe200000010ff */
[C---:B------:R-:W-:Y:S01]  /*6830*/  FMUL R19, R78.reuse, R19 ;  /* 0x000000134e137220 */ /* 0x040fe20000400000 */
[----:B------:R-:W-:Y:S01]  /*6840*/  F2FP.BF16.F32.PACK_AB R118, R13, R12 ;  /* 0x0000000c0d76723e */ /* 0x000fe200000010ff */
[----:B------:R-:W-:Y:S01]  /*6850*/  FMUL R16, R78, R20 ;  /* 0x000000144e107220 */ /* 0x000fe20000400000 */
[C---:B------:R-:W-:Y:S01]  /*6860*/  FFMA R14, R81.reuse, R83, R14 ;  /* 0x00000053510e7223 */ /* 0x040fe2000000000e */
[----:B------:R-:W-:Y:S01]  /*6870*/  SHF.L.U32 R83, R106, 0x10, RZ ;  /* 0x000000106a537819 */ /* 0x000fe200000006ff */
[C---:B------:R-:W-:Y:S01]  /*6880*/  FFMA R19, R81.reuse, R84, R19 ;  /* 0x0000005451137223 */ /* 0x040fe20000000013 */
[----:B------:R-:W-:Y:S01]  /*6890*/  LOP3.LUT R84, R104, 0xffff0000, RZ, 0xc0, !PT ;  /* 0xffff000068547812 */ /* 0x000fe200078ec0ff */
[----:B------:R-:W-:Y:S01]  /*68a0*/  FFMA R16, R81, R82, R16 ;  /* 0x0000005251107223 */ /* 0x000fe20000000010 */
[----:B------:R-:W-:Y:S01]  /*68b0*/  SHF.L.U32 R82, R105, 0x10, RZ ;  /* 0x0000001069527819 */ /* 0x000fe200000006ff */
[C---:B------:R-:W-:Y:S01]  /*68c0*/  FMUL R17, R78.reuse, R21 ;  /* 0x000000154e117220 */ /* 0x040fe20000400000 */
[----:B------:R-:W-:Y:S01]  /*68d0*/  F2FP.BF16.F32.PACK_AB R119, R19, R14 ;  /* 0x0000000e1377723e */ /* 0x000fe200000010ff */
[C---:B------:R-:W-:Y:S01]  /*68e0*/  FMUL R18, R78.reuse, R22 ;  /* 0x000000164e127220 */ /* 0x040fe20000400000 */
[----:B------:R-:W-:Y:S01]  /*68f0*/  FMUL R23, R78, R23 ;  /* 0x000000174e177220 */ /* 0x000fe20000400000 */
[C---:B------:R-:W-:Y:S01]  /*6900*/  FFMA R17, R81.reuse, R84, R17 ;  /* 0x0000005451117223 */ /* 0x040fe20000000011 */
[----:B------:R-:W-:Y:S01]  /*6910*/  LOP3.LUT R84, R106, 0xffff0000, RZ, 0xc0, !PT ;  /* 0xffff00006a547812 */ /* 0x000fe200078ec0ff */
[----:B------:R-:W-:Y:S01]  /*6920*/  FFMA R18, R81, R82, R18 ;  /* 0x0000005251127223 */ /* 0x000fe20000000012 */
[----:B------:R-:W-:Y:S01]  /*6930*/  LOP3.LUT R82, R105, 0xffff0000, RZ, 0xc0, !PT ;  /* 0xffff000069527812 */ /* 0x000fe200078ec0ff */
[C---:B------:R-:W-:Y:S01]  /*6940*/  FMUL R20, R78.reuse, R24 ;  /* 0x000000184e147220 */ /* 0x040fe20000400000 */
[----:B------:R-:W-:Y:S01]  /*6950*/  F2FP.BF16.F32.PACK_AB R124, R17, R16 ;  /* 0x00000010117c723e */ /* 0x000fe200000010ff */
[C---:B------:R-:W-:Y:S01]  /*6960*/  FMUL R21, R78.reuse, R25 ;  /* 0x000000194e157220 */ /* 0x040fe20000400000 */
[----:B------:R-:W-:Y:S01]  /*6970*/  FMUL R22, R78, R26 ;  /* 0x0000001a4e167220 */ /* 0x000fe20000400000 */
[C---:B------:R-:W-:Y:S01]  /*6980*/  FFMA R23, R81.reuse, R82, R23 ;  /* 0x0000005251177223 */ /* 0x040fe20000000017 */
[----:B------:R-:W-:Y:S01]  /*6990*/  SHF.L.U32 R82, R112, 0x10, RZ ;  /* 0x0000001070527819 */ /* 0x000fe200000006ff */
[C---:B------:R-:W-:Y:S01]  /*69a0*/  FMUL R27, R78.reuse, R27 ;  /* 0x0000001b4e1b7220 */ /* 0x040fe20000400000 */
[----:B------:R-:W-:Y:S01]  /*69b0*/  FFMA R20, R81, R83, R20 ;  /* 0x0000005351147223 */ /* 0x000fe20000000014 */
[----:B------:R-:W-:Y:S01]  /*69c0*/  SHF.L.U32 R83, R113, 0x10, RZ ;  /* 0x0000001071537819 */ /* 0x000fe200000006ff */
[----:B------:R-:W-:Y:S01]  /*69d0*/  FMUL R24, R78, R28 ;  /* 0x0000001c4e187220 */ /* 0x000fe20000400000 */
[----:B------:R-:W-:Y:S01]  /*69e0*/  F2FP.BF16.F32.PACK_AB R125, R23, R18 ;  /* 0x00000012177d723e */ /* 0x000fe200000010ff */
[C---:B------:R-:W-:Y:S01]  /*69f0*/  FFMA R21, R81.reuse, R84, R21 ;  /* 0x0000005451157223 */ /* 0x040fe20000000015 */
[----:B------:R-:W-:Y:S01]  /*6a00*/  LOP3.LUT R84, R112, 0xffff0000, RZ, 0xc0, !PT ;  /* 0xffff000070547812 */ /* 0x000fe200078ec0ff */
[----:B------:R-:W-:Y:S01]  /*6a10*/  FFMA R22, R81, R85, R22 ;  /* 0x0000005551167223 */ /* 0x000fe20000000016 */
[----:B------:R-:W-:Y:S01]  /*6a20*/  SHF.L.U32 R85, R115, 0x10, RZ ;  /* 0x0000001073557819 */ /* 0x000fe200000006ff */
[----:B------:R-:W-:Y:S01]  /*6a30*/  FFMA R27, R81, R86, R27 ;  /* 0x00000056511b7223 */ /* 0x000fe2000000001b */
[----:B------:R-:W-:Y:S01]  /*6a40*/  F2FP.BF16.F32.PACK_AB R126, R21, R20 ;  /* 0x00000014157e723e */ /* 0x000fe200000010ff */
[----:B------:R-:W-:Y:S01]  /*6a50*/  FFMA R24, R81, R82, R24 ;  /* 0x0000005251187223 */ /* 0x000fe20000000018 */
[----:B------:R-:W-:Y:S01]  /*6a60*/  LOP3.LUT R82, R113, 0xffff0000, RZ, 0xc0, !PT ;  /* 0xffff000071527812 */ /* 0x000fe200078ec0ff */
[C---:B------:R-:W-:Y:S01]  /*6a70*/  FMUL R25, R78.reuse, R29 ;  /* 0x0000001d4e197220 */ /* 0x040fe20000400000 */
[----:B------:R-:W-:Y:S01]  /*6a80*/  F2FP.BF16.F32.PACK_AB R127, R27, R22 ;  /* 0x000000161b7f723e */ /* 0x000fe200000010ff */
[C---:B------:R-:W-:Y:S01]  /*6a90*/  FMUL R26, R78.reuse, R30 ;  /* 0x0000001e4e1a7220 */ /* 0x040fe20000400000 */
[----:B------:R-:W-:Y:S01]  /*6aa0*/  LOP3.LUT R86, R147, 0xffff0000, RZ, 0xc0, !PT ;  /* 0xffff000093567812 */ /* 0x000fe200078ec0ff */
[----:B------:R-:W-:Y:S01]  /*6ab0*/  FMUL R31, R78, R31 ;  /* 0x0000001f4e1f7220 */ /* 0x000fe20000400000 */
[----:B------:R-:W-:Y:S01]  /*6ac0*/  FFMA R25, R81, R84, R25 ;  /* 0x0000005451197223 */ /* 0x000fe20000000019 */
[----:B------:R-:W-:Y:S01]  /*6ad0*/  LOP3.LUT R84, R115, 0xffff0000, RZ, 0xc0, !PT ;  /* 0xffff000073547812 */ /* 0x000fe200078ec0ff */
[C---:B------:R-:W-:Y:S01]  /*6ae0*/  FFMA R26, R81.reuse, R83, R26 ;  /* 0x00000053511a7223 */ /* 0x040fe2000000001a */
[C---:B------:R-:W-:Y:S01]  /*6af0*/  SHF.L.U32 R83, R114.reuse, 0x10, RZ ;  /* 0x0000001072537819 */ /* 0x040fe200000006ff */
[C---:B------:R-:W-:Y:S01]  /*6b00*/  FFMA R31, R81.reuse, R82, R31 ;  /* 0x00000052511f7223 */ /* 0x040fe2000000001f */
[----:B------:R-:W-:Y:S01]  /*6b10*/  LOP3.LUT R82, R114, 0xffff0000, RZ, 0xc0, !PT ;  /* 0xffff000072527812 */ /* 0x000fe200078ec0ff */
[C---:B------:R-:W-:Y:S01]  /*6b20*/  FMUL R28, R78.reuse, R32 ;  /* 0x000000204e1c7220 */ /* 0x040fe20000400000 */
[C---:B------:R-:W-:Y:S01]  /*6b30*/  FMUL R29, R78.reuse, R33 ;  /* 0x000000214e1d7220 */ /* 0x040fe20000400000 */
[C---:B------:R-:W-:Y:S01]  /*6b40*/  FMUL R30, R78.reuse, R34 ;  /* 0x000000224e1e7220 */ /* 0x040fe20000400000 */
[----:B------:R-:W-:Y:S01]  /*6b50*/  FMUL R35, R78, R35 ;  /* 0x000000234e237220 */ /* 0x000fe20000400000 */
[----:B------:R-:W-:Y:S01]  /*6b60*/  FFMA R28, R81, R83, R28 ;  /* 0x00000053511c7223 */ /* 0x000fe2000000001c */
[----:B------:R-:W-:Y:S01]  /*6b70*/  SHF.L.U32 R83, R121, 0x10, RZ ;  /* 0x0000001079537819 */ /* 0x000fe200000006ff */
[C---:B------:R-:W-:Y:S01]  /*6b80*/  FFMA R29, R81.reuse, R82, R29 ;  /* 0x00000052511d7223 */ /* 0x040fe2000000001d */
[C---:B------:R-:W-:Y:S01]  /*6b90*/  SHF.L.U32 R82, R120.reuse, 0x10, RZ ;  /* 0x0000001078527819 */ /* 0x040fe200000006ff */
[----:B------:R-:W-:Y:S01]  /*6ba0*/  FFMA R30, R81, R85, R30 ;  /* 0x00000055511e7223 */ /* 0x000fe2000000001e */
[----:B------:R-:W-:Y:S01]  /*6bb0*/  SHF.L.U32 R85, R123, 0x10, RZ ;  /* 0x000000107b557819 */ /* 0x000fe200000006ff */
[C---:B------:R-:W-:Y:S01]  /*6bc0*/  FFMA R35, R81.reuse, R84, R35 ;  /* 0x0000005451237223 */ /* 0x040fe20000000023 */
[----:B------:R-:W-:Y:S01]  /*6bd0*/  LOP3.LUT R84, R120, 0xffff0000, RZ, 0xc0, !PT ;  /* 0xffff000078547812 */ /* 0x000fe200078ec0ff */
[C---:B------:R-:W-:Y:S01]  /*6be0*/  FMUL R32, R78.reuse, R36 ;  /* 0x000000244e207220 */ /* 0x040fe20000400000 */
[C---:B------:R-:W-:Y:S01]  /*6bf0*/  FMUL R33, R78.reuse, R37 ;  /* 0x000000254e217220 */ /* 0x040fe20000400000 */
[----:B------:R-:W-:Y:S01]  /*6c00*/  FMUL R34, R78, R38 ;  /* 0x000000264e227220 */ /* 0x000fe20000400000 */
[----:B------:R1:W-:Y:S01]  /*6c10*/  STS.128 [R182+UR48+0x400], R92 ;  /* 0x0004005cb6007988 */ /* 0x0003e20008000c30 */
[----:B------:R-:W-:Y:S01]  /*6c20*/  FFMA R32, R81, R82, R32 ;  /* 0x0000005251207223 */ /* 0x000fe20000000020 */
[----:B------:R-:W-:Y:S01]  /*6c30*/  LOP3.LUT R82, R121, 0xffff0000, RZ, 0xc0, !PT ;  /* 0xffff000079527812 */ /* 0x000fe200078ec0ff */
[C---:B------:R-:W-:Y:S01]  /*6c40*/  FFMA R33, R81.reuse, R84, R33 ;  /* 0x0000005451217223 */ /* 0x040fe20000000021 */
[----:B------:R-:W-:Y:S01]  /*6c50*/  LOP3.LUT R84, R122, 0xffff0000, RZ, 0xc0, !PT ;  /* 0xffff00007a547812 */ /* 0x000fe200078ec0ff */
[----:B------:R-:W-:Y:S01]  /*6c60*/  FMUL R39, R78, R39 ;  /* 0x000000274e277220 */ /* 0x000fe20000400000 */
[C---:B------:R-:W-:Y:S01]  /*6c70*/  FFMA R34, R81.reuse, R83, R34 ;  /* 0x0000005351227223 */ /* 0x040fe20000000022 */
[----:B------:R-:W-:Y:S01]  /*6c80*/  SHF.L.U32 R83, R122, 0x10, RZ ;  /* 0x000000107a537819 */ /* 0x000fe200000006ff */
[C---:B------:R-:W-:Y:S01]  /*6c90*/  FMUL R36, R78.reuse, R40 ;  /* 0x000000284e247220 */ /* 0x040fe20000400000 */
[----:B------:R-:W-:Y:S01]  /*6ca0*/  FFMA R39, R81, R82, R39 ;  /* 0x0000005251277223 */ /* 0x000fe20000000027 */
[----:B------:R-:W-:Y:S01]  /*6cb0*/  LOP3.LUT R82, R123, 0xffff0000, RZ, 0xc0, !PT ;  /* 0xffff00007b527812 */ /* 0x000fe200078ec0ff */
[C---:B------:R-:W-:Y:S01]  /*6cc0*/  FMUL R37, R78.reuse, R41 ;  /* 0x000000294e257220 */ /* 0x040fe20000400000 */
[C---:B------:R-:W-:Y:S01]  /*6cd0*/  FMUL R38, R78.reuse, R42 ;  /* 0x0000002a4e267220 */ /* 0x040fe20000400000 */
[----:B------:R-:W-:Y:S01]  /*6ce0*/  FMUL R43, R78, R43 ;  /* 0x0000002b4e2b7220 */ /* 0x000fe20000400000 */
[C---:B------:R-:W-:Y:S01]  /*6cf0*/  FFMA R36, R81.reuse, R83, R36 ;  /* 0x0000005351247223 */ /* 0x040fe20000000024 */
[C---:B------:R-:W-:Y:S01]  /*6d00*/  SHF.L.U32 R83, R128.reuse, 0x10, RZ ;  /* 0x0000001080537819 */ /* 0x040fe200000006ff */
[----:B------:R2:W-:Y:S01]  /*6d10*/  STS.128 [R181+0x400], R116 ;  /* 0x00040074b5007388 */ /* 0x0005e20000000c00 */
[----:B------:R-:W-:Y:S01]  /*6d20*/  FFMA R37, R81, R84, R37 ;  /* 0x0000005451257223 */ /* 0x000fe20000000025 */
[----:B------:R-:W-:Y:S01]  /*6d30*/  LOP3.LUT R84, R129, 0xffff0000, RZ, 0xc0, !PT ;  /* 0xffff000081547812 */ /* 0x000fe200078ec0ff */
[----:B------:R-:W-:Y:S01]  /*6d40*/  FFMA R38, R81, R85, R38 ;  /* 0x0000005551267223 */ /* 0x000fe20000000026 */
[----:B------:R-:W-:Y:S01]  /*6d50*/  SHF.L.U32 R85, R129, 0x10, RZ ;  /* 0x0000001081557819 */ /* 0x000fe200000006ff */
        /* <DEDUP_REMOVED lines=8> */
[----:B------:R4:W-:Y:S01]  /*6de0*/  STS.128 [R180+0x400], R124 ;  /* 0x0004007cb4007388 */ /* 0x0009e20000000c00 */
[C---:B------:R-:W-:Y:S01]  /*6df0*/  FFMA R41, R81.reuse, R82, R41 ;  /* 0x0000005251297223 */ /* 0x040fe20000000029 */
[C---:B------:R-:W-:Y:S01]  /*6e00*/  SHF.L.U32 R82, R130.reuse, 0x10, RZ ;  /* 0x0000001082527819 */ /* 0x040fe200000006ff */
[----:B------:R-:W-:Y:S01]  /*6e10*/  FFMA R42, R81, R85, R42 ;  /* 0x00000055512a7223 */ /* 0x000fe2000000002a */
[----:B------:R-:W-:Y:S01]  /*6e20*/  SHF.L.U32 R85, R137, 0x10, RZ ;  /* 0x0000001089557819 */ /* 0x000fe200000006ff */
[----:B------:R-:W-:Y:S01]  /*6e30*/  FFMA R47, R81, R84, R47 ;  /* 0x00000054512f7223 */ /* 0x000fe2000000002f */
[----:B------:R-:W-:Y:S01]  /*6e40*/  LOP3.LUT R84, R130, 0xffff0000, RZ, 0xc0, !PT ;  /* 0xffff000082547812 */ /* 0x000fe200078ec0ff */
[C---:B------:R-:W-:Y:S01]  /*6e50*/  FMUL R44, R78.reuse, R48 ;  /* 0x000000304e2c7220 */ /* 0x040fe20000400000 */
[----:B-1----:R-:W-:Y:S01]  /*6e60*/  F2FP.BF16.F32.PACK_AB R92, R25, R24 ;  /* 0x00000018195c723e */ /* 0x002fe200000010ff */
[C---:B------:R-:W-:Y:S01]  /*6e70*/  FMUL R45, R78.reuse, R49 ;  /* 0x000000314e2d7220 */ /* 0x040fe20000400000 */
[----:B------:R-:W-:Y:S01]  /*6e80*/  F2FP.BF16.F32.PACK_AB R93, R31, R26 ;  /* 0x0000001a1f5d723e */ /* 0x000fe200000010ff */
[----:B------:R-:W-:Y:S01]  /*6e90*/  FMUL R46, R78, R50 ;  /* 0x000000324e2e7220 */ /* 0x000fe20000400000 */
[----:B------:R-:W-:Y:S01]  /*6ea0*/  F2FP.BF16.F32.PACK_AB R94, R29, R28 ;  /* 0x0000001c1d5e723e */ /* 0x000fe200000010ff */
[----:B------:R-:W-:Y:S01]  /*6eb0*/  FFMA R44, R81, R82, R44 ;  /* 0x00000052512c7223 */ /* 0x000fe2000000002c */
[----:B------:R-:W-:Y:S01]  /*6ec0*/  LOP3.LUT R82, R131, 0xffff0000, RZ, 0xc0, !PT ;  /* 0xffff000083527812 */ /* 0x000fe200078ec0ff */
[----:B------:R-:W-:Y:S01]  /*6ed0*/  FFMA R45, R81, R84, R45 ;  /* 0x00000054512d7223 */ /* 0x000fe2000000002d */
[----:B------:R-:W-:Y:S01]  /*6ee0*/  LOP3.LUT R84, R136, 0xffff0000, RZ, 0xc0, !PT ;  /* 0xffff000088547812 */ /* 0x000fe200078ec0ff */
[----:B------:R-:W-:Y:S01]  /*6ef0*/  FMUL R51, R78, R51 ;  /* 0x000000334e337220 */ /* 0x000fe20000400000 */
[----:B------:R-:W-:Y:S01]  /*6f00*/  F2FP.BF16.F32.PACK_AB R95, R35, R30 ;  /* 0x0000001e235f723e */ /* 0x000fe200000010ff */
[----:B------:R-:W-:Y:S01]  /*6f10*/  FFMA R46, R81, R83, R46 ;  /* 0x00000053512e7223 */ /* 0x000fe2000000002e */
[----:B------:R-:W-:Y:S01]  /*6f20*/  SHF.L.U32 R83, R136, 0x10, RZ ;  /* 0x0000001088537819 */ /* 0x000fe200000006ff */
[C---:B------:R-:W-:Y:S01]  /*6f30*/  FMUL R48, R78.reuse, R52 ;  /* 0x000000344e307220 */ /* 0x040fe20000400000 */
[----:B--2---:R-:W-:Y:S01]  /*6f40*/  F2FP.BF16.F32.PACK_AB R116, R33, R32 ;  /* 0x000000202174723e */ /* 0x004fe200000010ff */
[----:B------:R-:W-:Y:S01]  /*6f50*/  FFMA R51, R81, R82, R51 ;  /* 0x0000005251337223 */ /* 0x000fe20000000033 */
[----:B------:R-:W-:Y:S01]  /*6f60*/  LOP3.LUT R82, R137, 0xffff0000, RZ, 0xc0, !PT ;  /* 0xffff000089527812 */ /* 0x000fe200078ec0ff */
[----:B------:R1:W-:Y:S01]  /*6f70*/  STS.128 [R178+0x400], R92 ;  /* 0x0004005cb2007388 */ /* 0x0003e20000000c00 */
[----:B------:R-:W-:Y:S01]  /*6f80*/  F2FP.BF16.F32.PACK_AB R117, R39, R34 ;  /* 0x000000222775723e */ /* 0x000fe200000010ff */
[C---:B------:R-:W-:Y:S01]  /*6f90*/  FMUL R49, R78.reuse, R53 ;  /* 0x000000354e317220 */ /* 0x040fe20000400000 */
[----:B------:R-:W-:Y:S01]  /*6fa0*/  F2FP.BF16.F32.PACK_AB R118, R37, R36 ;  /* 0x000000242576723e */ /* 0x000fe200000010ff */
[C---:B------:R-:W-:Y:S01]  /*6fb0*/  FMUL R50, R78.reuse, R54 ;  /* 0x000000364e327220 */ /* 0x040fe20000400000 */
[----:B------:R-:W-:Y:S01]  /*6fc0*/  F2FP.BF16.F32.PACK_AB R119, R43, R38 ;  /* 0x000000262b77723e */ /* 0x000fe200000010ff */
[----:B------:R-:W-:Y:S01]  /*6fd0*/  FMUL R55, R78, R55 ;  /* 0x000000374e377220 */ /* 0x000fe20000400000 */
[----:B----4-:R-:W-:Y:S01]  /*6fe0*/  F2FP.BF16.F32.PACK_AB R124, R41, R40 ;  /* 0x00000028297c723e */ /* 0x010fe200000010ff */
[C---:B------:R-:W-:Y:S01]  /*6ff0*/  FFMA R48, R81.reuse, R83, R48 ;  /* 0x0000005351307223 */ /* 0x040fe20000000030 */
[C---:B------:R-:W-:Y:S01]  /*7000*/  FFMA R49, R81.reuse, R84, R49 ;  /* 0x0000005451317223 */ /* 0x040fe20000000031 */
[----:B------:R1:W-:Y:S01]  /*7010*/  STS.128 [R177+0x400], R116 ;  /* 0x00040074b1007388 */ /* 0x0003e20000000c00 */
[C---:B------:R-:W-:Y:S01]  /*7020*/  SHF.L.U32 R83, R138.reuse, 0x10, RZ ;  /* 0x000000108a537819 */ /* 0x040fe200000006ff */
[----:B------:R-:W-:Y:S01]  /*7030*/  FFMA R50, R81, R85, R50 ;  /* 0x0000005551327223 */ /* 0x000fe20000000032 */
[----:B------:R-:W-:Y:S01]  /*7040*/  SHF.L.U32 R85, R139, 0x10, RZ ;  /* 0x000000108b557819 */ /* 0x000fe200000006ff */
[----:B------:R-:W-:Y:S01]  /*7050*/  FFMA R55, R81, R82, R55 ;  /* 0x0000005251377223 */ /* 0x000fe20000000037 */
[----:B------:R-:W-:Y:S01]  /*7060*/  LOP3.LUT R82, R138, 0xffff0000, RZ, 0xc0, !PT ;  /* 0xffff00008a527812 */ /* 0x000fe200078ec0ff */
[C---:B------:R-:W-:Y:S01]  /*7070*/  FMUL R52, R78.reuse, R56 ;  /* 0x000000384e347220 */ /* 0x040fe20000400000 */
[----:B------:R-:W-:Y:S01]  /*7080*/  LOP3.LUT R84, R139, 0xffff0000, RZ, 0xc0, !PT ;  /* 0xffff00008b547812 */ /* 0x000fe200078ec0ff */
[C---:B------:R-:W-:Y:S01]  /*7090*/  FMUL R53, R78.reuse, R57 ;  /* 0x000000394e357220 */ /* 0x040fe20000400000 */
[C---:B------:R-:W-:Y:S01]  /*70a0*/  FMUL R54, R78.reuse, R58 ;  /* 0x0000003a4e367220 */ /* 0x040fe20000400000 */
[----:B------:R-:W-:Y:S01]  /*70b0*/  FMUL R59, R78, R59 ;  /* 0x0000003b4e3b7220 */ /* 0x000fe20000400000 */
[C---:B------:R-:W-:Y:S01]  /*70c0*/  FFMA R52, R81.reuse, R83, R52 ;  /* 0x0000005351347223 */ /* 0x040fe20000000034 */
[C---:B------:R-:W-:Y:S01]  /*70d0*/  FFMA R53, R81.reuse, R82, R53 ;  /* 0x0000005251357223 */ /* 0x040fe20000000035 */
[C---:B------:R-:W-:Y:S01]  /*70e0*/  FFMA R54, R81.reuse, R85, R54 ;  /* 0x0000005551367223 */ /* 0x040fe20000000036 */
[----:B------:R-:W-:Y:S01]  /*70f0*/  FFMA R59, R81, R84, R59 ;  /* 0x00000054513b7223 */ /* 0x000fe2000000003b */
[----:B------:R-:W-:Y:S01]  /*7100*/  SHF.L.U32 R82, R144, 0x10, RZ ;  /* 0x0000001090527819 */ /* 0x000fe200000006ff */
[----:B------:R-:W-:Y:S01]  /*7110*/  FMUL R56, R78, R60 ;  /* 0x0000003c4e387220 */ /* 0x000fe20000400000 */
[----:B------:R-:W-:Y:S01]  /*7120*/  LOP3.LUT R84, R144, 0xffff0000, RZ, 0xc0, !PT ;  /* 0xffff000090547812 */ /* 0x000fe200078ec0ff */
[C---:B------:R-:W-:Y:S01]  /*7130*/  FMUL R57, R78.reuse, R61 ;  /* 0x0000003d4e397220 */ /* 0x040fe20000400000 */
[----:B------:R-:W-:Y:S01]  /*7140*/  SHF.L.U32 R83, R145, 0x10, RZ ;  /* 0x0000001091537819 */ /* 0x000fe200000006ff */
[C---:B------:R-:W-:Y:S01]  /*7150*/  FMUL R58, R78.reuse, R62 ;  /* 0x0000003e4e3a7220 */ /* 0x040fe20000400000 */
[----:B------:R-:W-:Y:S01]  /*7160*/  F2FP.BF16.F32.PACK_AB R125, R47, R42 ;  /* 0x0000002a2f7d723e */ /* 0x000fe200000010ff */
[----:B------:R-:W-:Y:S01]  /*7170*/  FFMA R56, R81, R82, R56 ;  /* 0x0000005251387223 */ /* 0x000fe20000000038 */
[----:B------:R-:W-:Y:S01]  /*7180*/  F2FP.BF16.F32.PACK_AB R126, R45, R44 ;  /* 0x0000002c2d7e723e */ /* 0x000fe200000010ff */
[----:B------:R-:W-:Y:S01]  /*7190*/  FFMA R57, R81, R84, R57 ;  /* 0x0000005451397223 */ /* 0x000fe20000000039 */
[----:B------:R-:W-:Y:S01]  /*71a0*/  F2FP.BF16.F32.PACK_AB R127, R51, R46 ;  /* 0x0000002e337f723e */ /* 0x000fe200000010ff */
[----:B------:R-:W-:Y:S01]  /*71b0*/  FFMA R58, R81, R83, R58 ;  /* 0x00000053513a7223 */ /* 0x000fe2000000003a */
[----:B------:R-:W-:Y:S01]  /*71c0*/  LOP3.LUT R82, R145, 0xffff0000, RZ, 0xc0, !PT ;  /* 0xffff000091527812 */ /* 0x000fe200078ec0ff */
[----:B------:R-:W-:Y:S01]  /*71d0*/  FMUL R63, R78, R63 ;  /* 0x0000003f4e3f7220 */ /* 0x000fe20000400000 */
[----:B------:R-:W-:Y:S01]  /*71e0*/  SHF.L.U32 R83, R146, 0x10, RZ ;  /* 0x0000001092537819 */ /* 0x000fe200000006ff */
[----:B------:R1:W-:Y:S01]  /*71f0*/  STS.128 [R176+0x400], R124 ;  /* 0x0004007cb0007388 */ /* 0x0003e20000000c00 */
[----:B------:R-:W-:Y:S01]  /*7200*/  FMUL R60, R78, R64 ;  /* 0x000000404e3c7220 */ /* 0x000fe20000400000 */
[----:B------:R-:W-:Y:S01]  /*7210*/  LOP3.LUT R84, R146, 0xffff0000, RZ, 0xc0, !PT ;  /* 0xffff000092547812 */ /* 0x000fe200078ec0ff */
[C---:B------:R-:W-:Y:S01]  /*7220*/  FMUL R61, R78.reuse, R65 ;  /* 0x000000414e3d7220 */ /* 0x040fe20000400000 */
[----:B------:R-:W-:Y:S01]  /*7230*/  SHF.L.U32 R85, R147, 0x10, RZ ;  /* 0x0000001093557819 */ /* 0x000fe200000006ff */
[C---:B------:R-:W-:Y:S01]  /*7240*/  FMUL R62, R78.reuse, R66 ;  /* 0x000000424e3e7220 */ /* 0x040fe20000400000 */
[----:B------:R-:W-:Y:S01]  /*7250*/  FFMA R63, R81, R82, R63 ;  /* 0x00000052513f7223 */ /* 0x000fe2000000003f */
[----:B------:R-:W-:Y:S01]  /*7260*/  FMUL R67, R78, R67 ;  /* 0x000000434e437220 */ /* 0x000fe20000400000 */
[----:B------:R-:W-:Y:S01]  /*7270*/  F2FP.BF16.F32.PACK_AB R132, R49, R48 ;  /* 0x000000303184723e */ /* 0x000fe200000010ff */
[----:B------:R-:W-:Y:S01]  /*7280*/  FFMA R60, R81, R83, R60 ;  /* 0x00000053513c7223 */ /* 0x000fe2000000003c */
[----:B------:R-:W-:Y:S01]  /*7290*/  F2FP.BF16.F32.PACK_AB R133, R55, R50 ;  /* 0x000000323785723e */ /* 0x000fe200000010ff */
[----:B------:R-:W-:Y:S01]  /*72a0*/  FFMA R61, R81, R84, R61 ;  /* 0x00000054513d7223 */ /* 0x000fe2000000003d */
[----:B------:R-:W-:Y:S01]  /*72b0*/  F2FP.BF16.F32.PACK_AB R134, R53, R52 ;  /* 0x000000343586723e */ /* 0x000fe200000010ff */
[----:B------:R-:W-:Y:S01]  /*72c0*/  FFMA R62, R81, R85, R62 ;  /* 0x00000055513e7223 */ /* 0x000fe2000000003e */
[----:B------:R-:W-:Y:S01]  /*72d0*/  F2FP.BF16.F32.PACK_AB R135, R59, R54 ;  /* 0x000000363b87723e */ /* 0x000fe200000010ff */
[----:B------:R-:W-:Y:S01]  /*72e0*/  FFMA R67, R81, R86, R67 ;  /* 0x0000005651437223 */ /* 0x000fe20000000043 */
[----:B------:R-:W-:Y:S02]  /*72f0*/  F2FP.BF16.F32.PACK_AB R140, R57, R56 ;  /* 0x00000038398c723e */ /* 0x000fe400000010ff */
[----:B------:R-:W-:Y:S01]  /*7300*/  F2FP.BF16.F32.PACK_AB R141, R63, R58 ;  /* 0x0000003a3f8d723e */ /* 0x000fe200000010ff */
[----:B------:R1:W-:Y:S01]  /*7310*/  STS.128 [R175+0x400], R132 ;  /* 0x00040084af007388 */ /* 0x0003e20000000c00 */
[----:B------:R-:W-:Y:S02]  /*7320*/  F2FP.BF16.F32.PACK_AB R142, R61, R60 ;  /* 0x0000003c3d8e723e */ /* 0x000fe400000010ff */
[----:B------:R-:W-:Y:S05]  /*7330*/  F2FP.BF16.F32.PACK_AB R143, R67, R62 ;  /* 0x0000003e438f723e */ /* 0x000fea00000010ff */
[----:B------:R1:W-:Y:S01]  /*7340*/  STS.128 [R174+0x400], R140 ;  /* 0x0004008cae007388 */ /* 0x0003e20000000c00 */
[----:B------:R-:W-:Y:S01]  /*7350*/  @!PT LDS RZ, [RZ] ;  /* 0x00000000fffff984 */ /* 0x000fe20000000800 */
[----:B------:R-:W-:Y:S01]  /*7360*/  @!PT LDS RZ, [RZ] ;  /* 0x00000000fffff984 */ /* 0x000fe20000000800 */
[----:B------:R-:W-:Y:S01]  /*7370*/  @!PT LDS RZ, [RZ] ;  /* 0x00000000fffff984 */ /* 0x000fe20000000800 */
[----:B------:R-:W-:Y:S01]  /*7380*/  @!PT LDS RZ, [RZ] ;  /* 0x00000000fffff984 */ /* 0x000fe20000000800 */
[----:B------:R2:W-:Y:S07]  /*7390*/  MEMBAR.ALL.CTA ;  /* 0x0000000000007992 */ /* 0x0005ee0000008000 */
[----:B--2---:R-:W2:Y:S02]  /*73a0*/  FENCE.VIEW.ASYNC.S ;  /* 0x00000000000073c6 */ /* 0x004ea40000000000 */
[----:B--2---:R-:W-:Y:S06]  /*73b0*/  BAR.SYNC.DEFER_BLOCKING 0x1, 0x80 ;  /* 0x0042000000007b1d */ /* 0x004fec0000010000 */
[----:B------:R-:W-:Y:S05]  /*73c0*/  @P0 BRA `(.L_x_116) ;  /* 0x0000000000280947 */ /* 0x000fea0003800000 */
[----:B------:R-:W-:Y:S02]  /*73d0*/  UIADD3 UR4, UPT, UPT, UR48, 0x400, URZ ;  /* 0x0000040030047890 */ /* 0x000fe4000fffe0ff */
[----:B------:R-:W-:Y:S01]  /*73e0*/  UIADD3 UR6, UP0, UPT, UR52, 0x680, URZ ;  /* 0x0000068034067890 */ /* 0x000fe2000ff1e0ff */
[----:B------:R-:W-:Y:S03]  /*73f0*/  UMOV UR43, UR36 ;  /* 0x00000024002b7c82 */ /* 0x000fe60008000000 */
[----:B------:R-:W-:Y:S01]  /*7400*/  MOV R163, UR4 ;  /* 0x0000000400a37c02 */ /* 0x000fe20008000f00 */
[----:B------:R-:W-:Y:S03]  /*7410*/  UIADD3.X UR7, UPT, UPT, URZ, UR53, URZ, UP0, !UPT ;  /* 0x00000035ff077290 */ /* 0x000fe600087fe4ff */
[----:B------:R-:W-:Y:S11]  /*7420*/  R2UR UR40, R163 ;  /* 0x00000000a32872ca */ /* 0x000ff600000e0000 */
[----:B------:R-:W-:Y:S02]  /*7430*/  @!UPT UIADD3 URZ, UPT, UPT, URZ, URZ, URZ ;  /* 0x000000fffffff290 */ /* 0x000fe4000fffe0ff */
[----:B------:R2:W-:Y:S01]  /*7440*/  UTMASTG.3D [UR40], [UR6] ;  /* 0x00000028060073b5 */ /* 0x0005e20008010000 */
[----:B------:R0:W-:Y:S01]  /*7450*/  UTMACMDFLUSH ;  /* 0x00000000000079b7 */ /* 0x0001e20000000000 */
[----:B--2---:R-:W-:Y:S04]  /*7460*/  DEPBAR.LE SB0, 0x1 ;  /* 0x000080400000791a */ /* 0x004fe80000000000 */
.L_x_116:
[----:B------:R-:W-:Y:S05]  /*7470*/  BSYNC.RECONVERGENT B0 ;  /* 0x0000000000007941 */ /* 0x000fea0003800200 */
.L_x_115:
[----:B------:R-:W-:Y:S01]  /*7480*/  BAR.SYNC.DEFER_BLOCKING 0x1, 0x80 ;  /* 0x0042000000007b1d */ /* 0x000fe20000010000 */
[----:B------:R-:W-:Y:S01]  /*7490*/  ISETP.NE.AND P1, PT, R179, RZ, PT ;  /* 0x000000ffb300720c */ /* 0x000fe20003f25270 */
[----:B------:R-:W-:Y:S01]  /*74a0*/  UISETP.NE.AND UP0, UPT, UR49, URZ, UPT ;  /* 0x000000ff3100728c */ /* 0x000fe2000bf05270 */
[----:B------:R-:W-:Y:S11]  /*74b0*/  LEA R3, R87, UR48, 0x3 ;  /* 0x0000003057037c11 */ /* 0x000ff6000f8e18ff */
[----:B------:R-:W-:Y:S01]  /*74c0*/  @P1 SHF.L.U32 R2, R167, 0x1f, RZ ;  /* 0x0000001fa7021819 */ /* 0x000fe200000006ff */
[----:B------:R-:W-:Y:S06]  /*74d0*/  BRA.U !UP0, `(.L_x_117) ;  /* 0x0000000108247547 */ /* 0x000fec000b800000 */
[----:B------:R-:W-:Y:S01]  /*74e0*/  IMAD.U32 R5, RZ, RZ, UR51 ;  /* 0x00000033ff057e24 */ /* 0x000fe2000f8e00ff */
[----:B------:R-:W-:Y:S01]  /*74f0*/  MOV R0, UR37 ;  /* 0x0000002500007c02 */ /* 0x000fe20008000f00 */
[----:B------:R-:W-:Y:S03]  /*7500*/  UIADD3 UR51, UPT, UPT, UR51, 0x1, URZ ;  /* 0x0000000133337890 */ /* 0x000fe6000fffe0ff */
[----:B------:R-:W-:Y:S01]  /*7510*/  @P1 LEA R5, R5, UR48, 0x3 ;  /* 0x0000003005051c11 */ /* 0x000fe2000f8e18ff */
[----:B------:R-:W-:Y:S04]  /*7520*/  UISETP.NE.AND UP0, UPT, UR51, 0x4, UPT ;  /* 0x000000043300788c */ /* 0x000fe8000bf05270 */
[----:B------:R-:W-:Y:S01]  /*7530*/  @P1 VIADD R5, R5, 0x70 ;  /* 0x0000007005051836 */ /* 0x000fe20000000000 */
[----:B------:R-:W-:Y:S04]  /*7540*/  USEL UR51, UR51, URZ, UP0 ;  /* 0x000000ff33337287 */ /* 0x000fe80008000000 */
[----:B------:R-:W-:Y:S04]  /*7550*/  @P1 PRMT R0, R0, 0x654, R5 ;  /* 0x0000065400001816 */ /* 0x000fe80000000005 */
[----:B------:R2:W-:Y:S04]  /*7560*/  @P1 SYNCS.ARRIVE.TRANS64.RED.A1T0 RZ, [R0+URZ], RZ ;  /* 0x000000ff00ff19a7 */ /* 0x0005e800081004ff */
.L_x_117:
[----:B------:R-:W4:Y:S01]  /*7570*/  @P1 SYNCS.PHASECHK.TRANS64.TRYWAIT P0, [R3+URZ+0x50], R2 ;  /* 0x00005002030015a7 */ /* 0x000f2200080011ff */
[----:B------:R-:W-:Y:S01]  /*7580*/  BSSY B1, `(.L_x_118) ;  /* 0x000001f000017945 */ /* 0x000fe20003800000 */
[----:B----4-:R-:W-:Y:S03]  /*7590*/  @P1 SEL R101, RZ, 0x1, !P0 ;  /* 0x00000001ff651807 */ /* 0x010fe60004000000 */
[----:B------:R-:W-:Y:S05]  /*75a0*/  @!P1 BRA `(.L_x_119) ;  /* 0x0000000000709947 */ /* 0x000fea0003800000 */
[----:B------:R-:W-:Y:S01]  /*75b0*/  ISETP.NE.AND P1, PT, R103, RZ, PT ;  /* 0x000000ff6700720c */ /* 0x000fe20003f25270 */
[----:B------:R-:W-:Y:S01]  /*75c0*/  BSSY B0, `(.L_x_120) ;  /* 0x000000b000007945 */ /* 0x000fe20003800000 */
[----:B------:R-:W-:Y:S11]  /*75d0*/  ISETP.NE.AND P0, PT, R101, RZ, PT ;  /* 0x000000ff6500720c */ /* 0x000ff60003f05270 */
[----:B------:R-:W-:Y:S05]  /*75e0*/  @P1 IMAD R4, R87, 0x4000, R182 ;  /* 0x0000400057041824 */ /* 0x000fea00078e02b6 */
[----:B------:R-:W-:Y:S04]  /*75f0*/  @P1 IADD3 R9, PT, PT, R4, UR48, RZ ;  /* 0x0000003004091c10 */ /* 0x000fe8000fffe0ff */
[----:B------:R-:W-:Y:S01]  /*7600*/  @P1 IADD3 R7, PT, PT, R102, R9, RZ ;  /* 0x0000000966071210 */ /* 0x000fe20007ffe0ff */
[--C-:B------:R-:W-:Y:S02]  /*7610*/  @P1 IMAD.IADD R5, R100, 0x1, R9.reuse ;  /* 0x0000000164051824 */ /* 0x100fe400078e0209 */
[----:B------:R-:W-:Y:S01]  /*7620*/  @P1 IMAD.IADD R2, R108, 0x1, R9 ;  /* 0x000000016c021824 */ /* 0x000fe200078e0209 */
[----:B------:R-:W-:Y:S06]  /*7630*/  @P0 BRA `(.L_x_121) ;  /* 0x00000000000c0947 */ /* 0x000fec0003800000 */
[----:B--2---:R-:W-:Y:S04]  /*7640*/  SHF.L.U32 R0, R167, 0x1f, RZ ;  /* 0x0000001fa7007819 */ /* 0x004fe800000006ff */
[----:B------:R-:W2:Y:S02]  /*7650*/  SYNCS.PHASECHK.TRANS64.TRYWAIT P0, [R3+URZ+0x50], R0 ;  /* 0x00005000030075a7 */ /* 0x000ea400080011ff */
[----:B--2---:R-:W-:Y:S05]  /*7660*/  @!P0 BRA `(.L_x_122) ;  /* 0x0000004800708947 */ /* 0x004fea0003800000 */
.L_x_121:
[----:B------:R-:W-:Y:S05]  /*7670*/  BSYNC B0 ;  /* 0x0000000000007941 */ /* 0x000fea0003800000 */
.L_x_120:
[----:B------:R-:W-:Y:S01]  /*7680*/  ISETP.NE.AND P0, PT, R103, RZ, PT ;  /* 0x000000ff6700720c */ /* 0x000fe20003f05270 */
[----:B------:R-:W-:Y:S11]  /*7690*/  VIADD R87, R87, 0x1 ;  /* 0x0000000157577836 */ /* 0x000ff60000000000 */
[----:B------:R-:W-:Y:S01]  /*76a0*/  @!UPT UIADD3 URZ, UPT, UPT, URZ, URZ, URZ ;  /* 0x000000fffffff290 */ /* 0x000fe2000fffe0ff */
[----:B------:R4:W1:Y:S01]  /*76b0*/  @P0 LDS.128 R88, [R4+UR48+0x400] ;  /* 0x0004003004580984 */ /* 0x0008620008000c00 */
[--C-:B--2---:R-:W-:Y:S01]  /*76c0*/  @P0 IMAD.IADD R3, R102, 0x1, R5.reuse ;  /* 0x0000000166030824 */ /* 0x104fe200078e0205 */
[C---:B------:R-:W-:Y:S01]  /*76d0*/  @P0 IADD3 R0, PT, PT, R108.reuse, R7, RZ ;  /* 0x000000076c000210 */ /* 0x040fe20007ffe0ff */
[C---:B------:R-:W-:Y:S01]  /*76e0*/  @P0 IMAD.IADD R6, R108.reuse, 0x1, R5 ;  /* 0x000000016c060824 */ /* 0x040fe200078e0205 */
[----:B------:R4:W2:Y:S02]  /*76f0*/  @P0 LDS.128 R96, [R2+0x400] ;  /* 0x0004000002600984 */ /* 0x0008a40000000c00 */
[----:B------:R-:W-:Y:S02]  /*7700*/  @P0 IADD3 R8, PT, PT, R108, R3, RZ ;  /* 0x000000036c080210 */ /* 0x000fe40007ffe0ff */
[----:B------:R4:W1:Y:S04]  /*7710*/  @P0 LDS.128 R104, [R7+0x400] ;  /* 0x0004000007680984 */ /* 0x0008680000000c00 */
[----:B------:R4:W1:Y:S04]  /*7720*/  @P0 LDS.128 R112, [R0+0x400] ;  /* 0x0004000000700984 */ /* 0x0008680000000c00 */
[----:B------:R4:W1:Y:S04]  /*7730*/  @P0 LDS.128 R120, [R5+0x400] ;  /* 0x0004000005780984 */ /* 0x0008680000000c00 */
[----:B------:R4:W1:Y:S04]  /*7740*/  @P0 LDS.128 R128, [R6+0x400] ;  /* 0x0004000006800984 */ /* 0x0008680000000c00 */
[----:B------:R4:W1:Y:S04]  /*7750*/  @P0 LDS.128 R136, [R3+0x400] ;  /* 0x0004000003880984 */ /* 0x0008680000000c00 */
[----:B------:R4:W1:Y:S02]  /*7760*/  @P0 LDS.128 R144, [R8+0x400] ;  /* 0x0004000008900984 */ /* 0x0008640000000c00 */
.L_x_119:
[----:B------:R-:W-:Y:S05]  /*7770*/  BSYNC B1 ;  /* 0x0000000000017941 */ /* 0x000fea0003800000 */
.L_x_118:
[----:B----4-:R-:W-:Y:S05]  /*7780*/  VIADD R3, R80, 0x40 ;  /* 0x0000004050037836 */ /* 0x010fea0000000000 */
[----:B------:R-:W-:Y:S04]  /*7790*/  SHF.R.U32.HI R3, RZ, 0x15, R3 ;  /* 0x00000015ff037819 */ /* 0x000fe80000011603 */
[----:B------:R-:W-:Y:S11]  /*77a0*/  LOP3.LUT P0, RZ, R3, 0x3, R162, 0x48, !PT ;  /* 0x0000000303ff7812 */ /* 0x000ff600078048a2 */
[----:B------:R-:W-:Y:S02]  /*77b0*/  @!UPT UIADD3 URZ, UPT, UPT, URZ, URZ, URZ ;  /* 0x000000fffffff290 */ /* 0x000fe4000fffe0ff */
        /* <DEDUP_REMOVED lines=17> */
.L_x_123:
[----:B------:R-:W-:Y:S01]  /*78d0*/  ISETP.NE.AND P6, PT, R179, RZ, PT ;  /* 0x000000ffb300720c */ /* 0x000fe20003fc5270 */
[----:B------:R-:W-:Y:S05]  /*78e0*/  WARPSYNC.ALL ;  /* 0x0000000000007948 */ /* 0x000fea0003800000 */
[----:B------:R-:W-:Y:S01]  /*78f0*/  R2UR UR4, R80 ;  /* 0x00000000500472ca */ /* 0x000fe200000e0000 */
[----:B------:R-:W-:Y:S01]  /*7900*/  BSSY.RECONVERGENT B0, `(.L_x_124) ;  /* 0x0000103000007945 */ /* 0x000fe20003800200 */
[----:B--2---:R-:W-:Y:S02]  /*7910*/  MOV R0, UR51 ;  /* 0x0000003300007c02 */ /* 0x004fe40008000f00 */
[----:B------:R-:W-:Y:S02]  /*7920*/  MOV R85, UR37 ;  /* 0x0000002500557c02 */ /* 0x000fe40008000f00 */
[----:B-1----:R-:W-:Y:S02]  /*7930*/  SHF.L.U32 R82, R88, 0x10, RZ ;  /* 0x0000001058527819 */ /* 0x002fe400000006ff */
[----:B------:R-:W-:Y:S02]  /*7940*/  @P6 LEA R0, R0, UR48, 0x3 ;  /* 0x0000003000006c11 */ /* 0x000fe4000f8e18ff */
[----:B------:R-:W-:Y:S02]  /*7950*/  LOP3.LUT R83, R88, 0xffff0000, RZ, 0xc0, !PT ;  /* 0xffff000058537812 */ /* 0x000fe400078ec0ff */
[----:B------:R-:W-:Y:S01]  /*7960*/  @P6 IADD3 R0, PT, PT, R0, 0x70, RZ ;  /* 0x0000007000006810 */ /* 0x000fe20007ffe0ff */
[----:B------:R-:W1:Y:S01]  /*7970*/  LDTM.x64 R4, tmem[UR4+0x40] ;  /* 0x00004004000479ee */ /* 0x000e620008340000 */
[----:B------:R-:W-:Y:S02]  /*7980*/  SHF.L.U32 R84, R89, 0x10, RZ ;  /* 0x0000001059547819 */ /* 0x000fe400000006ff */
[----:B------:R-:W-:Y:S02]  /*7990*/  @P6 PRMT R85, R85, 0x654, R0 ;  /* 0x0000065455556816 */ /* 0x000fe40000000000 */
[----:B------:R-:W-:Y:S02]  /*79a0*/  LOP3.LUT R86, R89, 0xffff0000, RZ, 0xc0, !PT ;  /* 0xffff000059567812 */ /* 0x000fe400078ec0ff */
[----:B------:R-:W-:Y:S01]  /*79b0*/  ISETP.NE.AND P0, PT, R170, RZ, PT ;  /* 0x000000ffaa00720c */ /* 0x000fe20003f05270 */
[C---:B-1----:R-:W-:Y:S01]  /*79c0*/  FMUL R0, R78.reuse, R4 ;  /* 0x000000044e007220 */ /* 0x042fe20000400000 */
[C---:B------:R-:W-:Y:S01]  /*79d0*/  FMUL R2, R78.reuse, R5 ;  /* 0x000000054e027220 */ /* 0x040fe20000400000 */
[C---:B------:R-:W-:Y:S01]  /*79e0*/  FMUL R3, R78.reuse, R6 ;  /* 0x000000064e037220 */ /* 0x040fe20000400000 */
[----:B------:R-:W-:Y:S01]  /*79f0*/  FMUL R7, R78, R7 ;  /* 0x000000074e077220 */ /* 0x000fe20000400000 */
[C---:B------:R-:W-:Y:S01]  /*7a00*/  FFMA R0, R81.reuse, R82, R0 ;  /* 0x0000005251007223 */ /* 0x040fe20000000000 */
[C---:B------:R-:W-:Y:S01]  /*7a10*/  LOP3.LUT R82, R90.reuse, 0xffff0000, RZ, 0xc0, !PT ;  /* 0xffff00005a527812 */ /* 0x040fe200078ec0ff */
[C---:B------:R-:W-:Y:S01]  /*7a20*/  FFMA R2, R81.reuse, R83, R2 ;  /* 0x0000005351027223 */ /* 0x040fe20000000002 */
[----:B------:R-:W-:Y:S01]  /*7a30*/  SHF.L.U32 R83, R90, 0x10, RZ ;  /* 0x000000105a537819 */ /* 0x000fe200000006ff */
[C---:B------:R-:W-:Y:S01]  /*7a40*/  FFMA R3, R81.reuse, R84, R3 ;  /* 0x0000005451037223 */ /* 0x040fe20000000003 */
[----:B------:R-:W-:Y:S01]  /*7a50*/  FMUL R4, R78, R8 ;  /* 0x000000084e047220 */ /* 0x000fe20000400000 */
[----:B------:R-:W-:Y:S01]  /*7a60*/  FFMA R7, R81, R86, R7 ;  /* 0x0000005651077223 */ /* 0x000fe20000000007 */
[----:B------:R-:W-:Y:S01]  /*7a70*/  F2FP.BF16.F32.PACK_AB R92, R2, R0 ;  /* 0x00000000025c723e */ /* 0x000fe200000010ff */
[C---:B------:R-:W-:Y:S01]  /*7a80*/  FMUL R5, R78.reuse, R9 ;  /* 0x000000094e057220 */ /* 0x040fe20000400000 */
[----:B------:R-:W-:Y:S01]  /*7a90*/  LOP3.LUT R0, R91, 0xffff0000, RZ, 0xc0, !PT ;  /* 0xffff00005b007812 */ /* 0x000fe200078ec0ff */
[----:B------:R-:W-:Y:S01]  /*7aa0*/  FFMA R4, R81, R83, R4 ;  /* 0x0000005351047223 */ /* 0x000fe20000000004 */
[----:B------:R-:W-:Y:S01]  /*7ab0*/  SHF.L.U32 R83, R91, 0x10, RZ ;  /* 0x000000105b537819 */ /* 0x000fe200000006ff */
[----:B------:R-:W-:Y:S01]  /*7ac0*/  FFMA R5, R81, R82, R5 ;  /* 0x0000005251057223 */ /* 0x000fe20000000005 */
[----:B------:R-:W-:Y:S01]  /*7ad0*/  F2FP.BF16.F32.PACK_AB R93, R7, R3 ;  /* 0x00000003075d723e */ /* 0x000fe200000010ff */
[----:B------:R-:W-:Y:S01]  /*7ae0*/  FMUL R6, R78, R10 ;  /* 0x0000000a4e067220 */ /* 0x000fe20000400000 */
[----:B------:R-:W-:Y:S01]  /*7af0*/  SHF.L.U32 R3, R96, 0x10, RZ ;  /* 0x0000001060037819 */ /* 0x000fe200000006ff */
[----:B------:R-:W-:Y:S01]  /*7b00*/  FMUL R11, R78, R11 ;  /* 0x0000000b4e0b7220 */ /* 0x000fe20000400000 */
[----:B------:R-:W-:Y:S01]  /*7b10*/  LOP3.LUT R2, R96, 0xffff0000, RZ, 0xc0, !PT ;  /* 0xffff000060027812 */ /* 0x000fe200078ec0ff */
[C---:B------:R-:W-:Y:S01]  /*7b20*/  FMUL R8, R78.reuse, R12 ;  /* 0x0000000c4e087220 */ /* 0x040fe20000400000 */
[----:B------:R-:W-:Y:S01]  /*7b30*/  LOP3.LUT R82, R107, 0xffff0000, RZ, 0xc0, !PT ;  /* 0xffff00006b527812 */ /* 0x000fe200078ec0ff */
[----:B------:R-:W-:Y:S01]  /*7b40*/  FMUL R9, R78, R13 ;  /* 0x0000000d4e097220 */ /* 0x000fe20000400000 */
[----:B------:R-:W-:Y:S01]  /*7b50*/  F2FP.BF16.F32.PACK_AB R94, R5, R4 ;  /* 0x00000004055e723e */ /* 0x000fe200000010ff */
[C---:B------:R-:W-:Y:S01]  /*7b60*/  FFMA R6, R81.reuse, R83, R6 ;  /* 0x0000005351067223 */ /* 0x040fe20000000006 */
[----:B------:R-:W-:Y:S01]  /*7b70*/  SHF.L.U32 R83, R104, 0x10, RZ ;  /* 0x0000001068537819 */ /* 0x000fe200000006ff */
[----:B------:R-:W-:Y:S01]  /*7b80*/  FFMA R11, R81, R0, R11 ;  /* 0x00000000510b7223 */ /* 0x000fe2000000000b */
[----:B------:R-:W-:Y:S01]  /*7b90*/  SHF.L.U32 R0, R97, 0x10, RZ ;  /* 0x0000001061007819 */ /* 0x000fe200000006ff */
[C---:B------:R-:W-:Y:S01]  /*7ba0*/  FFMA R8, R81.reuse, R3, R8 ;  /* 0x0000000351087223 */ /* 0x040fe20000000008 */
[----:B------:R-:W-:Y:S01]  /*7bb0*/  SHF.L.U32 R3, R98, 0x10, RZ ;  /* 0x0000001062037819 */ /* 0x000fe200000006ff */
[----:B------:R-:W-:Y:S01]  /*7bc0*/  FFMA R9, R81, R2, R9 ;  /* 0x0000000251097223 */ /* 0x000fe20000000009 */
[----:B------:R-:W-:Y:S01]  /*7bd0*/  LOP3.LUT R2, R97, 0xffff0000, RZ, 0xc0, !PT ;  /* 0xffff000061027812 */ /* 0x000fe200078ec0ff */
[C---:B------:R-:W-:Y:S01]  /*7be0*/  FMUL R10, R78.reuse, R14 ;  /* 0x0000000e4e0a7220 */ /* 0x040fe20000400000 */
[----:B------:R-:W-:Y:S01]  /*7bf0*/  F2FP.BF16.F32.PACK_AB R95, R11, R6 ;  /* 0x000000060b5f723e */ /* 0x000fe200000010ff */
[C---:B------:R-:W-:Y:S01]  /*7c00*/  FMUL R15, R78.reuse, R15 ;  /* 0x0000000f4e0f7220 */ /* 0x040fe20000400000 */
[----:B------:R-:W-:Y:S01]  /*7c10*/  F2FP.BF16.F32.PACK_AB R116, R9, R8 ;  /* 0x000000080974723e */ /* 0x000fe200000010ff */
[----:B------:R-:W-:Y:S01]  /*7c20*/  FMUL R12, R78, R16 ;  /* 0x000000104e0c7220 */ /* 0x000fe20000400000 */
[C---:B------:R-:W-:Y:S01]  /*7c30*/  FFMA R10, R81.reuse, R0, R10 ;  /* 0x00000000510a7223 */ /* 0x040fe2000000000a */
[----:B------:R-:W-:Y:S01]  /*7c40*/  LOP3.LUT R0, R98, 0xffff0000, RZ, 0xc0, !PT ;  /* 0xffff000062007812 */ /* 0x000fe200078ec0ff */
[----:B------:R-:W-:Y:S01]  /*7c50*/  FFMA R15, R81, R2, R15 ;  /* 0x00000002510f7223 */ /* 0x000fe2000000000f */
        /* <DEDUP_REMOVED lines=9> */
[----:B------:R-:W-:Y:S01]  /*7cf0*/  FMUL R16, R78, R20 ;  /* 0x000000144e107220 */ /* 0x000fe20000400000 */
[----:B------:R-:W-:Y:S01]  /*7d00*/  FFMA R14, R81, R3, R14 ;  /* 0x00000003510e7223 */ /* 0x000fe2000000000e */
[----:B------:R-:W-:Y:S01]  /*7d10*/  SHF.L.U32 R3, R106, 0x10, RZ ;  /* 0x000000106a037819 */ /* 0x000fe200000006ff */
[C---:B------:R-:W-:Y:S01]  /*7d20*/  FMUL R17, R78.reuse, R21 ;  /* 0x000000154e117220 */ /* 0x040fe20000400000 */
[----:B------:R-:W-:Y:S01]  /*7d30*/  F2FP.BF16.F32.PACK_AB R118, R13, R12 ;  /* 0x0000000c0d76723e */ /* 0x000fe200000010ff */
[----:B------:R-:W-:Y:S01]  /*7d40*/  FFMA R19, R81, R2, R19 ;  /* 0x0000000251137223 */ /* 0x000fe20000000013 */
[----:B------:R-:W-:Y:S01]  /*7d50*/  SHF.L.U32 R2, R105, 0x10, RZ ;  /* 0x0000001069027819 */ /* 0x000fe200000006ff */
        /* <DEDUP_REMOVED lines=12> */
[C---:B------:R-:W-:Y:S01]  /*7e20*/  FFMA R23, R81.reuse, R0, R23 ;  /* 0x0000000051177223 */ /* 0x040fe20000000017 */
[----:B------:R-:W-:Y:S01]  /*7e30*/  SHF.L.U32 R0, R112, 0x10, RZ ;  /* 0x0000001070007819 */ /* 0x000fe200000006ff */
[C---:B------:R-:W-:Y:S01]  /*7e40*/  FMUL R22, R78.reuse, R26 ;  /* 0x0000001a4e167220 */ /* 0x040fe20000400000 */
[----:B------:R-:W-:Y:S01]  /*7e50*/  FMUL R27, R78, R27 ;  /* 0x0000001b4e1b7220 */ /* 0x000fe20000400000 */
        /* <DEDUP_REMOVED lines=9> */
[----:B------:R-:W-:Y:S01]  /*7ef0*/  LOP3.LUT R82, R115, 0xffff0000, RZ, 0xc0, !PT ;  /* 0xffff000073527812 */ /* 0x000fe200078ec0ff */
[----:B------:R-:W-:Y:S01]  /*7f00*/  FFMA R24, R81, R0, R24 ;  /* 0x0000000051187223 */ /* 0x000fe20000000018 */
[----:B------:R-:W-:Y:S01]  /*7f10*/  SHF.L.U32 R0, R113, 0x10, RZ ;  /* 0x0000001071007819 */ /* 0x000fe200000006ff */
[C---:B------:R-:W-:Y:S01]  /*7f20*/  FMUL R25, R78.reuse, R29 ;  /* 0x0000001d4e197220 */ /* 0x040fe20000400000 */
[----:B------:R-:W-:Y:S01]  /*7f30*/  F2FP.BF16.F32.PACK_AB R126, R21, R20 ;  /* 0x00000014157e723e */ /* 0x000fe200000010ff */
[----:B------:R-:W-:Y:S01]  /*7f40*/  FMUL R26, R78, R30 ;  /* 0x0000001e4e1a7220 */ /* 0x000fe20000400000 */
[----:B------:R-:W-:Y:S01]  /*7f50*/  F2FP.BF16.F32.PACK_AB R127, R27, R22 ;  /* 0x000000161b7f723e */ /* 0x000fe200000010ff */
        /* <DEDUP_REMOVED lines=38> */
[----:B------:R1:W-:Y:S01]  /*81c0*/  STS.128 [R182+UR48+0x4400], R92 ;  /* 0x0044005cb6007988 */ /* 0x0003e20008000c30 */
        /* <DEDUP_REMOVED lines=12> */
[----:B------:R2:W-:Y:S01]  /*8290*/  STS.128 [R181+0x4400], R116 ;  /* 0x00440074b5007388 */ /* 0x0005e20000000c00 */
        /* <DEDUP_REMOVED lines=12> */
[----:B------:R4:W-:Y:S01]  /*8360*/  STS.128 [R180+0x4400], R124 ;  /* 0x0044007cb4007388 */ /* 0x0009e20000000c00 */
[----:B------:R-:W-:Y:S01]  /*8370*/  FMUL R51, R78, R51 ;  /* 0x000000334e337220 */ /* 0x000fe20000400000 */
[C---:B------:R-:W-:Y:S01]  /*8380*/  FFMA R44, R81.reuse, R3, R44 ;  /* 0x00000003512c7223 */ /* 0x040fe2000000002c */
[C---:B------:R-:W-:Y:S01]  /*8390*/  SHF.L.U32 R3, R136.reuse, 0x10, RZ ;  /* 0x0000001088037819 */ /* 0x040fe200000006ff */
[----:B------:R-:W-:Y:S01]  /*83a0*/  FFMA R45, R81, R2, R45 ;  /* 0x00000002512d7223 */ /* 0x000fe2000000002d */
[----:B------:R-:W-:Y:S01]  /*83b0*/  LOP3.LUT R2, R137, 0xffff0000, RZ, 0xc0, !PT ;  /* 0xffff000089027812 */ /* 0x000fe200078ec0ff */
        /* <DEDUP_REMOVED lines=8> */
[C---:B------:R-:W-:Y:S01]  /*8440*/  FMUL R50, R78.reuse, R54 ;  /* 0x000000364e327220 */ /* 0x040fe20000400000 */
[----:B------:R-:W-:Y:S01]  /*8450*/  F2FP.BF16.F32.PACK_AB R94, R37, R36 ;  /* 0x00000024255e723e */ /* 0x000fe200000010ff */
[----:B------:R1:W-:Y:S01]  /*8460*/  STS.128 [R178+0x4400], R132 ;  /* 0x00440084b2007388 */ /* 0x0003e20000000c00 */
[----:B------:R-:W-:Y:S01]  /*8470*/  F2FP.BF16.F32.PACK_AB R95, R43, R38 ;  /* 0x000000262b5f723e */ /* 0x000fe200000010ff */
[----:B------:R-:W-:Y:S01]  /*8480*/  FMUL R55, R78, R55 ;  /* 0x000000374e377220 */ /* 0x000fe20000400000 */
[----:B--2---:R-:W-:Y:S01]  /*8490*/  F2FP.BF16.F32.PACK_AB R116, R41, R40 ;  /* 0x000000282974723e */ /* 0x004fe200000010ff */
[----:B------:R-:W-:Y:S01]  /*84a0*/  FFMA R48, R81, R3, R48 ;  /* 0x0000000351307223 */ /* 0x000fe20000000030 */
[----:B------:R-:W-:Y:S01]  /*84b0*/  SHF.L.U32 R3, R139, 0x10, RZ ;  /* 0x000000108b037819 */ /* 0x000fe200000006ff */
[----:B------:R-:W-:Y:S01]  /*84c0*/  FFMA R49, R81, R0, R49 ;  /* 0x0000000051317223 */ /* 0x000fe20000000031 */
[C---:B------:R-:W-:Y:S01]  /*84d0*/  SHF.L.U32 R0, R138.reuse, 0x10, RZ ;  /* 0x000000108a007819 */ /* 0x040fe200000006ff */
[----:B------:R2:W-:Y:S01]  /*84e0*/  STS.128 [R177+0x4400], R92 ;  /* 0x0044005cb1007388 */ /* 0x0005e20000000c00 */
[----:B------:R-:W-:Y:S01]  /*84f0*/  F2FP.BF16.F32.PACK_AB R117, R47, R42 ;  /* 0x0000002a2f75723e */ /* 0x000fe200000010ff */
[----:B------:R-:W-:Y:S01]  /*8500*/  FFMA R50, R81, R83, R50 ;  /* 0x0000005351327223 */ /* 0x000fe20000000032 */
[----:B------:R-:W-:Y:S01]  /*8510*/  SHF.L.U32 R83, R145, 0x10, RZ ;  /* 0x0000001091537819 */ /* 0x000fe200000006ff */
[----:B------:R-:W-:Y:S01]  /*8520*/  FFMA R55, R81, R2, R55 ;  /* 0x0000000251377223 */ /* 0x000fe20000000037 */
[----:B------:R-:W-:Y:S01]  /*8530*/  LOP3.LUT R2, R138, 0xffff0000, RZ, 0xc0, !PT ;  /* 0xffff00008a027812 */ /* 0x000fe200078ec0ff */
[C---:B------:R-:W-:Y:S01]  /*8540*/  FMUL R52, R78.reuse, R56 ;  /* 0x000000384e347220 */ /* 0x040fe20000400000 */
[----:B------:R-:W-:Y:S01]  /*8550*/  F2FP.BF16.F32.PACK_AB R118, R45, R44 ;  /* 0x0000002c2d76723e */ /* 0x000fe200000010ff */
[C---:B------:R-:W-:Y:S01]  /*8560*/  FMUL R53, R78.reuse, R57 ;  /* 0x000000394e357220 */ /* 0x040fe20000400000 */
[C---:B------:R-:W-:Y:S01]  /*8570*/  FMUL R54, R78.reuse, R58 ;  /* 0x0000003a4e367220 */ /* 0x040fe20000400000 */
[----:B------:R-:W-:Y:S01]  /*8580*/  FFMA R52, R81, R0, R52 ;  /* 0x0000000051347223 */ /* 0x000fe20000000034 */
[----:B------:R-:W-:Y:S01]  /*8590*/  LOP3.LUT R0, R139, 0xffff0000, RZ, 0xc0, !PT ;  /* 0xffff00008b007812 */ /* 0x000fe200078ec0ff */
[C---:B------:R-:W-:Y:S01]  /*85a0*/  FFMA R53, R81.reuse, R2, R53 ;  /* 0x0000000251357223 */ /* 0x040fe20000000035 */
[----:B------:R-:W-:Y:S01]  /*85b0*/  FFMA R54, R81, R3, R54 ;  /* 0x0000000351367223 */ /* 0x000fe20000000036 */
[----:B------:R-:W-:Y:S01]  /*85c0*/  FMUL R59, R78, R59 ;  /* 0x0000003b4e3b7220 */ /* 0x000fe20000400000 */
[----:B------:R-:W-:Y:S01]  /*85d0*/  SHF.L.U32 R3, R144, 0x10, RZ ;  /* 0x0000001090037819 */ /* 0x000fe200000006ff */
[----:B------:R-:W-:Y:S01]  /*85e0*/  FMUL R56, R78, R60 ;  /* 0x0000003c4e387220 */ /* 0x000fe20000400000 */
[----:B------:R-:W-:Y:S01]  /*85f0*/  LOP3.LUT R2, R144, 0xffff0000, RZ, 0xc0, !PT ;  /* 0xffff000090027812 */ /* 0x000fe200078ec0ff */
[C---:B------:R-:W-:Y:S01]  /*8600*/  FMUL R57, R78.reuse, R61 ;  /* 0x0000003d4e397220 */ /* 0x040fe20000400000 */
[----:B------:R-:W-:Y:S01]  /*8610*/  F2FP.BF16.F32.PACK_AB R119, R51, R46 ;  /* 0x0000002e3377723e */ /* 0x000fe200000010ff */
[C---:B------:R-:W-:Y:S01]  /*8620*/  FMUL R58, R78.reuse, R62 ;  /* 0x0000003e4e3a7220 */ /* 0x040fe20000400000 */
[C---:B------:R-:W-:Y:S01]  /*8630*/  FFMA R59, R81.reuse, R0, R59 ;  /* 0x00000000513b7223 */ /* 0x040fe2000000003b */
[----:B------:R-:W-:Y:S01]  /*8640*/  FFMA R56, R81, R3, R56 ;  /* 0x0000000351387223 */ /* 0x000fe20000000038 */
[----:B------:R-:W-:Y:S01]  /*8650*/  LOP3.LUT R0, R145, 0xffff0000, RZ, 0xc0, !PT ;  /* 0xffff000091007812 */ /* 0x000fe200078ec0ff */
[----:B------:R2:W-:Y:S01]  /*8660*/  STS.128 [R176+0x4400], R116 ;  /* 0x00440074b0007388 */ /* 0x0005e20000000c00 */
[C---:B------:R-:W-:Y:S01]  /*8670*/  FFMA R57, R81.reuse, R2, R57 ;  /* 0x0000000251397223 */ /* 0x040fe20000000039 */
[----:B------:R-:W-:Y:S01]  /*8680*/  FMUL R63, R78, R63 ;  /* 0x0000003f4e3f7220 */ /* 0x000fe20000400000 */
[----:B------:R-:W-:Y:S01]  /*8690*/  SHF.L.U32 R3, R146, 0x10, RZ ;  /* 0x0000001092037819 */ /* 0x000fe200000006ff */
[----:B------:R-:W-:Y:S01]  /*86a0*/  FFMA R58, R81, R83, R58 ;  /* 0x00000053513a7223 */ /* 0x000fe2000000003a */
[----:B------:R-:W-:Y:S01]  /*86b0*/  FMUL R60, R78, R64 ;  /* 0x000000404e3c7220 */ /* 0x000fe20000400000 */
[----:B------:R-:W-:Y:S01]  /*86c0*/  LOP3.LUT R2, R146, 0xffff0000, RZ, 0xc0, !PT ;  /* 0xffff000092027812 */ /* 0x000fe200078ec0ff */
[C---:B------:R-:W-:Y:S01]  /*86d0*/  FMUL R61, R78.reuse, R65 ;  /* 0x000000414e3d7220 */ /* 0x040fe20000400000 */
[----:B------:R-:W-:Y:S01]  /*86e0*/  SHF.L.U32 R83, R147, 0x10, RZ ;  /* 0x0000001093537819 */ /* 0x000fe200000006ff */
[C---:B------:R-:W-:Y:S01]  /*86f0*/  FMUL R62, R78.reuse, R66 ;  /* 0x000000424e3e7220 */ /* 0x040fe20000400000 */
[----:B------:R-:W-:Y:S01]  /*8700*/  FFMA R63, R81, R0, R63 ;  /* 0x00000000513f7223 */ /* 0x000fe2000000003f */
[----:B------:R-:W-:Y:S01]  /*8710*/  FMUL R67, R78, R67 ;  /* 0x000000434e437220 */ /* 0x000fe20000400000 */
[----:B----4-:R-:W-:Y:S01]  /*8720*/  F2FP.BF16.F32.PACK_AB R124, R49, R48 ;  /* 0x00000030317c723e */ /* 0x010fe200000010ff */
[----:B------:R-:W-:Y:S01]  /*8730*/  FFMA R60, R81, R3, R60 ;  /* 0x00000003513c7223 */ /* 0x000fe2000000003c */
[----:B------:R-:W-:Y:S01]  /*8740*/  F2FP.BF16.F32.PACK_AB R125, R55, R50 ;  /* 0x00000032377d723e */ /* 0x000fe200000010ff */
[----:B------:R-:W-:Y:S01]  /*8750*/  FFMA R61, R81, R2, R61 ;  /* 0x00000002513d7223 */ /* 0x000fe2000000003d */
[----:B------:R-:W-:Y:S01]  /*8760*/  F2FP.BF16.F32.PACK_AB R126, R53, R52 ;  /* 0x00000034357e723e */ /* 0x000fe200000010ff */
[----:B------:R-:W-:Y:S01]  /*8770*/  FFMA R62, R81, R83, R62 ;  /* 0x00000053513e7223 */ /* 0x000fe2000000003e */
[----:B------:R-:W-:Y:S01]  /*8780*/  F2FP.BF16.F32.PACK_AB R127, R59, R54 ;  /* 0x000000363b7f723e */ /* 0x000fe200000010ff */
[----:B------:R-:W-:Y:S01]  /*8790*/  FFMA R67, R81, R82, R67 ;  /* 0x0000005251437223 */ /* 0x000fe20000000043 */
[----:B-1----:R-:W-:Y:S02]  /*87a0*/  F2FP.BF16.F32.PACK_AB R132, R57, R56 ;  /* 0x000000383984723e */ /* 0x002fe400000010ff */
[----:B------:R-:W-:Y:S01]  /*87b0*/  F2FP.BF16.F32.PACK_AB R133, R63, R58 ;  /* 0x0000003a3f85723e */ /* 0x000fe200000010ff */
[----:B------:R2:W-:Y:S01]  /*87c0*/  STS.128 [R175+0x4400], R124 ;  /* 0x0044007caf007388 */ /* 0x0005e20000000c00 */
[----:B------:R-:W-:Y:S02]  /*87d0*/  F2FP.BF16.F32.PACK_AB R134, R61, R60 ;  /* 0x0000003c3d86723e */ /* 0x000fe400000010ff */
[----:B------:R-:W-:Y:S02]  /*87e0*/  F2FP.BF16.F32.PACK_AB R135, R67, R62 ;  /* 0x0000003e4387723e */ /* 0x000fe400000010ff */
[----:B------:R-:W-:Y:S02]  /*87f0*/  LEA R0, R87, UR48, 0x3 ;  /* 0x0000003057007c11 */ /* 0x000fe4000f8e18ff */
[----:B------:R-:W-:Y:S01]  /*8800*/  @P6 SHF.L.U32 R3, R167, 0x1f, RZ ;  /* 0x0000001fa7036819 */ /* 0x000fe200000006ff */
[----:B------:R2:W-:Y:S01]  /*8810*/  STS.128 [R174+0x4400], R132 ;  /* 0x00440084ae007388 */ /* 0x0005e20000000c00 */
[----:B------:R-:W-:Y:S01]  /*8820*/  @!PT LDS RZ, [RZ] ;  /* 0x00000000fffff984 */ /* 0x000fe20000000800 */
[----:B------:R-:W-:Y:S01]  /*8830*/  @!PT LDS RZ, [RZ] ;  /* 0x00000000fffff984 */ /* 0x000fe20000000800 */
[----:B------:R-:W-:Y:S01]  /*8840*/  @!PT LDS RZ, [RZ] ;  /* 0x00000000fffff984 */ /* 0x000fe20000000800 */
[----:B------:R-:W-:Y:S01]  /*8850*/  @!PT LDS RZ, [RZ] ;  /* 0x00000000fffff984 */ /* 0x000fe20000000800 */
[----:B------:R1:W-:Y:S07]  /*8860*/  MEMBAR.ALL.CTA ;  /* 0x0000000000007992 */ /* 0x0003ee0000008000 */
[----:B-1----:R-:W1:Y:S02]  /*8870*/  FENCE.VIEW.ASYNC.S ;  /* 0x00000000000073c6 */ /* 0x002e640000000000 */
[----:B-1----:R-:W-:Y:S06]  /*8880*/  BAR.SYNC.DEFER_BLOCKING 0x1, 0x80 ;  /* 0x0042000000007b1d */ /* 0x002fec0000010000 */
[----:B------:R-:W-:Y:S05]  /*8890*/  @P0 BRA `(.L_x_125) ;  /* 0x0000000000240947 */ /* 0x000fea0003800000 */
[----:B------:R-:W-:Y:S02]  /*88a0*/  UIADD3 UR8, UP0, UPT, UR52, 0x680, URZ ;  /* 0x0000068034087890 */ /* 0x000fe4000ff1e0ff */
[----:B------:R-:W-:Y:S02]  /*88b0*/  UIADD3 UR5, UPT, UPT, UR41, 0x40, URZ ;  /* 0x0000004029057890 */ /* 0x000fe4000fffe0ff */
[----:B------:R-:W-:Y:S02]  /*88c0*/  UIADD3 UR4, UPT, UPT, UR48, 0x4400, URZ ;  /* 0x0000440030047890 */ /* 0x000fe4000fffe0ff */
[----:B------:R-:W-:Y:S01]  /*88d0*/  UIADD3.X UR9, UPT, UPT, URZ, UR53, URZ, UP0, !UPT ;  /* 0x00000035ff097290 */ /* 0x000fe200087fe4ff */
[----:B------:R-:W-:Y:S01]  /*88e0*/  UMOV UR6, UR42 ;  /* 0x0000002a00067c82 */ /* 0x000fe20008000000 */
[----:B------:R-:W-:Y:S07]  /*88f0*/  UMOV UR7, UR36 ;  /* 0x0000002400077c82 */ /* 0x000fee0008000000 */
[----:B------:R1:W-:Y:S01]  /*8900*/  UTMASTG.3D [UR4], [UR8] ;  /* 0x00000004080073b5 */ /* 0x0003e20008010000 */
[----:B------:R0:W-:Y:S01]  /*8910*/  UTMACMDFLUSH ;  /* 0x00000000000079b7 */ /* 0x0001e20000000000 */
[----:B-1----:R-:W-:Y:S04]  /*8920*/  DEPBAR.LE SB0, 0x1 ;  /* 0x000080400000791a */ /* 0x002fe80000000000 */
.L_x_125:
[----:B------:R-:W-:Y:S05]  /*8930*/  BSYNC.RECONVERGENT B0 ;  /* 0x0000000000007941 */ /* 0x000fea0003800200 */
.L_x_124:
[----:B------:R-:W-:Y:S01]  /*8940*/  BAR.SYNC.DEFER_BLOCKING 0x1, 0x80 ;  /* 0x0042000000007b1d */ /* 0x000fe20000010000 */
[----:B------:R-:W-:Y:S04]  /*8950*/  UIADD3 UR40, UPT, UPT, UR51, 0x1, URZ ;  /* 0x0000000133287890 */ /* 0x000fe8000fffe0ff */
[----:B------:R-:W-:Y:S04]  /*8960*/  UISETP.NE.AND UP0, UPT, UR40, 0x4, UPT ;  /* 0x000000042800788c */ /* 0x000fe8000bf05270 */
[----:B------:R-:W-:Y:S01]  /*8970*/  USEL UR40, UR40, URZ, UP0 ;  /* 0x000000ff28287287 */ /* 0x000fe20008000000 */
[----:B------:R1:W-:Y:S01]  /*8980*/  @P6 SYNCS.ARRIVE.TRANS64.RED.A1T0 RZ, [R85+URZ], RZ ;  /* 0x000000ff55ff69a7 */ /* 0x0003e200081004ff */
[----:B------:R-:W-:Y:S01]  /*8990*/  BSSY B1, `(.L_x_126) ;  /* 0x0000020000017945 */ /* 0x000fe20003800000 */
[----:B------:R-:W4:Y:S02]  /*89a0*/  @P6 SYNCS.PHASECHK.TRANS64.TRYWAIT P0, [R0+URZ+0x50], R3 ;  /* 0x00005003000065a7 */ /* 0x000f2400080011ff */
[----:B----4-:R-:W-:Y:S01]  /*89b0*/  @P6 SEL R101, RZ, 0x1, !P0 ;  /* 0x00000001ff656807 */ /* 0x010fe20004000000 */
[----:B-1----:R-:W-:Y:S06]  /*89c0*/  @!P6 BRA `(.L_x_127) ;  /* 0x000000000070e947 */ /* 0x002fec0003800000 */
        /* <DEDUP_REMOVED lines=9> */
[----:B------:R-:W-:Y:S04]  /*8a60*/  SHF.L.U32 R7, R167, 0x1f, RZ ;  /* 0x0000001fa7077819 */ /* 0x000fe800000006ff */
[----:B------:R-:W1:Y:S02]  /*8a70*/  SYNCS.PHASECHK.TRANS64.TRYWAIT P0, [R0+URZ+0x50], R7 ;  /* 0x00005007000075a7 */ /* 0x000e6400080011ff */
[----:B-1----:R-:W-:Y:S05]  /*8a80*/  @!P0 BRA `(.L_x_130) ;  /* 0x00000034007c8947 */ /* 0x002fea0003800000 */
.L_x_129:
[----:B------:R-:W-:Y:S05]  /*8a90*/  BSYNC B0 ;  /* 0x0000000000007941 */ /* 0x000fea0003800000 */
.L_x_128:
[----:B------:R-:W-:Y:S01]  /*8aa0*/  ISETP.NE.AND P0, PT, R103, RZ, PT ;  /* 0x000000ff6700720c */ /* 0x000fe20003f05270 */
[----:B------:R-:W-:Y:S11]  /*8ab0*/  VIADD R87, R87, 0x1 ;  /* 0x0000000157577836 */ /* 0x000ff60000000000 */
[----:B------:R-:W-:Y:S01]  /*8ac0*/  @!UPT UIADD3 URZ, UPT, UPT, URZ, URZ, URZ ;  /* 0x000000fffffff290 */ /* 0x000fe2000fffe0ff */
[----:B------:R4:W2:Y:S01]  /*8ad0*/  @P0 LDS.128 R88, [R4+UR48+0x400] ;  /* 0x0004003004580984 */ /* 0x0008a20008000c00 */
[--C-:B-1----:R-:W-:Y:S01]  /*8ae0*/  @P0 IMAD.IADD R7, R102, 0x1, R3.reuse ;  /* 0x0000000166070824 */ /* 0x102fe200078e0203 */
[C---:B------:R-:W-:Y:S01]  /*8af0*/  @P0 IADD3 R0, PT, PT, R108.reuse, R5, RZ ;  /* 0x000000056c000210 */ /* 0x040fe20007ffe0ff */
[C---:B------:R-:W-:Y:S01]  /*8b00*/  @P0 IMAD.IADD R6, R108.reuse, 0x1, R3 ;  /* 0x000000016c060824 */ /* 0x040fe200078e0203 */
[----:B------:R4:W1:Y:S02]  /*8b10*/  @P0 LDS.128 R96, [R2+0x400] ;  /* 0x0004000002600984 */ /* 0x0008640000000c00 */
[----:B------:R-:W-:Y:S02]  /*8b20*/  @P0 IADD3 R8, PT, PT, R108, R7, RZ ;  /* 0x000000076c080210 */ /* 0x000fe40007ffe0ff */
[----:B------:R4:W1:Y:S04]  /*8b30*/  @P0 LDS.128 R104, [R5+0x400] ;  /* 0x0004000005680984 */ /* 0x0008680000000c00 */
[----:B------:R4:W1:Y:S04]  /*8b40*/  @P0 LDS.128 R112, [R0+0x400] ;  /* 0x0004000000700984 */ /* 0x0008680000000c00 */
[----:B------:R4:W1:Y:S04]  /*8b50*/  @P0 LDS.128 R120, [R3+0x400] ;  /* 0x0004000003780984 */ /* 0x0008680000000c00 */
[----:B------:R4:W1:Y:S04]  /*8b60*/  @P0 LDS.128 R128, [R6+0x400] ;  /* 0x0004000006800984 */ /* 0x0008680000000c00 */
[----:B------:R4:W1:Y:S04]  /*8b70*/  @P0 LDS.128 R136, [R7+0x400] ;  /* 0x0004000007880984 */ /* 0x0008680000000c00 */
[----:B------:R4:W1:Y:S02]  /*8b80*/  @P0 LDS.128 R144, [R8+0x400] ;  /* 0x0004000008900984 */ /* 0x0008640000000c00 */
.L_x_127:
[----:B------:R-:W-:Y:S05]  /*8b90*/  BSYNC B1 ;  /* 0x0000000000017941 */ /* 0x000fea0003800000 */
.L_x_126:
        /* <DEDUP_REMOVED lines=21> */
.L_x_131:
[----:B------:R-:W-:Y:S01]  /*8cf0*/  ISETP.NE.AND P6, PT, R179, RZ, PT ;  /* 0x000000ffb300720c */ /* 0x000fe20003fc5270 */
[----:B------:R-:W-:Y:S05]  /*8d00*/  WARPSYNC.ALL ;  /* 0x0000000000007948 */ /* 0x000fea0003800000 */
[----:B------:R-:W-:Y:S01]  /*8d10*/  R2UR UR4, R80 ;  /* 0x00000000500472ca */ /* 0x000fe200000e0000 */
[----:B------:R-:W-:Y:S01]  /*8d20*/  BSSY.RECONVERGENT B0, `(.L_x_132) ;  /* 0x0000103000007945 */ /* 0x000fe20003800200 */
[----:B------:R-:W-:Y:S02]  /*8d30*/  MOV R3, UR40 ;  /* 0x0000002800037c02 */ /* 0x000fe40008000f00 */
[----:B------:R-:W-:Y:S02]  /*8d40*/  MOV R84, UR37 ;  /* 0x0000002500547c02 */ /* 0x000fe40008000f00 */
[C---:B--2---:R-:W-:Y:S02]  /*8d50*/  SHF.L.U32 R82, R88.reuse, 0x10, RZ ;  /* 0x0000001058527819 */ /* 0x044fe400000006ff */
[----:B------:R-:W-:Y:S02]  /*8d60*/  @P6 LEA R3, R3, UR48, 0x3 ;  /* 0x0000003003036c11 */ /* 0x000fe4000f8e18ff */
[----:B------:R-:W-:Y:S02]  /*8d70*/  LOP3.LUT R83, R88, 0xffff0000, RZ, 0xc0, !PT ;  /* 0xffff000058537812 */ /* 0x000fe400078ec0ff */
[----:B------:R-:W-:Y:S01]  /*8d80*/  @P6 IADD3 R3, PT, PT, R3, 0x70, RZ ;  /* 0x0000007003036810 */ /* 0x000fe20007ffe0ff */
[----:B------:R-:W2:Y:S01]  /*8d90*/  LDTM.x64 R4, tmem[UR4+0x80] ;  /* 0x00008004000479ee */ /* 0x000ea20008340000 */
[----:B------:R-:W-:Y:S02]  /*8da0*/  ISETP.NE.AND P0, PT, R170, RZ, PT ;  /* 0x000000ffaa00720c */ /* 0x000fe40003f05270 */
[----:B------:R-:W-:Y:S01]  /*8db0*/  @P6 PRMT R84, R84, 0x654, R3 ;  /* 0x0000065454546816 */ /* 0x000fe20000000003 */
[C---:B--2---:R-:W-:Y:S01]  /*8dc0*/  FMUL R0, R78.reuse, R4 ;  /* 0x000000044e007220 */ /* 0x044fe20000400000 */
[C---:B------:R-:W-:Y:S01]  /*8dd0*/  FMUL R3, R78.reuse, R6 ;  /* 0x000000064e037220 */ /* 0x040fe20000400000 */
        /* <DEDUP_REMOVED lines=38> */
[C---:B------:R-:W-:Y:S01]  /*9040*/  FFMA R0, R81.reuse, R82, R0 ;  /* 0x0000005251007223 */ /* 0x040fe20000000000 */
[----:B------:R-:W-:Y:S01]  /*9050*/  FFMA R2, R81, R83, R2 ;  /* 0x0000005351027223 */ /* 0x000fe20000000002 */
[C---:B------:R-:W-:Y:S01]  /*9060*/  FMUL R45, R78.reuse, R49 ;  /* 0x000000314e2d7220 */ /* 0x040fe20000400000 */
[C---:B------:R-:W-:Y:S01]  /*9070*/  FMUL R58, R78.reuse, R62 ;  /* 0x0000003e4e3a7220 */ /* 0x040fe20000400000 */
[C---:B------:R-:W-:Y:S01]  /*9080*/  FMUL R60, R78.reuse, R64 ;  /* 0x000000404e3c7220 */ /* 0x040fe20000400000 */
[C---:B------:R-:W-:Y:S01]  /*9090*/  SHF.L.U32 R64, R89.reuse, 0x10, RZ ;  /* 0x0000001059407819 */ /* 0x040fe200000006ff */
[----:B------:R-:W-:Y:S01]  /*90a0*/  FMUL R49, R78, R53 ;  /* 0x000000354e317220 */ /* 0x000fe20000400000 */
[----:B------:R-:W-:Y:S01]  /*90b0*/  F2FP.BF16.F32.PACK_AB R92, R2, R0 ;  /* 0x00000000025c723e */ /* 0x000fe200000010ff */
[C---:B------:R-:W-:Y:S01]  /*90c0*/  FMUL R62, R78.reuse, R66 ;  /* 0x000000424e3e7220 */ /* 0x040fe20000400000 */
[----:B------:R-:W-:Y:S01]  /*90d0*/  LOP3.LUT R66, R89, 0xffff0000, RZ, 0xc0, !PT ;  /* 0xffff000059427812 */ /* 0x000fe200078ec0ff */
[C---:B------:R-:W-:Y:S01]  /*90e0*/  FMUL R53, R78.reuse, R57 ;  /* 0x000000394e357220 */ /* 0x040fe20000400000 */
[----:B------:R-:W-:Y:S01]  /*90f0*/  LOP3.LUT R0, R91, 0xffff0000, RZ, 0xc0, !PT ;  /* 0xffff00005b007812 */ /* 0x000fe200078ec0ff */
[----:B------:R-:W-:Y:S01]  /*9100*/  FMUL R7, R78, R7 ;  /* 0x000000074e077220 */ /* 0x000fe20000400000 */
[----:B-1----:R-:W-:Y:S01]  /*9110*/  LOP3.LUT R2, R96, 0xffff0000, RZ, 0xc0, !PT ;  /* 0xffff000060027812 */ /* 0x002fe200078ec0ff */
[C---:B------:R-:W-:Y:S01]  /*9120*/  FMUL R57, R78.reuse, R61 ;  /* 0x0000003d4e397220 */ /* 0x040fe20000400000 */
[----:B------:R-:W-:Y:S01]  /*9130*/  FMUL R61, R78, R65 ;  /* 0x000000414e3d7220 */ /* 0x000fe20000400000 */
[C---:B------:R-:W-:Y:S01]  /*9140*/  SHF.L.U32 R65, R90.reuse, 0x10, RZ ;  /* 0x000000105a417819 */ /* 0x040fe200000006ff */
[C---:B------:R-:W-:Y:S01]  /*9150*/  FFMA R3, R81.reuse, R64, R3 ;  /* 0x0000004051037223 */ /* 0x040fe20000000003 */
[----:B------:R-:W-:Y:S01]  /*9160*/  LOP3.LUT R64, R90, 0xffff0000, RZ, 0xc0, !PT ;  /* 0xffff00005a407812 */ /* 0x000fe200078ec0ff */
[C---:B------:R-:W-:Y:S01]  /*9170*/  FFMA R7, R81.reuse, R66, R7 ;  /* 0x0000004251077223 */ /* 0x040fe20000000007 */
[C---:B------:R-:W-:Y:S01]  /*9180*/  FMUL R11, R78.reuse, R11 ;  /* 0x0000000b4e0b7220 */ /* 0x040fe20000400000 */
[----:B------:R-:W-:Y:S01]  /*9190*/  FFMA R4, R81, R65, R4 ;  /* 0x0000004151047223 */ /* 0x000fe20000000004 */
[----:B------:R-:W-:Y:S01]  /*91a0*/  SHF.L.U32 R65, R91, 0x10, RZ ;  /* 0x000000105b417819 */ /* 0x000fe200000006ff */
[----:B------:R-:W-:Y:S01]  /*91b0*/  FFMA R5, R81, R64, R5 ;  /* 0x0000004051057223 */ /* 0x000fe20000000005 */
[----:B------:R-:W-:Y:S01]  /*91c0*/  F2FP.BF16.F32.PACK_AB R93, R7, R3 ;  /* 0x00000003075d723e */ /* 0x000fe200000010ff */
[----:B------:R-:W-:Y:S01]  /*91d0*/  FMUL R15, R78, R15 ;  /* 0x0000000f4e0f7220 */ /* 0x000fe20000400000 */
[----:B------:R-:W-:Y:S01]  /*91e0*/  SHF.L.U32 R3, R96, 0x10, RZ ;  /* 0x0000001060037819 */ /* 0x000fe200000006ff */
[----:B------:R-:W-:Y:S01]  /*91f0*/  FFMA R6, R81, R65, R6 ;  /* 0x0000004151067223 */ /* 0x000fe20000000006 */
[----:B------:R-:W-:Y:S01]  /*9200*/  F2FP.BF16.F32.PACK_AB R94, R5, R4 ;  /* 0x00000004055e723e */ /* 0x000fe200000010ff */
[----:B------:R-:W-:Y:S01]  /*9210*/  FFMA R11, R81, R0, R11 ;  /* 0x00000000510b7223 */ /* 0x000fe2000000000b */
[----:B------:R-:W-:Y:S01]  /*9220*/  SHF.L.U32 R0, R97, 0x10, RZ ;  /* 0x0000001061007819 */ /* 0x000fe200000006ff */
[C---:B------:R-:W-:Y:S01]  /*9230*/  FFMA R8, R81.reuse, R3, R8 ;  /* 0x0000000351087223 */ /* 0x040fe20000000008 */
[C---:B------:R-:W-:Y:S01]  /*9240*/  SHF.L.U32 R3, R98.reuse, 0x10, RZ ;  /* 0x0000001062037819 */ /* 0x040fe200000006ff */
[----:B------:R-:W-:Y:S01]  /*9250*/  FFMA R9, R81, R2, R9 ;  /* 0x0000000251097223 */ /* 0x000fe20000000009 */
[----:B------:R-:W-:Y:S01]  /*9260*/  LOP3.LUT R2, R97, 0xffff0000, RZ, 0xc0, !PT ;  /* 0xffff000061027812 */ /* 0x000fe200078ec0ff */
[C---:B------:R-:W-:Y:S01]  /*9270*/  FFMA R10, R81.reuse, R0, R10 ;  /* 0x00000000510a7223 */ /* 0x040fe2000000000a */
[----:B------:R-:W-:Y:S01]  /*9280*/  LOP3.LUT R0, R98, 0xffff0000, RZ, 0xc0, !PT ;  /* 0xffff000062007812 */ /* 0x000fe200078ec0ff */
[----:B------:R-:W-:Y:S01]  /*9290*/  FMUL R19, R78, R19 ;  /* 0x000000134e137220 */ /* 0x000fe20000400000 */
[C---:B------:R-:W-:Y:S01]  /*92a0*/  SHF.L.U32 R5, R104.reuse, 0x10, RZ ;  /* 0x0000001068057819 */ /* 0x040fe200000006ff */
[----:B------:R-:W-:Y:S01]  /*92b0*/  FFMA R15, R81, R2, R15 ;  /* 0x00000002510f7223 */ /* 0x000fe2000000000f */
[----:B------:R-:W-:Y:S01]  /*92c0*/  LOP3.LUT R2, R99, 0xffff0000, RZ, 0xc0, !PT ;  /* 0xffff000063027812 */ /* 0x000fe200078ec0ff */
[----:B------:R-:W-:Y:S01]  /*92d0*/  FFMA R12, R81, R3, R12 ;  /* 0x00000003510c7223 */ /* 0x000fe2000000000c */
[----:B------:R-:W-:Y:S01]  /*92e0*/  SHF.L.U32 R3, R99, 0x10, RZ ;  /* 0x0000001063037819 */ /* 0x000fe200000006ff */
[----:B------:R-:W-:Y:S01]  /*92f0*/  FFMA R13, R81, R0, R13 ;  /* 0x00000000510d7223 */ /* 0x000fe2000000000d */
[----:B------:R-:W-:Y:S01]  /*9300*/  LOP3.LUT R0, R104, 0xffff0000, RZ, 0xc0, !PT ;  /* 0xffff000068007812 */ /* 0x000fe200078ec0ff */
[----:B------:R-:W-:Y:S01]  /*9310*/  FMUL R23, R78, R23 ;  /* 0x000000174e177220 */ /* 0x000fe20000400000 */
[----:B------:R-:W-:Y:S01]  /*9320*/  LOP3.LUT R4, R107, 0xffff0000, RZ, 0xc0, !PT ;  /* 0xffff00006b047812 */ /* 0x000fe200078ec0ff */
[C---:B------:R-:W-:Y:S01]  /*9330*/  FFMA R14, R81.reuse, R3, R14 ;  /* 0x00000003510e7223 */ /* 0x040fe2000000000e */
[C---:B------:R-:W-:Y:S01]  /*9340*/  SHF.L.U32 R3, R106.reuse, 0x10, RZ ;  /* 0x000000106a037819 */ /* 0x040fe200000006ff */
[----:B------:R-:W-:Y:S01]  /*9350*/  FFMA R19, R81, R2, R19 ;  /* 0x0000000251137223 */ /* 0x000fe20000000013 */
[----:B------:R-:W-:Y:S01]  /*9360*/  SHF.L.U32 R2, R105, 0x10, RZ ;  /* 0x0000001069027819 */ /* 0x000fe200000006ff */
[----:B------:R-:W-:Y:S01]  /*9370*/  FFMA R16, R81, R5, R16 ;  /* 0x0000000551107223 */ /* 0x000fe20000000010 */
[----:B------:R-:W-:Y:S01]  /*9380*/  SHF.L.U32 R5, R107, 0x10, RZ ;  /* 0x000000106b057819 */ /* 0x000fe200000006ff */
[----:B------:R-:W-:Y:S01]  /*9390*/  FFMA R17, R81, R0, R17 ;  /* 0x0000000051117223 */ /* 0x000fe20000000011 */
[----:B------:R-:W-:Y:S01]  /*93a0*/  LOP3.LUT R0, R105, 0xffff0000, RZ, 0xc0, !PT ;  /* 0xffff000069007812 */ /* 0x000fe200078ec0ff */
[----:B------:R-:W-:Y:S01]  /*93b0*/  FFMA R18, R81, R2, R18 ;  /* 0x0000000251127223 */ /* 0x000fe20000000012 */
[----:B------:R-:W-:Y:S01]  /*93c0*/  LOP3.LUT R2, R106, 0xffff0000, RZ, 0xc0, !PT ;  /* 0xffff00006a027812 */ /* 0x000fe200078ec0ff */
[----:B------:R-:W-:Y:S01]  /*93d0*/  FMUL R27, R78, R27 ;  /* 0x0000001b4e1b7220 */ /* 0x000fe20000400000 */
[----:B------:R-:W-:Y:S01]  /*93e0*/  F2FP.BF16.F32.PACK_AB R95, R11, R6 ;  /* 0x000000060b5f723e */ /* 0x000fe200000010ff */
[C---:B------:R-:W-:Y:S01]  /*93f0*/  FFMA R23, R81.reuse, R0, R23 ;  /* 0x0000000051177223 */ /* 0x040fe20000000017 */
[----:B------:R-:W-:Y:S01]  /*9400*/  SHF.L.U32 R0, R112, 0x10, RZ ;  /* 0x0000001070007819 */ /* 0x000fe200000006ff */
[C---:B------:R-:W-:Y:S01]  /*9410*/  FFMA R20, R81.reuse, R3, R20 ;  /* 0x0000000351147223 */ /* 0x040fe20000000014 */
[----:B------:R-:W-:Y:S01]  /*9420*/  SHF.L.U32 R3, R114, 0x10, RZ ;  /* 0x0000001072037819 */ /* 0x000fe200000006ff */
        /* <DEDUP_REMOVED lines=8> */
[----:B------:R-:W-:Y:S01]  /*94b0*/  FFMA R25, R81, R2, R25 ;  /* 0x0000000251197223 */ /* 0x000fe20000000019 */
[----:B------:R-:W-:Y:S01]  /*94c0*/  LOP3.LUT R2, R114, 0xffff0000, RZ, 0xc0, !PT ;  /* 0xffff000072027812 */ /* 0x000fe200078ec0ff */
[C---:B------:R-:W-:Y:S01]  /*94d0*/  FMUL R31, R78.reuse, R31 ;  /* 0x0000001f4e1f7220 */ /* 0x040fe20000400000 */
[----:B------:R-:W-:Y:S01]  /*94e0*/  F2FP.BF16.F32.PACK_AB R8, R9, R8 ;  /* 0x000000080908723e */ /* 0x000fe200000010ff */
[----:B------:R-:W-:Y:S01]  /*94f0*/  FFMA R26, R81, R0, R26 ;  /* 0x00000000511a7223 */ /* 0x000fe2000000001a */
[----:B------:R-:W-:Y:S01]  /*9500*/  LOP3.LUT R0, R113, 0xffff0000, RZ, 0xc0, !PT ;  /* 0xffff000071007812 */ /* 0x000fe200078ec0ff */
[C---:B------:R-:W-:Y:S01]  /*9510*/  FMUL R35, R78.reuse, R35 ;  /* 0x000000234e237220 */ /* 0x040fe20000400000 */
[----:B------:R-:W-:Y:S01]  /*9520*/  F2FP.BF16.F32.PACK_AB R9, R15, R10 ;  /* 0x0000000a0f09723e */ /* 0x000fe200000010ff */
[----:B------:R-:W-:Y:S01]  /*9530*/  FMUL R39, R78, R39 ;  /* 0x000000274e277220 */ /* 0x000fe20000400000 */
[----:B------:R-:W-:Y:S01]  /*9540*/  F2FP.BF16.F32.PACK_AB R10, R13, R12 ;  /* 0x0000000c0d0a723e */ /* 0x000fe200000010ff */
[C---:B------:R-:W-:Y:S01]  /*9550*/  FFMA R31, R81.reuse, R0, R31 ;  /* 0x00000000511f7223 */ /* 0x040fe2000000001f */
[C---:B------:R-:W-:Y:S01]  /*9560*/  SHF.L.U32 R0, R120.reuse, 0x10, RZ ;  /* 0x0000001078007819 */ /* 0x040fe200000006ff */
[----:B------:R-:W-:Y:S01]  /*9570*/  FFMA R28, R81, R3, R28 ;  /* 0x00000003511c7223 */ /* 0x000fe2000000001c */
[----:B------:R-:W-:Y:S01]  /*9580*/  SHF.L.U32 R3, R121, 0x10, RZ ;  /* 0x0000001079037819 */ /* 0x000fe200000006ff */
        /* <DEDUP_REMOVED lines=8> */
[----:B------:R-:W-:Y:S01]  /*9610*/  FFMA R33, R81, R2, R33 ;  /* 0x0000000251217223 */ /* 0x000fe20000000021 */
[----:B------:R-:W-:Y:S01]  /*9620*/  LOP3.LUT R2, R123, 0xffff0000, RZ, 0xc0, !PT ;  /* 0xffff00007b027812 */ /* 0x000fe200078ec0ff */
[C---:B------:R-:W-:Y:S01]  /*9630*/  FFMA R34, R81.reuse, R3, R34 ;  /* 0x0000000351227223 */ /* 0x040fe20000000022 */
[C---:B------:R-:W-:Y:S01]  /*9640*/  SHF.L.U32 R3, R122.reuse, 0x10, RZ ;  /* 0x000000107a037819 */ /* 0x040fe200000006ff */
[----:B------:R-:W-:Y:S01]  /*9650*/  FFMA R39, R81, R0, R39 ;  /* 0x0000000051277223 */ /* 0x000fe20000000027 */
[----:B------:R-:W-:Y:S01]  /*9660*/  LOP3.LUT R0, R122, 0xffff0000, RZ, 0xc0, !PT ;  /* 0xffff00007a007812 */ /* 0x000fe200078ec0ff */
[----:B------:R-:W-:Y:S01]  /*9670*/  FMUL R43, R78, R43 ;  /* 0x0000002b4e2b7220 */ /* 0x000fe20000400000 */
[----:B------:R-:W-:Y:S01]  /*9680*/  F2FP.BF16.F32.PACK_AB R16, R17, R16 ;  /* 0x000000101110723e */ /* 0x000fe200000010ff */
[----:B------:R-:W-:Y:S01]  /*9690*/  FFMA R36, R81, R3, R36 ;  /* 0x0000000351247223 */ /* 0x000fe20000000024 */
[----:B------:R-:W-:Y:S01]  /*96a0*/  SHF.L.U32 R3, R129, 0x10, RZ ;  /* 0x0000001081037819 */ /* 0x000fe200000006ff */
[C---:B------:R-:W-:Y:S01]  /*96b0*/  FFMA R37, R81.reuse, R0, R37 ;  /* 0x0000000051257223 */ /* 0x040fe20000000025 */
[C---:B------:R-:W-:Y:S01]  /*96c0*/  SHF.L.U32 R0, R128.reuse, 0x10, RZ ;  /* 0x0000001080007819 */ /* 0x040fe200000006ff */
[----:B------:R-:W-:Y:S01]  /*96d0*/  FFMA R38, R81, R5, R38 ;  /* 0x0000000551267223 */ /* 0x000fe20000000026 */
[----:B------:R-:W-:Y:S01]  /*96e0*/  F2FP.BF16.F32.PACK_AB R17, R23, R18 ;  /* 0x000000121711723e */ /* 0x000fe200000010ff */
[----:B------:R1:W-:Y:S01]  /*96f0*/  STS.128 [R182+UR48+0x8400], R92 ;  /* 0x0084005cb6007988 */ /* 0x0003e20008000c30 */
[----:B------:R-:W-:Y:S01]  /*9700*/  SHF.L.U32 R5, R131, 0x10, RZ ;  /* 0x0000001083057819 */ /* 0x000fe200000006ff */
[C---:B------:R-:W-:Y:S01]  /*9710*/  FFMA R43, R81.reuse, R2, R43 ;  /* 0x00000002512b7223 */ /* 0x040fe2000000002b */
[----:B------:R-:W-:Y:S01]  /*9720*/  LOP3.LUT R2, R128, 0xffff0000, RZ, 0xc0, !PT ;  /* 0xffff000080027812 */ /* 0x000fe200078ec0ff */
[----:B------:R-:W-:Y:S01]  /*9730*/  FFMA R40, R81, R0, R40 ;  /* 0x0000000051287223 */ /* 0x000fe20000000028 */
[----:B------:R-:W-:Y:S01]  /*9740*/  LOP3.LUT R0, R129, 0xffff0000, RZ, 0xc0, !PT ;  /* 0xffff000081007812 */ /* 0x000fe200078ec0ff */
[----:B------:R-:W-:Y:S01]  /*9750*/  FMUL R47, R78, R47 ;  /* 0x0000002f4e2f7220 */ /* 0x000fe20000400000 */
[----:B------:R-:W-:Y:S01]  /*9760*/  F2FP.BF16.F32.PACK_AB R18, R21, R20 ;  /* 0x000000141512723e */ /* 0x000fe200000010ff */
[C---:B------:R-:W-:Y:S01]  /*9770*/  FFMA R41, R81.reuse, R2, R41 ;  /* 0x0000000251297223 */ /* 0x040fe20000000029 */
[C---:B------:R-:W-:Y:S01]  /*9780*/  LOP3.LUT R2, R130.reuse, 0xffff0000, RZ, 0xc0, !PT ;  /* 0xffff000082027812 */ /* 0x040fe200078ec0ff */
[----:B------:R-:W-:Y:S01]  /*9790*/  FFMA R42, R81, R3, R42 ;  /* 0x00000003512a7223 */ /* 0x000fe2000000002a */
[----:B------:R-:W-:Y:S01]  /*97a0*/  SHF.L.U32 R3, R130, 0x10, RZ ;  /* 0x0000001082037819 */ /* 0x000fe200000006ff */
[----:B------:R1:W-:Y:S01]  /*97b0*/  STS.128 [R181+0x8400], R8 ;  /* 0x00840008b5007388 */ /* 0x0003e20000000c00 */
[----:B------:R-:W-:Y:S01]  /*97c0*/  F2FP.BF16.F32.PACK_AB R19, R27, R22 ;  /* 0x000000161b13723e */ /* 0x000fe200000010ff */
[----:B------:R-:W-:Y:S01]  /*97d0*/  FFMA R47, R81, R0, R47 ;  /* 0x00000000512f7223 */ /* 0x000fe2000000002f */
[----:B------:R-:W-:Y:S01]  /*97e0*/  LOP3.LUT R0, R131, 0xffff0000, RZ, 0xc0, !PT ;  /* 0xffff000083007812 */ /* 0x000fe200078ec0ff */
[----:B------:R-:W-:Y:S01]  /*97f0*/  FMUL R51, R78, R51 ;  /* 0x000000334e337220 */ /* 0x000fe20000400000 */
[----:B------:R-:W-:Y:S01]  /*9800*/  F2FP.BF16.F32.PACK_AB R24, R25, R24 ;  /* 0x000000181918723e */ /* 0x000fe200000010ff */
[C---:B------:R-:W-:Y:S01]  /*9810*/  FFMA R44, R81.reuse, R3, R44 ;  /* 0x00000003512c7223 */ /* 0x040fe2000000002c */
[C---:B------:R-:W-:Y:S01]  /*9820*/  SHF.L.U32 R3, R136.reuse, 0x10, RZ ;  /* 0x0000001088037819 */ /* 0x040fe200000006ff */
[----:B------:R-:W-:Y:S01]  /*9830*/  FFMA R45, R81, R2, R45 ;  /* 0x00000002512d7223 */ /* 0x000fe2000000002d */
[----:B------:R-:W-:Y:S01]  /*9840*/  F2FP.BF16.F32.PACK_AB R25, R31, R26 ;  /* 0x0000001a1f19723e */ /* 0x000fe200000010ff */
[----:B------:R-:W-:Y:S01]  /*9850*/  FFMA R46, R81, R5, R46 ;  /* 0x00000005512e7223 */ /* 0x000fe2000000002e */
[----:B------:R-:W-:Y:S01]  /*9860*/  SHF.L.U32 R5, R137, 0x10, RZ ;  /* 0x0000001089057819 */ /* 0x000fe200000006ff */
[----:B------:R1:W-:Y:S01]  /*9870*/  STS.128 [R180+0x8400], R16 ;  /* 0x00840010b4007388 */ /* 0x0003e20000000c00 */
[----:B------:R-:W-:Y:S01]  /*9880*/  F2FP.BF16.F32.PACK_AB R26, R29, R28 ;  /* 0x0000001c1d1a723e */ /* 0x000fe200000010ff */
[C---:B------:R-:W-:Y:S01]  /*9890*/  FFMA R51, R81.reuse, R0, R51 ;  /* 0x0000000051337223 */ /* 0x040fe20000000033 */
[----:B------:R-:W-:Y:S01]  /*98a0*/  LOP3.LUT R0, R136, 0xffff0000, RZ, 0xc0, !PT ;  /* 0xffff000088007812 */ /* 0x000fe200078ec0ff */
[----:B------:R-:W-:Y:S01]  /*98b0*/  FFMA R48, R81, R3, R48 ;  /* 0x0000000351307223 */ /* 0x000fe20000000030 */
[----:B------:R-:W-:Y:S01]  /*98c0*/  F2FP.BF16.F32.PACK_AB R27, R35, R30 ;  /* 0x0000001e231b723e */ /* 0x000fe200000010ff */
[----:B------:R-:W-:Y:S01]  /*98d0*/  FMUL R55, R78, R55 ;  /* 0x000000374e377220 */ /* 0x000fe20000400000 */
[----:B------:R-:W-:Y:S01]  /*98e0*/  LOP3.LUT R2, R137, 0xffff0000, RZ, 0xc0, !PT ;  /* 0xffff000089027812 */ /* 0x000fe200078ec0ff */
[C---:B------:R-:W-:Y:S01]  /*98f0*/  FFMA R49, R81.reuse, R0, R49 ;  /* 0x0000000051317223 */ /* 0x040fe20000000031 */
[C---:B------:R-:W-:Y:S01]  /*9900*/  SHF.L.U32 R0, R138.reuse, 0x10, RZ ;  /* 0x000000108a007819 */ /* 0x040fe200000006ff */
[----:B------:R-:W-:Y:S01]  /*9910*/  FFMA R50, R81, R5, R50 ;  /* 0x0000000551327223 */ /* 0x000fe20000000032 */
[----:B------:R-:W-:Y:S01]  /*9920*/  F2FP.BF16.F32.PACK_AB R32, R33, R32 ;  /* 0x000000202120723e */ /* 0x000fe200000010ff */
[----:B------:R1:W-:Y:S01]  /*9930*/  STS.128 [R178+0x8400], R24 ;  /* 0x00840018b2007388 */ /* 0x0003e20000000c00 */
[----:B------:R-:W-:Y:S01]  /*9940*/  F2FP.BF16.F32.PACK_AB R33, R39, R34 ;  /* 0x000000222721723e */ /* 0x000fe200000010ff */
[C---:B------:R-:W-:Y:S01]  /*9950*/  FFMA R55, R81.reuse, R2, R55 ;  /* 0x0000000251377223 */ /* 0x040fe20000000037 */
[----:B------:R-:W-:Y:S01]  /*9960*/  LOP3.LUT R2, R138, 0xffff0000, RZ, 0xc0, !PT ;  /* 0xffff00008a027812 */ /* 0x000fe200078ec0ff */
[----:B------:R-:W-:Y:S01]  /*9970*/  FFMA R52, R81, R0, R52 ;  /* 0x0000000051347223 */ /* 0x000fe20000000034 */
[----:B------:R-:W-:Y:S01]  /*9980*/  SHF.L.U32 R3, R139, 0x10, RZ ;  /* 0x000000108b037819 */ /* 0x000fe200000006ff */
[C---:B------:R-:W-:Y:S01]  /*9990*/  FMUL R59, R78.reuse, R59 ;  /* 0x0000003b4e3b7220 */ /* 0x040fe20000400000 */
[----:B------:R-:W-:Y:S01]  /*99a0*/  F2FP.BF16.F32.PACK_AB R34, R37, R36 ;  /* 0x000000242522723e */ /* 0x000fe200000010ff */
[----:B------:R-:W-:Y:S01]  /*99b0*/  FFMA R53, R81, R2, R53 ;  /* 0x0000000251357223 */ /* 0x000fe20000000035 */
[----:B------:R-:W-:Y:S01]  /*99c0*/  F2FP.BF16.F32.PACK_AB R35, R43, R38 ;  /* 0x000000262b23723e */ /* 0x000fe200000010ff */
[----:B------:R-:W-:Y:S01]  /*99d0*/  FFMA R54, R81, R3, R54 ;  /* 0x0000000351367223 */ /* 0x000fe20000000036 */
[----:B------:R-:W-:Y:S01]  /*99e0*/  LOP3.LUT R0, R139, 0xffff0000, RZ, 0xc0, !PT ;  /* 0xffff00008b007812 */ /* 0x000fe200078ec0ff */
[----:B------:R-:W-:Y:S01]  /*99f0*/  FMUL R63, R78, R63 ;  /* 0x0000003f4e3f7220 */ /* 0x000fe20000400000 */
[----:B------:R-:W-:Y:S01]  /*9a00*/  F2FP.BF16.F32.PACK_AB R40, R41, R40 ;  /* 0x000000282928723e */ /* 0x000fe200000010ff */
[----:B------:R1:W-:Y:S01]  /*9a10*/  STS.128 [R177+0x8400], R32 ;  /* 0x00840020b1007388 */ /* 0x0003e20000000c00 */
[C---:B------:R-:W-:Y:S01]  /*9a20*/  SHF.L.U32 R3, R144.reuse, 0x10, RZ ;  /* 0x0000001090037819 */ /* 0x040fe200000006ff */
[----:B------:R-:W-:Y:S01]  /*9a30*/  FFMA R59, R81, R0, R59 ;  /* 0x00000000513b7223 */ /* 0x000fe2000000003b */
[----:B------:R-:W-:Y:S01]  /*9a40*/  LOP3.LUT R2, R144, 0xffff0000, RZ, 0xc0, !PT ;  /* 0xffff000090027812 */ /* 0x000fe200078ec0ff */
[----:B------:R-:W-:Y:S01]  /*9a50*/  FMUL R67, R78, R67 ;  /* 0x000000434e437220 */ /* 0x000fe20000400000 */
[----:B------:R-:W-:Y:S01]  /*9a60*/  F2FP.BF16.F32.PACK_AB R41, R47, R42 ;  /* 0x0000002a2f29723e */ /* 0x000fe200000010ff */
[----:B------:R-:W-:Y:S01]  /*9a70*/  FFMA R56, R81, R3, R56 ;  /* 0x0000000351387223 */ /* 0x000fe20000000038 */
[----:B------:R-:W-:Y:S01]  /*9a80*/  SHF.L.U32 R5, R145, 0x10, RZ ;  /* 0x0000001091057819 */ /* 0x000fe200000006ff */
[----:B------:R-:W-:Y:S01]  /*9a90*/  FFMA R57, R81, R2, R57 ;  /* 0x0000000251397223 */ /* 0x000fe20000000039 */
[----:B------:R-:W-:Y:S02]  /*9aa0*/  F2FP.BF16.F32.PACK_AB R42, R45, R44 ;  /* 0x0000002c2d2a723e */ /* 0x000fe400000010ff */
[----:B------:R-:W-:Y:S01]  /*9ab0*/  F2FP.BF16.F32.PACK_AB R43, R51, R46 ;  /* 0x0000002e332b723e */ /* 0x000fe200000010ff */
[----:B------:R-:W-:Y:S01]  /*9ac0*/  FFMA R58, R81, R5, R58 ;  /* 0x00000005513a7223 */ /* 0x000fe2000000003a */
[----:B------:R-:W-:Y:S02]  /*9ad0*/  LOP3.LUT R0, R145, 0xffff0000, RZ, 0xc0, !PT ;  /* 0xffff000091007812 */ /* 0x000fe400078ec0ff */
[C---:B------:R-:W-:Y:S01]  /*9ae0*/  SHF.L.U32 R3, R146.reuse, 0x10, RZ ;  /* 0x0000001092037819 */ /* 0x040fe200000006ff */
[----:B------:R1:W-:Y:S01]  /*9af0*/  STS.128 [R176+0x8400], R40 ;  /* 0x00840028b0007388 */ /* 0x0003e20000000c00 */
        /* <DEDUP_REMOVED lines=8> */
[----:B------:R-:W-:Y:S02]  /*9b80*/  F2FP.BF16.F32.PACK_AB R49, R55, R50 ;  /* 0x000000323731723e */ /* 0x000fe400000010ff */
[----:B------:R-:W-:Y:S01]  /*9b90*/  F2FP.BF16.F32.PACK_AB R50, R53, R52 ;  /* 0x000000343532723e */ /* 0x000fe200000010ff */
[----:B------:R-:W-:Y:S01]  /*9ba0*/  FFMA R67, R81, R4, R67 ;  /* 0x0000000451437223 */ /* 0x000fe20000000043 */
[----:B------:R-:W-:Y:S02]  /*9bb0*/  F2FP.BF16.F32.PACK_AB R51, R59, R54 ;  /* 0x000000363b33723e */ /* 0x000fe400000010ff */
[----:B------:R-:W-:Y:S02]  /*9bc0*/  F2FP.BF16.F32.PACK_AB R56, R57, R56 ;  /* 0x000000383938723e */ /* 0x000fe400000010ff */
        /* <DEDUP_REMOVED lines=23> */
[----:B--2---:R-:W-:Y:S04]  /*9d40*/  DEPBAR.LE SB0, 0x1 ;  /* 0x000080400000791a */ /* 0x004fe80000000000 */
.L_x_133:
[----:B------:R-:W-:Y:S05]  /*9d50*/  BSYNC.RECONVERGENT B0 ;  /* 0x0000000000007941 */ /* 0x000fea0003800200 */
.L_x_132:
        /* <DEDUP_REMOVED lines=8> */
[----:B--2---:R-:W-:Y:S06]  /*9de0*/  @!P6 BRA `(.L_x_135) ;  /* 0x00000000006ce947 */ /* 0x004fec0003800000 */
[----:B------:R-:W-:Y:S01]  /*9df0*/  ISETP.NE.AND P1, PT, R103, RZ, PT ;  /* 0x000000ff6700720c */ /* 0x000fe20003f25270 */
[----:B------:R-:W-:Y:S01]  /*9e00*/  BSSY B0, `(.L_x_136) ;  /* 0x000000b000007945 */ /* 0x000fe20003800000 */
[----:B------:R-:W-:Y:S11]  /*9e10*/  ISETP.NE.AND P0, PT, R101, RZ, PT ;  /* 0x000000ff6500720c */ /* 0x000ff60003f05270 */
[----:B------:R-:W-:Y:S05]  /*9e20*/  @P1 IMAD R87, R87, 0x4000, R182 ;  /* 0x0000400057571824 */ /* 0x000fea00078e02b6 */
[----:B-1----:R-:W-:Y:S04]  /*9e30*/  @P1 IADD3 R9, PT, PT, R87, UR48, RZ ;  /* 0x0000003057091c10 */ /* 0x002fe8000fffe0ff */
[----:B------:R-:W-:Y:S01]  /*9e40*/  @P1 IADD3 R7, PT, PT, R102, R9, RZ ;  /* 0x0000000966071210 */ /* 0x000fe20007ffe0ff */
[--C-:B------:R-:W-:Y:S02]  /*9e50*/  @P1 IMAD.IADD R5, R100, 0x1, R9.reuse ;  /* 0x0000000164051824 */ /* 0x100fe400078e0209 */
[----:B------:R-:W-:Y:S01]  /*9e60*/  @P1 IMAD.IADD R2, R108, 0x1, R9 ;  /* 0x000000016c021824 */ /* 0x000fe200078e0209 */
[----:B------:R-:W-:Y:S06]  /*9e70*/  @P0 BRA `(.L_x_137) ;  /* 0x00000000000c0947 */ /* 0x000fec0003800000 */
[----:B------:R-:W-:Y:S04]  /*9e80*/  SHF.L.U32 R0, R167, 0x1f, RZ ;  /* 0x0000001fa7007819 */ /* 0x000fe800000006ff */
[----:B------:R-:W1:Y:S02]  /*9e90*/  SYNCS.PHASECHK.TRANS64.TRYWAIT P0, [R3+URZ+0x50], R0 ;  /* 0x00005000030075a7 */ /* 0x000e6400080011ff */
[----:B-1----:R-:W-:Y:S05]  /*9ea0*/  @!P0 BRA `(.L_x_138) ;  /* 0x0000002000888947 */ /* 0x002fea0003800000 */
.L_x_137:
[----:B------:R-:W-:Y:S05]  /*9eb0*/  BSYNC B0 ;  /* 0x0000000000007941 */ /* 0x000fea0003800000 */
.L_x_136:
[----:B------:R-:W-:Y:S11]  /*9ec0*/  ISETP.NE.AND P0, PT, R103, RZ, PT ;  /* 0x000000ff6700720c */ /* 0x000ff60003f05270 */
[----:B------:R-:W-:Y:S02]  /*9ed0*/  @!UPT UIADD3 URZ, UPT, UPT, URZ, URZ, URZ ;  /* 0x000000fffffff290 */ /* 0x000fe4000fffe0ff */
[----:B------:R2:W4:Y:S01]  /*9ee0*/  @P0 LDS.128 R88, [R87+UR48+0x400] ;  /* 0x0004003057580984 */ /* 0x0005220008000c00 */
[----:B-1----:R-:W-:Y:S01]  /*9ef0*/  @P0 IMAD.IADD R3, R102, 0x1, R5 ;  /* 0x0000000166030824 */ /* 0x002fe200078e0205 */
        /* <DEDUP_REMOVED lines=10> */
.L_x_135:
[----:B------:R-:W-:Y:S05]  /*9fa0*/  BSYNC B1 ;  /* 0x0000000000017941 */ /* 0x000fea0003800000 */
.L_x_134:
[----:B--2---:R-:W-:Y:S05]  /*9fb0*/  VIADD R3, R80, 0xc0 ;  /* 0x000000c050037836 */ /* 0x004fea0000000000 */
[----:B------:R-:W-:Y:S04]  /*9fc0*/  SHF.R.U32.HI R3, RZ, 0x15, R3 ;  /* 0x00000015ff037819 */ /* 0x000fe80000011603 */
[----:B------:R-:W-:Y:S11]  /*9fd0*/  LOP3.LUT P0, RZ, R3, 0x3, R162, 0x48, !PT ;  /* 0x0000000303ff7812 */ /* 0x000ff600078048a2 */
[----:B------:R-:W-:Y:S02]  /*9fe0*/  @!UPT UIADD3 URZ, UPT, UPT, URZ, URZ, URZ ;  /* 0x000000fffffff290 */ /* 0x000fe4000fffe0ff */
[----:B------:R-:W-:Y:S05]  /*9ff0*/  @!P0 BRA `(.L_x_139) ;  /* 0x0000000000408947 */ /* 0x000fea0003800000 */
[----:B------:R-:W2:Y:S01]  /*a000*/  LDCU.64 UR8, c[0x4][0x70] ;  /* 0x01000e00ff0877ac */ /* 0x000ea20008000a00 */
[----:B------:R-:W-:Y:S01]  /*a010*/  MOV R3, 0x0 ;  /* 0x0000000000037802 */ /* 0x000fe20000000f00 */
[----:B------:R-:W-:Y:S02]  /*a020*/  HFMA2 R12, -RZ, RZ, 0, 5.9604644775390625e-08 ;  /* 0x00000001ff0c7431 */ /* 0x000fe400000001ff */
[----:B-1----:R-:W-:Y:S02]  /*a030*/  IMAD.MOV.U32 R8, RZ, RZ, 0x192 ;  /* 0x00000192ff087424 */ /* 0x002fe400078e00ff */
[----:B------:R-:W-:Y:S01]  /*a040*/  IMAD.MOV.U32 R13, RZ, RZ, RZ ;  /* 0x000000ffff0d7224 */ /* 0x000fe200078e00ff */
[----:B------:R-:W1:Y:S01]  /*a050*/  LDCU.64 UR6, c[0x4][0x78] ;  /* 0x01000f00ff0677ac */ /* 0x000e620008000a00 */
[----:B------:R-:W3:Y:S01]  /*a060*/  LDC.64 R2, c[0x4][R3] ;  /* 0x0100000003027b82 */ /* 0x000ee20000000a00 */
[----:B------:R-:W5:Y:S01]  /*a070*/  LDCU.64 UR4, c[0x4][0x10] ;  /* 0x01000200ff0477ac */ /* 0x000f620008000a00 */
[----:B--2---:R-:W-:Y:S01]  /*a080*/  MOV R5, UR9 ;  /* 0x0000000900057c02 */ /* 0x004fe20008000f00 */
[----:B------:R-:W-:Y:S01]  /*a090*/  IMAD.U32 R4, RZ, RZ, UR8 ;  /* 0x00000008ff047e24 */ /* 0x000fe2000f8e00ff */
[----:B-1----:R-:W-:Y:S01]  /*a0a0*/  MOV R7, UR7 ;  /* 0x0000000700077c02 */ /* 0x002fe20008000f00 */
[----:B------:R-:W-:Y:S01]  /*a0b0*/  IMAD.U32 R6, RZ, RZ, UR6 ;  /* 0x00000006ff067e24 */ /* 0x000fe2000f8e00ff */
[----:B-----5:R-:W-:Y:S01]  /*a0c0*/  MOV R11, UR5 ;  /* 0x00000005000b7c02 */ /* 0x020fe20008000f00 */
[----:B------:R-:W-:Y:S02]  /*a0d0*/  IMAD.U32 R10, RZ, RZ, UR4 ;  /* 0x00000004ff0a7e24 */ /* 0x000fe4000f8e00ff */
[----:B------:R-:W-:Y:S07]  /*a0e0*/  LEPC R20, `(.L_x_139) ;  /* 0x000000001014794e */ /* 0x000fee0000000000 */
[----:B---34-:R-:W-:Y:S05]  /*a0f0*/  CALL.ABS.NOINC R2 ;  /* 0x0000000002007343 */ /* 0x018fea0003c00000 */
.L_x_139:
[----:B------:R-:W-:Y:S01]  /*a100*/  ISETP.NE.AND P0, PT, R170, RZ, PT ;  /* 0x000000ffaa00720c */ /* 0x000fe20003f05270 */
[----:B------:R-:W-:Y:S05]  /*a110*/  WARPSYNC.ALL ;  /* 0x0000000000007948 */ /* 0x000fea0003800000 */
[----:B------:R-:W-:Y:S01]  /*a120*/  R2UR UR4, R80 ;  /* 0x00000000500472ca */ /* 0x000fe200000e0000 */
[----:B------:R-:W-:Y:S01]  /*a130*/  BSSY.RECONVERGENT B0, `(.L_x_140) ;  /* 0x00000ff000007945 */ /* 0x000fe20003800200 */
[C---:B----4-:R-:W-:Y:S02]  /*a140*/  SHF.L.U32 R82, R88.reuse, 0x10, RZ ;  /* 0x0000001058527819 */ /* 0x050fe400000006ff */
[----:B------:R-:W-:Y:S02]  /*a150*/  LOP3.LUT R84, R88, 0xffff0000, RZ, 0xc0, !PT ;  /* 0xffff000058547812 */ /* 0x000fe400078ec0ff */
[C---:B------:R-:W-:Y:S02]  /*a160*/  SHF.L.U32 R83, R89.reuse, 0x10, RZ ;  /* 0x0000001059537819 */ /* 0x040fe400000006ff */
[----:B------:R-:W-:Y:S02]  /*a170*/  LOP3.LUT R86, R89, 0xffff0000, RZ, 0xc0, !PT ;  /* 0xffff000059567812 */ /* 0x000fe400078ec0ff */
[C---:B------:R-:W-:Y:S02]  /*a180*/  SHF.L.U32 R85, R90.reuse, 0x10, RZ ;  /* 0x000000105a557819 */ /* 0x040fe400000006ff */
[----:B------:R-:W-:Y:S01]  /*a190*/  LOP3.LUT R88, R90, 0xffff0000, RZ, 0xc0, !PT ;  /* 0xffff00005a587812 */ /* 0x000fe200078ec0ff */
[----:B-1----:R-:W1:Y:S01]  /*a1a0*/  LDTM.x64 R4, tmem[UR4+0xc0] ;  /* 0x0000c004000479ee */ /* 0x002e620008340000 */
[C---:B------:R-:W-:Y:S01]  /*a1b0*/  SHF.L.U32 R87, R91.reuse, 0x10, RZ ;  /* 0x000000105b577819 */ /* 0x040fe200000006ff */
[----:B------:R-:W-:Y:S01]  /*a1c0*/  NOP ;  /* 0x0000000000007918 */ /* 0x000fe20000000000 */
[----:B------:R-:W-:Y:S02]  /*a1d0*/  LOP3.LUT R90, R91, 0xffff0000, RZ, 0xc0, !PT ;  /* 0xffff00005b5a7812 */ /* 0x000fe400078ec0ff */
[C---:B------:R-:W-:Y:S02]  /*a1e0*/  SHF.L.U32 R89, R96.reuse, 0x10, RZ ;  /* 0x0000001060597819 */ /* 0x040fe400000006ff */
[----:B------:R-:W-:Y:S02]  /*a1f0*/  LOP3.LUT R91, R96, 0xffff0000, RZ, 0xc0, !PT ;  /* 0xffff0000605b7812 */ /* 0x000fe400078ec0ff */
[C---:B------:R-:W-:Y:S02]  /*a200*/  SHF.L.U32 R92, R97.reuse, 0x10, RZ ;  /* 0x00000010615c7819 */ /* 0x040fe400000006ff */
[----:B------:R-:W-:Y:S02]  /*a210*/  LOP3.LUT R94, R97, 0xffff0000, RZ, 0xc0, !PT ;  /* 0xffff0000615e7812 */ /* 0x000fe400078ec0ff */
[C---:B------:R-:W-:Y:S02]  /*a220*/  SHF.L.U32 R93, R98.reuse, 0x10, RZ ;  /* 0x00000010625d7819 */ /* 0x040fe400000006ff */
[----:B------:R-:W-:Y:S02]  /*a230*/  LOP3.LUT R96, R98, 0xffff0000, RZ, 0xc0, !PT ;  /* 0xffff000062607812 */ /* 0x000fe400078ec0ff */
[----:B------:R-:W-:Y:S02]  /*a240*/  SHF.L.U32 R95, R99, 0x10, RZ ;  /* 0x00000010635f7819 */ /* 0x000fe400000006ff */
[----:B------:R-:W-:Y:S02]  /*a250*/  IADD3 R183, PT, PT, R183, 0xd0, RZ ;  /* 0x000000d0b7b77810 */ /* 0x000fe40007ffe0ff */
[----:B------:R-:W-:Y:S02]  /*a260*/  LOP3.LUT R98, R99, 0xffff0000, RZ, 0xc0, !PT ;  /* 0xffff000063627812 */ /* 0x000fe400078ec0ff */
[----:B------:R-:W-:Y:S01]  /*a270*/  SHF.L.U32 R97, R104, 0x10, RZ ;  /* 0x0000001068617819 */ /* 0x000fe200000006ff */
[----:B-1----:R-:W-:Y:S01]  /*a280*/  FMUL R4, R78, R4 ;  /* 0x000000044e047220 */ /* 0x002fe20000400000 */
[----:B------:R-:W-:Y:S01]  /*a290*/  LOP3.LUT R100, R104, 0xffff0000, RZ, 0xc0, !PT ;  /* 0xffff000068647812 */ /* 0x000fe200078ec0ff */
[C---:B------:R-:W-:Y:S01]  /*a2a0*/  FMUL R5, R78.reuse, R5 ;  /* 0x000000054e057220 */ /* 0x040fe20000400000 */
[----:B------:R-:W-:Y:S01]  /*a2b0*/  SHF.L.U32 R99, R105, 0x10, RZ ;  /* 0x0000001069637819 */ /* 0x000fe200000006ff */
[----:B------:R-:W-:Y:S01]  /*a2c0*/  FFMA R4, R81, R82, R4 ;  /* 0x0000005251047223 */ /* 0x000fe20000000004 */
[----:B------:R-:W-:Y:S01]  /*a2d0*/  LOP3.LUT R183, R183, 0xfefffff8, RZ, 0xc0, !PT ;  /* 0xfefffff8b7b77812 */ /* 0x000fe200078ec0ff */
[----:B------:R-:W-:Y:S01]  /*a2e0*/  FFMA R5, R81, R84, R5 ;  /* 0x0000005451057223 */ /* 0x000fe20000000005 */
[----:B------:R-:W-:Y:S01]  /*a2f0*/  LOP3.LUT R102, R105, 0xffff0000, RZ, 0xc0, !PT ;  /* 0xffff000069667812 */ /* 0x000fe200078ec0ff */
[----:B------:R-:W-:Y:S01]  /*a300*/  FMUL R6, R78, R6 ;  /* 0x000000064e067220 */ /* 0x000fe20000400000 */
[C---:B------:R-:W-:Y:S01]  /*a310*/  SHF.L.U32 R101, R106.reuse, 0x10, RZ ;  /* 0x000000106a657819 */ /* 0x040fe200000006ff */
[----:B------:R1:W-:Y:S01]  /*a320*/  SYNCS.ARRIVE.TRANS64.RED.A1T0 RZ, [R183+URZ], RZ ;  /* 0x000000ffb7ff79a7 */ /* 0x0003e200081004ff */
[----:B------:R-:W-:Y:S01]  /*a330*/  F2FP.BF16.F32.PACK_AB R4, R5, R4 ;  /* 0x000000040504723e */ /* 0x000fe200000010ff */
[----:B------:R-:W-:Y:S01]  /*a340*/  FFMA R6, R81, R83, R6 ;  /* 0x0000005351067223 */ /* 0x000fe20000000006 */
[----:B------:R-:W-:Y:S01]  /*a350*/  LOP3.LUT R104, R106, 0xffff0000, RZ, 0xc0, !PT ;  /* 0xffff00006a687812 */ /* 0x000fe200078ec0ff */
[C---:B------:R-:W-:Y:S01]  /*a360*/  FMUL R7, R78.reuse, R7 ;  /* 0x000000074e077220 */ /* 0x040fe20000400000 */
[C---:B------:R-:W-:Y:S01]  /*a370*/  SHF.L.U32 R103, R107.reuse, 0x10, RZ ;  /* 0x000000106b677819 */ /* 0x040fe200000006ff */
[----:B------:R-:W-:Y:S01]  /*a380*/  FMUL R8, R78, R8 ;  /* 0x000000084e087220 */ /* 0x000fe20000400000 */
[----:B------:R-:W-:Y:S01]  /*a390*/  LOP3.LUT R106, R107, 0xffff0000, RZ, 0xc0, !PT ;  /* 0xffff00006b6a7812 */ /* 0x000fe200078ec0ff */
[C---:B------:R-:W-:Y:S01]  /*a3a0*/  FFMA R7, R81.reuse, R86, R7 ;  /* 0x0000005651077223 */ /* 0x040fe20000000007 */
[C---:B------:R-:W-:Y:S01]  /*a3b0*/  SHF.L.U32 R105, R112.reuse, 0x10, RZ ;  /* 0x0000001070697819 */ /* 0x040fe200000006ff */
[----:B------:R-:W-:Y:S01]  /*a3c0*/  FFMA R8, R81, R85, R8 ;  /* 0x0000005551087223 */ /* 0x000fe20000000008 */
[----:B------:R-:W-:Y:S01]  /*a3d0*/  LOP3.LUT R108, R112, 0xffff0000, RZ, 0xc0, !PT ;  /* 0xffff0000706c7812 */ /* 0x000fe200078ec0ff */
[C---:B------:R-:W-:Y:S01]  /*a3e0*/  FMUL R9, R78.reuse, R9 ;  /* 0x000000094e097220 */ /* 0x040fe20000400000 */
[----:B------:R-:W-:Y:S01]  /*a3f0*/  F2FP.BF16.F32.PACK_AB R5, R7, R6 ;  /* 0x000000060705723e */ /* 0x000fe200000010ff */
[----:B------:R-:W-:Y:S01]  /*a400*/  FMUL R10, R78, R10 ;  /* 0x0000000a4e0a7220 */ /* 0x000fe20000400000 */
        /* <DEDUP_REMOVED lines=8> */
[----:B------:R-:W-:Y:S01]  /*a490*/  LOP3.LUT R112, R114, 0xffff0000, RZ, 0xc0, !PT ;  /* 0xffff000072707812 */ /* 0x000fe200078ec0ff */
[----:B------:R-:W-:Y:S01]  /*a4a0*/  FFMA R11, R81, R90, R11 ;  /* 0x0000005a510b7223 */ /* 0x000fe2000000000b */
[----:B------:R-:W-:Y:S01]  /*a4b0*/  SHF.L.U32 R111, R115, 0x10, RZ ;  /* 0x00000010736f7819 */ /* 0x000fe200000006ff */
[----:B------:R-:W-:Y:S01]  /*a4c0*/  FFMA R0, R81, R89, R0 ;  /* 0x0000005951007223 */ /* 0x000fe20000000000 */
[----:B------:R-:W-:Y:S01]  /*a4d0*/  LOP3.LUT R114, R115, 0xffff0000, RZ, 0xc0, !PT ;  /* 0xffff000073727812 */ /* 0x000fe200078ec0ff */
[C---:B------:R-:W-:Y:S01]  /*a4e0*/  FMUL R2, R78.reuse, R13 ;  /* 0x0000000d4e027220 */ /* 0x040fe20000400000 */
[----:B------:R-:W-:Y:S01]  /*a4f0*/  F2FP.BF16.F32.PACK_AB R7, R11, R10 ;  /* 0x0000000a0b07723e */ /* 0x000fe200000010ff */
[----:B------:R-:W-:Y:S01]  /*a500*/  FMUL R3, R78, R14 ;  /* 0x0000000e4e037220 */ /* 0x000fe20000400000 */
[----:B------:R-:W-:Y:S01]  /*a510*/  SHF.L.U32 R113, R120, 0x10, RZ ;  /* 0x0000001078717819 */ /* 0x000fe200000006ff */
[----:B------:R-:W-:Y:S01]  /*a520*/  FMUL R15, R78, R15 ;  /* 0x0000000f4e0f7220 */ /* 0x000fe20000400000 */
[----:B------:R-:W-:Y:S01]  /*a530*/  LOP3.LUT R116, R120, 0xffff0000, RZ, 0xc0, !PT ;  /* 0xffff000078747812 */ /* 0x000fe200078ec0ff */
[C---:B------:R-:W-:Y:S01]  /*a540*/  FMUL R12, R78.reuse, R16 ;  /* 0x000000104e0c7220 */ /* 0x040fe20000400000 */
[----:B------:R-:W-:Y:S01]  /*a550*/  SHF.L.U32 R115, R121, 0x10, RZ ;  /* 0x0000001079737819 */ /* 0x000fe200000006ff */
[----:B------:R-:W-:Y:S01]  /*a560*/  FFMA R2, R81, R91, R2 ;  /* 0x0000005b51027223 */ /* 0x000fe20000000002 */
[----:B------:R-:W-:Y:S01]  /*a570*/  LOP3.LUT R118, R121, 0xffff0000, RZ, 0xc0, !PT ;  /* 0xffff000079767812 */ /* 0x000fe200078ec0ff */
[----:B------:R-:W-:Y:S01]  /*a580*/  FMUL R13, R78, R17 ;  /* 0x000000114e0d7220 */ /* 0x000fe20000400000 */
[----:B------:R-:W-:Y:S01]  /*a590*/  SHF.L.U32 R117, R122, 0x10, RZ ;  /* 0x000000107a757819 */ /* 0x000fe200000006ff */
[C---:B------:R-:W-:Y:S01]  /*a5a0*/  FFMA R3, R81.reuse, R92, R3 ;  /* 0x0000005c51037223 */ /* 0x040fe20000000003 */
[----:B------:R-:W-:Y:S01]  /*a5b0*/  F2FP.BF16.F32.PACK_AB R8, R2, R0 ;  /* 0x000000000208723e */ /* 0x000fe200000010ff */
[----:B------:R-:W-:Y:S01]  /*a5c0*/  FMUL R14, R78, R18 ;  /* 0x000000124e0e7220 */ /* 0x000fe20000400000 */
[----:B------:R-:W-:Y:S01]  /*a5d0*/  LOP3.LUT R120, R122, 0xffff0000, RZ, 0xc0, !PT ;  /* 0xffff00007a787812 */ /* 0x000fe200078ec0ff */
[----:B------:R-:W-:Y:S01]  /*a5e0*/  FFMA R15, R81, R94, R15 ;  /* 0x0000005e510f7223 */ /* 0x000fe2000000000f */
[C---:B------:R-:W-:Y:S01]  /*a5f0*/  SHF.L.U32 R119, R123.reuse, 0x10, RZ ;  /* 0x000000107b777819 */ /* 0x040fe200000006ff */
[C---:B------:R-:W-:Y:S01]  /*a600*/  FMUL R19, R78.reuse, R19 ;  /* 0x000000134e137220 */ /* 0x040fe20000400000 */
[----:B------:R-:W-:Y:S01]  /*a610*/  LOP3.LUT R122, R123, 0xffff0000, RZ, 0xc0, !PT ;  /* 0xffff00007b7a7812 */ /* 0x000fe200078ec0ff */
[----:B------:R-:W-:Y:S01]  /*a620*/  FFMA R12, R81, R93, R12 ;  /* 0x0000005d510c7223 */ /* 0x000fe2000000000c */
[----:B------:R-:W-:Y:S01]  /*a630*/  F2FP.BF16.F32.PACK_AB R9, R15, R3 ;  /* 0x000000030f09723e */ /* 0x000fe200000010ff */
[----:B------:R-:W-:Y:S01]  /*a640*/  FMUL R16, R78, R20 ;  /* 0x000000144e107220 */ /* 0x000fe20000400000 */
[C---:B------:R-:W-:Y:S01]  /*a650*/  SHF.L.U32 R121, R128.reuse, 0x10, RZ ;  /* 0x0000001080797819 */ /* 0x040fe200000006ff */
[----:B------:R1:W-:Y:S01]  /*a660*/  STS.128 [R182+UR48+0xc400], R4 ;  /* 0x00c40004b6007988 */ /* 0x0003e20008000c30 */
[C---:B------:R-:W-:Y:S01]  /*a670*/  FFMA R13, R81.reuse, R96, R13 ;  /* 0x00000060510d7223 */ /* 0x040fe2000000000d */
[----:B------:R-:W-:Y:S01]  /*a680*/  LOP3.LUT R124, R128, 0xffff0000, RZ, 0xc0, !PT ;  /* 0xffff0000807c7812 */ /* 0x000fe200078ec0ff */
[C---:B------:R-:W-:Y:S01]  /*a690*/  FFMA R14, R81.reuse, R95, R14 ;  /* 0x0000005f510e7223 */ /* 0x040fe2000000000e */
[----:B------:R-:W-:Y:S01]  /*a6a0*/  FFMA R19, R81, R98, R19 ;  /* 0x0000006251137223 */ /* 0x000fe20000000013 */
[----:B------:R-:W-:Y:S01]  /*a6b0*/  SHF.L.U32 R123, R129, 0x10, RZ ;  /* 0x00000010817b7819 */ /* 0x000fe200000006ff */
[----:B------:R-:W-:Y:S01]  /*a6c0*/  FFMA R16, R81, R97, R16 ;  /* 0x0000006151107223 */ /* 0x000fe20000000010 */
[----:B------:R-:W-:Y:S01]  /*a6d0*/  F2FP.BF16.F32.PACK_AB R10, R13, R12 ;  /* 0x0000000c0d0a723e */ /* 0x000fe200000010ff */
[C---:B------:R-:W-:Y:S01]  /*a6e0*/  FMUL R17, R78.reuse, R21 ;  /* 0x000000154e117220 */ /* 0x040fe20000400000 */
[----:B------:R-:W-:Y:S01]  /*a6f0*/  F2FP.BF16.F32.PACK_AB R11, R19, R14 ;  /* 0x0000000e130b723e */ /* 0x000fe200000010ff */
[C---:B------:R-:W-:Y:S01]  /*a700*/  FMUL R18, R78.reuse, R22 ;  /* 0x000000164e127220 */ /* 0x040fe20000400000 */
[C---:B------:R-:W-:Y:S01]  /*a710*/  FMUL R23, R78.reuse, R23 ;  /* 0x000000174e177220 */ /* 0x040fe20000400000 */
[----:B------:R-:W-:Y:S01]  /*a720*/  FFMA R17, R81, R100, R17 ;  /* 0x0000006451117223 */ /* 0x000fe20000000011 */
[C---:B------:R-:W-:Y:S01]  /*a730*/  FMUL R20, R78.reuse, R24 ;  /* 0x000000184e147220 */ /* 0x040fe20000400000 */
[----:B------:R-:W-:Y:S01]  /*a740*/  LOP3.LUT R126, R129, 0xffff0000, RZ, 0xc0, !PT ;  /* 0xffff0000817e7812 */ /* 0x000fe200078ec0ff */
[----:B------:R1:W-:Y:S01]  /*a750*/  STS.128 [R181+0xc400], R8 ;  /* 0x00c40008b5007388 */ /* 0x0003e20000000c00 */
[----:B------:R-:W-:Y:S01]  /*a760*/  FFMA R18, R81, R99, R18 ;  /* 0x0000006351127223 */ /* 0x000fe20000000012 */
[----:B------:R-:W-:Y:S01]  /*a770*/  F2FP.BF16.F32.PACK_AB R16, R17, R16 ;  /* 0x000000101110723e */ /* 0x000fe200000010ff */
[C---:B------:R-:W-:Y:S01]  /*a780*/  FFMA R23, R81.reuse, R102, R23 ;  /* 0x0000006651177223 */ /* 0x040fe20000000017 */
[----:B------:R-:W-:Y:S01]  /*a790*/  FFMA R20, R81, R101, R20 ;  /* 0x0000006551147223 */ /* 0x000fe20000000014 */
[----:B------:R-:W-:Y:S01]  /*a7a0*/  FMUL R21, R78, R25 ;  /* 0x000000194e157220 */ /* 0x000fe20000400000 */
[----:B------:R-:W-:Y:S01]  /*a7b0*/  SHF.L.U32 R125, R130, 0x10, RZ ;  /* 0x00000010827d7819 */ /* 0x000fe200000006ff */
[C---:B------:R-:W-:Y:S01]  /*a7c0*/  FMUL R22, R78.reuse, R26 ;  /* 0x0000001a4e167220 */ /* 0x040fe20000400000 */
[----:B------:R-:W-:Y:S01]  /*a7d0*/  F2FP.BF16.F32.PACK_AB R17, R23, R18 ;  /* 0x000000121711723e */ /* 0x000fe200000010ff */
[C---:B------:R-:W-:Y:S01]  /*a7e0*/  FFMA R21, R81.reuse, R104, R21 ;  /* 0x0000006851157223 */ /* 0x040fe20000000015 */
[----:B------:R-:W-:Y:S01]  /*a7f0*/  FMUL R27, R78, R27 ;  /* 0x0000001b4e1b7220 */ /* 0x000fe20000400000 */
[----:B------:R-:W-:Y:S01]  /*a800*/  FFMA R22, R81, R103, R22 ;  /* 0x0000006751167223 */ /* 0x000fe20000000016 */
[----:B------:R-:W-:Y:S01]  /*a810*/  LOP3.LUT R128, R130, 0xffff0000, RZ, 0xc0, !PT ;  /* 0xffff000082807812 */ /* 0x000fe200078ec0ff */
[C---:B------:R-:W-:Y:S01]  /*a820*/  FMUL R24, R78.reuse, R28 ;  /* 0x0000001c4e187220 */ /* 0x040fe20000400000 */
[----:B------:R-:W-:Y:S01]  /*a830*/  F2FP.BF16.F32.PACK_AB R18, R21, R20 ;  /* 0x000000141512723e */ /* 0x000fe200000010ff */
[C---:B------:R-:W-:Y:S01]  /*a840*/  FFMA R27, R81.reuse, R106, R27 ;  /* 0x0000006a511b7223 */ /* 0x040fe2000000001b */
[C---:B------:R-:W-:Y:S01]  /*a850*/  FMUL R25, R78.reuse, R29 ;  /* 0x0000001d4e197220 */ /* 0x040fe20000400000 */
[----:B------:R-:W-:Y:S01]  /*a860*/  FFMA R24, R81, R105, R24 ;  /* 0x0000006951187223 */ /* 0x000fe20000000018 */
[----:B------:R-:W-:Y:S01]  /*a870*/  SHF.L.U32 R127, R131, 0x10, RZ ;  /* 0x00000010837f7819 */ /* 0x000fe200000006ff */
[C---:B------:R-:W-:Y:S01]  /*a880*/  FMUL R26, R78.reuse, R30 ;  /* 0x0000001e4e1a7220 */ /* 0x040fe20000400000 */
[----:B------:R-:W-:Y:S01]  /*a890*/  F2FP.BF16.F32.PACK_AB R19, R27, R22 ;  /* 0x000000161b13723e */ /* 0x000fe200000010ff */
[C---:B------:R-:W-:Y:S01]  /*a8a0*/  FFMA R25, R81.reuse, R108, R25 ;  /* 0x0000006c51197223 */ /* 0x040fe20000000019 */
[C---:B------:R-:W-:Y:S01]  /*a8b0*/  FMUL R31, R78.reuse, R31 ;  /* 0x0000001f4e1f7220 */ /* 0x040fe20000400000 */
[----:B------:R-:W-:Y:S01]  /*a8c0*/  FFMA R26, R81, R107, R26 ;  /* 0x0000006b511a7223 */ /* 0x000fe2000000001a */
[----:B------:R-:W-:Y:S01]  /*a8d0*/  LOP3.LUT R130, R131, 0xffff0000, RZ, 0xc0, !PT ;  /* 0xffff000083827812 */ /* 0x000fe200078ec0ff */
[----:B------:R1:W-:Y:S01]  /*a8e0*/  STS.128 [R180+0xc400], R16 ;  /* 0x00c40010b4007388 */ /* 0x0003e20000000c00 */
[----:B------:R-:W-:Y:S01]  /*a8f0*/  F2FP.BF16.F32.PACK_AB R24, R25, R24 ;  /* 0x000000181918723e */ /* 0x000fe200000010ff */
[C---:B------:R-:W-:Y:S01]  /*a900*/  FFMA R31, R81.reuse, R110, R31 ;  /* 0x0000006e511f7223 */ /* 0x040fe2000000001f */
[C---:B------:R-:W-:Y:S01]  /*a910*/  FMUL R28, R78.reuse, R32 ;  /* 0x000000204e1c7220 */ /* 0x040fe20000400000 */
[C---:B------:R-:W-:Y:S01]  /*a920*/  FMUL R29, R78.reuse, R33 ;  /* 0x000000214e1d7220 */ /* 0x040fe20000400000 */
[----:B------:R-:W-:Y:S01]  /*a930*/  FMUL R30, R78, R34 ;  /* 0x000000224e1e7220 */ /* 0x000fe20000400000 */
[----:B------:R-:W-:Y:S01]  /*a940*/  SHF.L.U32 R129, R136, 0x10, RZ ;  /* 0x0000001088817819 */ /* 0x000fe200000006ff */
[----:B------:R-:W-:Y:S01]  /*a950*/  FFMA R28, R81, R109, R28 ;  /* 0x0000006d511c7223 */ /* 0x000fe2000000001c */
[----:B------:R-:W-:Y:S01]  /*a960*/  F2FP.BF16.F32.PACK_AB R25, R31, R26 ;  /* 0x0000001a1f19723e */ /* 0x000fe200000010ff */
[C---:B------:R-:W-:Y:S01]  /*a970*/  FFMA R29, R81.reuse, R112, R29 ;  /* 0x00000070511d7223 */ /* 0x040fe2000000001d */
[----:B------:R-:W-:Y:S01]  /*a980*/  FFMA R30, R81, R111, R30 ;  /* 0x0000006f511e7223 */ /* 0x000fe2000000001e */
[----:B------:R-:W-:Y:S01]  /*a990*/  FMUL R35, R78, R35 ;  /* 0x000000234e237220 */ /* 0x000fe20000400000 */
        /* <DEDUP_REMOVED lines=34> */
[----:B------:R-:W-:Y:S01]  /*abc0*/  FFMA R41, R81, R124, R41 ;  /* 0x0000007c51297223 */ /* 0x000fe20000000029 */
[C---:B------:R-:W-:Y:S01]  /*abd0*/  FMUL R47, R78.reuse, R47 ;  /* 0x0000002f4e2f7220 */ /* 0x040fe20000400000 */
[C---:B------:R-:W-:Y:S01]  /*abe0*/  FMUL R44, R78.reuse, R48 ;  /* 0x000000304e2c7220 */ /* 0x040fe20000400000 */
[----:B------:R-:W-:Y:S01]  /*abf0*/  FMUL R45, R78, R49 ;  /* 0x000000314e2d7220 */ /* 0x000fe20000400000 */
[----:B------:R1:W-:Y:S01]  /*ac00*/  STS.128 [R177+0xc400], R32 ;  /* 0x00c40020b1007388 */ /* 0x0003e20000000c00 */
[----:B------:R-:W-:Y:S01]  /*ac10*/  LOP3.LUT R138, R139, 0xffff0000, RZ, 0xc0, !PT ;  /* 0xffff00008b8a7812 */ /* 0x000fe200078ec0ff */
[----:B------:R-:W-:Y:S01]  /*ac20*/  FFMA R42, R81, R123, R42 ;  /* 0x0000007b512a7223 */ /* 0x000fe2000000002a */
[----:B------:R-:W-:Y:S01]  /*ac30*/  F2FP.BF16.F32.PACK_AB R40, R41, R40 ;  /* 0x000000282928723e */ /* 0x000fe200000010ff */
[C---:B------:R-:W-:Y:S01]  /*ac40*/  FFMA R47, R81.reuse, R126, R47 ;  /* 0x0000007e512f7223 */ /* 0x040fe2000000002f */
[C---:B------:R-:W-:Y:S01]  /*ac50*/  FFMA R44, R81.reuse, R125, R44 ;  /* 0x0000007d512c7223 */ /* 0x040fe2000000002c */
[----:B------:R-:W-:Y:S01]  /*ac60*/  SHF.L.U32 R137, R144, 0x10, RZ ;  /* 0x0000001090897819 */ /* 0x000fe200000006ff */
[C---:B------:R-:W-:Y:S01]  /*ac70*/  FFMA R45, R81.reuse, R128, R45 ;  /* 0x00000080512d7223 */ /* 0x040fe2000000002d */
[C---:B------:R-:W-:Y:S01]  /*ac80*/  FMUL R46, R78.reuse, R50 ;  /* 0x000000324e2e7220 */ /* 0x040fe20000400000 */
[C---:B------:R-:W-:Y:S01]  /*ac90*/  FMUL R51, R78.reuse, R51 ;  /* 0x000000334e337220 */ /* 0x040fe20000400000 */
[C---:B------:R-:W-:Y:S01]  /*aca0*/  FMUL R48, R78.reuse, R52 ;  /* 0x000000344e307220 */ /* 0x040fe20000400000 */
[C---:B------:R-:W-:Y:S01]  /*acb0*/  FMUL R49, R78.reuse, R53 ;  /* 0x000000354e317220 */ /* 0x040fe20000400000 */
[C---:B------:R-:W-:Y:S01]  /*acc0*/  FFMA R46, R81.reuse, R127, R46 ;  /* 0x0000007f512e7223 */ /* 0x040fe2000000002e */
[C---:B------:R-:W-:Y:S01]  /*acd0*/  FMUL R50, R78.reuse, R54 ;  /* 0x000000364e327220 */ /* 0x040fe20000400000 */
[C---:B------:R-:W-:Y:S01]  /*ace0*/  FFMA R51, R81.reuse, R130, R51 ;  /* 0x0000008251337223 */ /* 0x040fe20000000033 */
[C---:B------:R-:W-:Y:S01]  /*acf0*/  FMUL R55, R78.reuse, R55 ;  /* 0x000000374e377220 */ /* 0x040fe20000400000 */
[C---:B------:R-:W-:Y:S01]  /*ad00*/  FFMA R48, R81.reuse, R129, R48 ;  /* 0x0000008151307223 */ /* 0x040fe20000000030 */
[C---:B------:R-:W-:Y:S01]  /*ad10*/  FMUL R52, R78.reuse, R56 ;  /* 0x000000384e347220 */ /* 0x040fe20000400000 */
[C---:B------:R-:W-:Y:S01]  /*ad20*/  FFMA R49, R81.reuse, R132, R49 ;  /* 0x0000008451317223 */ /* 0x040fe20000000031 */
[C---:B------:R-:W-:Y:S01]  /*ad30*/  FMUL R53, R78.reuse, R57 ;  /* 0x000000394e357220 */ /* 0x040fe20000400000 */
[----:B------:R-:W-:Y:S01]  /*ad40*/  FFMA R50, R81, R131, R50 ;  /* 0x0000008351327223 */ /* 0x000fe20000000032 */
[C---:B------:R-:W-:Y:S01]  /*ad50*/  FMUL R54, R78.reuse, R58 ;  /* 0x0000003a4e367220 */ /* 0x040fe20000400000 */
[----:B------:R-:W-:Y:S01]  /*ad60*/  F2FP.BF16.F32.PACK_AB R41, R47, R42 ;  /* 0x0000002a2f29723e */ /* 0x000fe200000010ff */
[----:B------:R-:W-:Y:S01]  /*ad70*/  FFMA R55, R81, R134, R55 ;  /* 0x0000008651377223 */ /* 0x000fe20000000037 */
[C---:B------:R-:W-:Y:S01]  /*ad80*/  FMUL R59, R78.reuse, R59 ;  /* 0x0000003b4e3b7220 */ /* 0x040fe20000400000 */
[----:B------:R-:W-:Y:S01]  /*ad90*/  F2FP.BF16.F32.PACK_AB R42, R45, R44 ;  /* 0x0000002c2d2a723e */ /* 0x000fe200000010ff */
[----:B------:R-:W-:Y:S01]  /*ada0*/  FFMA R52, R81, R133, R52 ;  /* 0x0000008551347223 */ /* 0x000fe20000000034 */
[----:B------:R-:W-:Y:S01]  /*adb0*/  F2FP.BF16.F32.PACK_AB R43, R51, R46 ;  /* 0x0000002e332b723e */ /* 0x000fe200000010ff */
[----:B------:R-:W-:Y:S01]  /*adc0*/  FMUL R56, R78, R60 ;  /* 0x0000003c4e387220 */ /* 0x000fe20000400000 */
[----:B------:R-:W-:Y:S01]  /*add0*/  LOP3.LUT R140, R144, 0xffff0000, RZ, 0xc0, !PT ;  /* 0xffff0000908c7812 */ /* 0x000fe200078ec0ff */
[----:B------:R-:W-:Y:S01]  /*ade0*/  FFMA R53, R81, R136, R53 ;  /* 0x0000008851357223 */ /* 0x000fe20000000035 */
[----:B------:R-:W-:Y:S01]  /*adf0*/  SHF.L.U32 R139, R145, 0x10, RZ ;  /* 0x00000010918b7819 */ /* 0x000fe200000006ff */
[----:B------:R1:W-:Y:S01]  /*ae00*/  STS.128 [R176+0xc400], R40 ;  /* 0x00c40028b0007388 */ /* 0x0003e20000000c00 */
[C---:B------:R-:W-:Y:S01]  /*ae10*/  FMUL R57, R78.reuse, R61 ;  /* 0x0000003d4e397220 */ /* 0x040fe20000400000 */
[----:B------:R-:W-:Y:S01]  /*ae20*/  FFMA R54, R81, R135, R54 ;  /* 0x0000008751367223 */ /* 0x000fe20000000036 */
[----:B------:R-:W-:Y:S01]  /*ae30*/  LOP3.LUT R142, R145, 0xffff0000, RZ, 0xc0, !PT ;  /* 0xffff0000918e7812 */ /* 0x000fe200078ec0ff */
[----:B------:R-:W-:Y:S01]  /*ae40*/  FMUL R58, R78, R62 ;  /* 0x0000003e4e3a7220 */ /* 0x000fe20000400000 */
[C---:B------:R-:W-:Y:S01]  /*ae50*/  FFMA R59, R81.reuse, R138, R59 ;  /* 0x0000008a513b7223 */ /* 0x040fe2000000003b */
[----:B------:R-:W-:Y:S01]  /*ae60*/  SHF.L.U32 R141, R146, 0x10, RZ ;  /* 0x00000010928d7819 */ /* 0x000fe200000006ff */
[----:B------:R-:W-:Y:S01]  /*ae70*/  FMUL R63, R78, R63 ;  /* 0x0000003f4e3f7220 */ /* 0x000fe20000400000 */
        /* <DEDUP_REMOVED lines=9> */
[C---:B------:R-:W-:Y:S01]  /*af10*/  FMUL R62, R78.reuse, R66 ;  /* 0x000000424e3e7220 */ /* 0x040fe20000400000 */
[----:B------:R-:W-:Y:S01]  /*af20*/  F2FP.BF16.F32.PACK_AB R49, R55, R50 ;  /* 0x000000323731723e */ /* 0x000fe200000010ff */
[----:B------:R-:W-:Y:S01]  /*af30*/  FFMA R63, R81, R142, R63 ;  /* 0x0000008e513f7223 */ /* 0x000fe2000000003f */
[----:B------:R-:W-:Y:S01]  /*af40*/  FMUL R67, R78, R67 ;  /* 0x000000434e437220 */ /* 0x000fe20000400000 */
[----:B------:R-:W-:Y:S01]  /*af50*/  F2FP.BF16.F32.PACK_AB R50, R53, R52 ;  /* 0x000000343532723e */ /* 0x000fe200000010ff */
[----:B------:R-:W-:Y:S01]  /*af60*/  FFMA R60, R81, R141, R60 ;  /* 0x0000008d513c7223 */ /* 0x000fe2000000003c */
[----:B------:R-:W-:Y:S01]  /*af70*/  F2FP.BF16.F32.PACK_AB R51, R59, R54 ;  /* 0x000000363b33723e */ /* 0x000fe200000010ff */
[C---:B------:R-:W-:Y:S01]  /*af80*/  FFMA R61, R81.reuse, R144, R61 ;  /* 0x00000090513d7223 */ /* 0x040fe2000000003d */
[C---:B------:R-:W-:Y:S01]  /*af90*/  FFMA R62, R81.reuse, R143, R62 ;  /* 0x0000008f513e7223 */ /* 0x040fe2000000003e */
[----:B------:R-:W-:Y:S01]  /*afa0*/  FFMA R67, R81, R146, R67 ;  /* 0x0000009251437223 */ /* 0x000fe20000000043 */
[----:B------:R-:W-:Y:S01]  /*afb0*/  F2FP.BF16.F32.PACK_AB R56, R57, R56 ;  /* 0x000000383938723e */ /* 0x000fe200000010ff */
[----:B------:R1:W-:Y:S01]  /*afc0*/  STS.128 [R175+0xc400], R48 ;  /* 0x00c40030af007388 */ /* 0x0003e20000000c00 */
[----:B------:R-:W-:Y:S02]  /*afd0*/  F2FP.BF16.F32.PACK_AB R57, R63, R58 ;  /* 0x0000003a3f39723e */ /* 0x000fe400000010ff */
        /* <DEDUP_REMOVED lines=20> */
.L_x_141:
[----:B------:R-:W-:Y:S05]  /*b120*/  BSYNC.RECONVERGENT B0 ;  /* 0x0000000000007941 */ /* 0x000fea0003800200 */
.L_x_140:
[----:B------:R-:W-:Y:S01]  /*b130*/  BAR.SYNC.DEFER_BLOCKING 0x1, 0x80 ;  /* 0x0042000000007b1d */ /* 0x000fe20000010000 */
[----:B------:R-:W-:Y:S01]  /*b140*/  UISETP.NE.AND UP0, UPT, UR49, -0x4, UPT ;  /* 0xfffffffc3100788c */ /* 0x000fe2000bf05270 */
[----:B------:R-:W-:Y:S08]  /*b150*/  IADD3 R76, PT, PT, R76, 0x1, RZ ;  /* 0x000000014c4c7810 */ /* 0x000ff00007ffe0ff */
[----:B------:R-:W-:Y:S05]  /*b160*/  BRA.U !UP0, `(.L_x_142) ;  /* 0x0000000108287547 */ /* 0x000fea000b800000 */
[----:B------:R-:W-:Y:S01]  /*b170*/  ISETP.NE.AND P0, PT, R179, RZ, PT ;  /* 0x000000ffb300720c */ /* 0x000fe20003f05270 */
[----:B------:R-:W-:Y:S01]  /*b180*/  IMAD.U32 R3, RZ, RZ, UR51 ;  /* 0x00000033ff037e24 */ /* 0x000fe2000f8e00ff */
[----:B------:R-:W-:Y:S01]  /*b190*/  UIADD3 UR51, UPT, UPT, UR51, 0x1, URZ ;  /* 0x0000000133337890 */ /* 0x000fe2000fffe0ff */
[----:B------:R-:W-:Y:S03]  /*b1a0*/  IMAD.U32 R0, RZ, RZ, UR37 ;  /* 0x00000025ff007e24 */ /* 0x000fe6000f8e00ff */
[----:B------:R-:W-:Y:S04]  /*b1b0*/  UISETP.NE.AND UP0, UPT, UR51, 0x4, UPT ;  /* 0x000000043300788c */ /* 0x000fe8000bf05270 */
[----:B------:R-:W-:Y:S03]  /*b1c0*/  USEL UR51, UR51, URZ, UP0 ;  /* 0x000000ff33337287 */ /* 0x000fe60008000000 */
[----:B------:R-:W-:Y:S05]  /*b1d0*/  @P0 LEA R3, R3, UR48, 0x3 ;  /* 0x0000003003030c11 */ /* 0x000fea000f8e18ff */
[----:B------:R-:W-:Y:S05]  /*b1e0*/  @P0 VIADD R3, R3, 0x70 ;  /* 0x0000007003030836 */ /* 0x000fea0000000000 */
[----:B------:R-:W-:Y:S04]  /*b1f0*/  @P0 PRMT R0, R0, 0x654, R3 ;  /* 0x0000065400000816 */ /* 0x000fe80000000003 */
[----:B------:R2:W-:Y:S03]  /*b200*/  @P0 SYNCS.ARRIVE.TRANS64.RED.A1T0 RZ, [R0+URZ], RZ ;  /* 0x000000ff00ff09a7 */ /* 0x0005e600081004ff */
.L_x_142:
[----:B------:R-:W-:Y:S01]  /*b210*/  ISETP.NE.AND P2, PT, R171, RZ, PT ;  /* 0x000000ffab00720c */ /* 0x000fe20003f45270 */
[----:B------:R-:W-:Y:S01]  /*b220*/  UIADD3 UR49, UPT, UPT, UR49, 0x4, URZ ;  /* 0x0000000431317890 */ /* 0x000fe2000fffe0ff */
[----:B------:R-:W-:Y:S01]  /*b230*/  ISETP.NE.AND P0, PT, R173, 0x2, PT ;  /* 0x00000002ad00780c */ /* 0x000fe20003f05270 */
[----:B------:R-:W-:Y:S01]  /*b240*/  IMAD.IADD R20, R75, 0x1, R154 ;  /* 0x000000014b147824 */ /* 0x000fe200078e029a */
[----:B------:R-:W-:Y:S01]  /*b250*/  ISETP.NE.AND P1, PT, R76, 0x2, PT ;  /* 0x000000024c00780c */ /* 0x000fe20003f25270 */
[----:B------:R-:W-:Y:S01]  /*b260*/  IMAD.IADD R21, R77, 0x1, R156 ;  /* 0x000000014d157824 */ /* 0x000fe200078e029c */
[----:B--2---:R-:W-:Y:S02]  /*b270*/  SEL R0, RZ, 0x1, P0 ;  /* 0x00000001ff007807 */ /* 0x004fe40000000000 */
[----:B------:R-:W-:Y:S02]  /*b280*/  SEL R3, RZ, 0x1, P1 ;  /* 0x00000001ff037807 */ /* 0x000fe40000800000 */
[----:B------:R-:W-:Y:S02]  /*b290*/  LOP3.LUT R165, R165, R0, RZ, 0x3c, !PT ;  /* 0x00000000a5a57212 */ /* 0x000fe400078e3cff */
[----:B------:R-:W-:Y:S02]  /*b2a0*/  LOP3.LUT R166, R166, R3, RZ, 0x3c, !PT ;  /* 0x00000003a6a67212 */ /* 0x000fe400078e3cff */
[----:B------:R-:W-:Y:S02]  /*b2b0*/  @P2 R2UR UR36, R164 ;  /* 0x00000000a42422ca */ /* 0x000fe400000e0000 */
[----:B------:R-:W-:Y:S02]  /*b2c0*/  SEL R173, R173, RZ, P0 ;  /* 0x000000ffadad7207 */ /* 0x000fe40000000000 */
[----:B------:R-:W-:Y:S01]  /*b2d0*/  SEL R76, R76, RZ, P1 ;  /* 0x000000ff4c4c7207 */ /* 0x000fe20000800000 */
[----:B------:R-:W-:Y:S10]  /*b2e0*/  @P2 BRA `(.L_x_143) ;  /* 0xffffffa000282947 */ /* 0x000ff4000383ffff */
[----:B------:R-:W-:-:S09]  /*b2f0*/  UISETP.NE.AND UP0, UPT, UR50, URZ, UPT ;  /* 0x000000ff3200728c */ /* 0x000fd2000bf05270 */
[----:B------:R-:W-:Y:S05]  /*b300*/  BRA.U !UP0, `(.L_x_144) ;  /* 0x0000000108487547 */ /* 0x000fea000b800000 */
[----:B------:R-:W2:Y:S02]  /*b310*/  LDCU.64 UR4, c[0x0][0x890] ;  /* 0x00011200ff0477ac */ /* 0x000ea40008000a00 */
[----:B--2---:R-:W-:-:S04]  /*b320*/  UISETP.NE.U32.AND UP0, UPT, UR4, URZ, UPT ;  /* 0x000000ff0400728c */ /* 0x004fc8000bf05070 */
[----:B------:R-:W-:-:S09]  /*b330*/  UISETP.NE.AND.EX UP0, UPT, UR5, URZ, UPT, UP0 ;  /* 0x000000ff0500728c */ /* 0x000fd2000bf05300 */
[----:B------:R-:W-:Y:S05]  /*b340*/  BRA.U UP0, `(.L_x_145) ;  /* 0x00000001000c7547 */ /* 0x000fea000b800000 */
[----:B------:R-:W-:-:S13]  /*b350*/  FSETP.NEU.AND P0, PT, R81, RZ, PT ;  /* 0x000000ff5100720b */ /* 0x000fda0003f0d000 */
[----:B------:R-:W-:Y:S05]  /*b360*/  @!P0 EXIT ;  /* 0x000000000000894d */ /* 0x000fea0003800000 */
[----:B------:R-:W-:Y:S05]  /*b370*/  BRA `(.L_x_144) ;  /* 0x00000000002c7947 */ /* 0x000fea0003800000 */
.L_x_145:
[----:B------:R-:W-:Y:S01]  /*b380*/  ISETP.NE.AND P0, PT, R172, RZ, PT ;  /* 0x000000ffac00720c */ /* 0x000fe20003f05270 */
[----:B------:R-:W-:-:S12]  /*b390*/  BSSY.RECONVERGENT B0, `(.L_x_144) ;  /* 0x0000009000007945 */ /* 0x000fd80003800200 */
[----:B------:R-:W-:Y:S05]  /*b3a0*/  @P0 BRA `(.L_x_146) ;  /* 0x0000000000140947 */ /* 0x000fea0003800000 */
[----:B------:R-:W2:Y:S02]  /*b3b0*/  LDCU.64 UR4, c[0x0][0x888] ;  /* 0x00011100ff0477ac */ /* 0x000ea40008000a00 */
[----:B--2---:R-:W-:-:S04]  /*b3c0*/  ISETP.NE.U32.AND P0, PT, RZ, UR4, PT ;  /* 0x00000004ff007c0c */ /* 0x004fc8000bf05070 */
[----:B------:R-:W-:-:S13]  /*b3d0*/  ISETP.NE.AND.EX P0, PT, RZ, UR5, PT, P0 ;  /* 0x00000005ff007c0c */ /* 0x000fda000bf05300 */
[----:B------:R-:W-:Y:S05]  /*b3e0*/  @!P0 EXIT ;  /* 0x000000000000894d */ /* 0x000fea0003800000 */
[----:B------:R-:W-:Y:S05]  /*b3f0*/  BRA `(.L_x_147) ;  /* 0x0000000000087947 */ /* 0x000fea0003800000 */
.L_x_146:
[----:B------:R-:W-:-:S13]  /*b400*/  FSETP.NEU.AND P0, PT, R81, RZ, PT ;  /* 0x000000ff5100720b */ /* 0x000fda0003f0d000 */
[----:B------:R-:W-:Y:S05]  /*b410*/  @!P0 EXIT ;  /* 0x000000000000894d */ /* 0x000fea0003800000 */
.L_x_147:
[----:B------:R-:W-:Y:S05]  /*b420*/  BSYNC.RECONVERGENT B0 ;  /* 0x0000000000007941 */ /* 0x000fea0003800200 */
.L_x_144:
[----:B------:R-:W-:Y:S01]  /*b430*/  ULEA UR4, UR51, UR48, 0x3 ;  /* 0x0000003033047291 */ /* 0x000fe2000f8e18ff */
[----:B------:R-:W-:-:S04]  /*b440*/  DEPBAR.LE SB0, 0x0 ;  /* 0x000080000000791a */ /* 0x000fc80000000000 */
[----:B------:R-:W-:-:S04]  /*b450*/  UIADD3 UR4, UPT, UPT, UR4, 0x70, URZ ;  /* 0x0000007004047890 */ /* 0x000fc8000fffe0ff */
[----:B------:R-:W-:-:S09]  /*b460*/  UPRMT UR4, UR37, 0x654, UR4 ;  /* 0x0000065425047896 */ /* 0x000fd20008000004 */
[----:B------:R-:W-:Y:S01]  /*b470*/  SYNCS.ARRIVE.TRANS64.RED.A1T0 RZ, [UR4], RZ ;  /* 0x000000ffffff79a7 */ /* 0x000fe20008100404 */
[----:B------:R-:W-:Y:S05]  /*b480*/  EXIT ;  /* 0x000000000000794d */ /* 0x000fea0003800000 */
.L_x_24:
[----:B--2---:R2:W4:Y:S02]  /*b490*/  SYNCS.PHASECHK.TRANS64.TRYWAIT P0, [R3+URZ+0xf0], R2 ;  /* 0x0000f002030075a7 */ /* 0x00452400080011ff */
[----:B----4-:R-:W-:Y:S05]  /*b4a0*/  @!P0 NANOSLEEP.SYNCS 0x989680 ;  /* 0x009896800000895d */ /* 0x010fea0003900000 */
[----:B------:R-:W4:Y:S02]  /*b4b0*/  @!P0 SYNCS.PHASECHK.TRANS64 P0, [R3+URZ+0xf0], R2 ;  /* 0x0000f002030085a7 */ /* 0x000f2400080010ff */
[----:B----4-:R-:W-:Y:S05]  /*b4c0*/  @!P0 BRA `(.L_x_24) ;  /* 0xfffffffc00f08947 */ /* 0x010fea000383ffff */
[----:B------:R-:W-:Y:S05]  /*b4d0*/  BRA `(.L_x_148) ;  /* 0xffffff6000c47947 */ /* 0x000fea000383ffff */
.L_x_27:
[----:B-1----:R-:W-:-:S07]  /*b4e0*/  MOV R2, UR33 ;  /* 0x0000002100027c02 */ /* 0x002fce0008000f00 */
.L_x_149:
[----:B-1----:R1:W2:Y:S02]  /*b4f0*/  SYNCS.PHASECHK.TRANS64.TRYWAIT P0, [R2+URZ+0x28], R5 ;  /* 0x00002805020075a7 */ /* 0x0022a400080011ff */
[----:B--2---:R-:W-:Y:S05]  /*b500*/  @!P0 NANOSLEEP.SYNCS 0x989680 ;  /* 0x009896800000895d */ /* 0x004fea0003900000 */
[----:B------:R-:W2:Y:S02]  /*b510*/  @!P0 SYNCS.PHASECHK.TRANS64 P0, [R2+URZ+0x28], R5 ;  /* 0x00002805020085a7 */ /* 0x000ea400080010ff */
[----:B--2---:R-:W-:Y:S05]  /*b520*/  @!P0 BRA `(.L_x_149) ;  /* 0xfffffffc00f08947 */ /* 0x004fea000383ffff */
[----:B------:R-:W-:Y:S05]  /*b530*/  BRA `(.L_x_26) ;  /* 0xffffff6400287947 */ /* 0x000fea000383ffff */
.L_x_34:
[----:B-1----:R-:W-:-:S07]  /*b540*/  MOV R2, UR17 ;  /* 0x0000001100027c02 */ /* 0x002fce0008000f00 */
.L_x_150:
[----:B-1----:R1:W2:Y:S02]  /*b550*/  SYNCS.PHASECHK.TRANS64.TRYWAIT P0, [R2+URZ+0x28], R5 ;  /* 0x00002805020075a7 */ /* 0x0022a400080011ff */
[----:B--2---:R-:W-:Y:S05]  /*b560*/  @!P0 NANOSLEEP.SYNCS 0x989680 ;  /* 0x009896800000895d */ /* 0x004fea0003900000 */
[----:B------:R-:W2:Y:S02]  /*b570*/  @!P0 SYNCS.PHASECHK.TRANS64 P0, [R2+URZ+0x28], R5 ;  /* 0x00002805020085a7 */ /* 0x000ea400080010ff */
[----:B--2---:R-:W-:Y:S05]  /*b580*/  @!P0 BRA `(.L_x_150) ;  /* 0xfffffffc00f08947 */ /* 0x004fea000383ffff */
[----:B------:R-:W-:Y:S05]  /*b590*/  BRA `(.L_x_33) ;  /* 0xffffff6400e07947 */ /* 0x000fea000383ffff */
.L_x_39:
[----:B-1----:R1:W2:Y:S02]  /*b5a0*/  SYNCS.PHASECHK.TRANS64.TRYWAIT P0, [R2+URZ+0xa0], R3 ;  /* 0x0000a003020075a7 */ /* 0x0022a400080011ff */
[----:B--2---:R-:W-:Y:S05]  /*b5b0*/  @!P0 NANOSLEEP.SYNCS 0x989680 ;  /* 0x009896800000895d */ /* 0x004fea0003900000 */
[----:B------:R-:W2:Y:S02]  /*b5c0*/  @!P0 SYNCS.PHASECHK.TRANS64 P0, [R2+URZ+0xa0], R3 ;  /* 0x0000a003020085a7 */ /* 0x000ea400080010ff */
[----:B--2---:R-:W-:Y:S05]  /*b5d0*/  @!P0 BRA `(.L_x_39) ;  /* 0xfffffffc00f08947 */ /* 0x004fea000383ffff */
[----:B------:R-:W-:Y:S05]  /*b5e0*/  BRA `(.L_x_151) ;  /* 0xffffff6800807947 */ /* 0x000fea000383ffff */
.L_x_43:
[----:B---3--:R-:W-:-:S07]  /*b5f0*/  MOV R0, UR4 ;  /* 0x0000000400007c02 */ /* 0x008fce0008000f00 */
.L_x_152:
[----:B-1----:R1:W2:Y:S02]  /*b600*/  SYNCS.PHASECHK.TRANS64.TRYWAIT P0, [R0+URZ], R3 ;  /* 0x00000003000075a7 */ /* 0x0022a400080011ff */
[----:B--2---:R-:W-:Y:S05]  /*b610*/  @!P0 NANOSLEEP.SYNCS 0x989680 ;  /* 0x009896800000895d */ /* 0x004fea0003900000 */
[----:B------:R-:W2:Y:S02]  /*b620*/  @!P0 SYNCS.PHASECHK.TRANS64 P0, [R0+URZ], R3 ;  /* 0x00000003000085a7 */ /* 0x000ea400080010ff */
[----:B--2---:R-:W-:Y:S05]  /*b630*/  @!P0 BRA `(.L_x_152) ;  /* 0xfffffffc00f08947 */ /* 0x004fea000383ffff */
[----:B------:R-:W-:Y:S05]  /*b640*/  BRA `(.L_x_153) ;  /* 0xffffff6c00f07947 */ /* 0x000fea000383ffff */
.L_x_44:
[----:B---3--:R-:W-:-:S07]  /*b650*/  MOV R0, UR4 ;  /* 0x0000000400007c02 */ /* 0x008fce0008000f00 */
.L_x_154:
[----:B-1----:R1:W2:Y:S02]  /*b660*/  SYNCS.PHASECHK.TRANS64.TRYWAIT P0, [R0+URZ], R3 ;  /* 0x00000003000075a7 */ /* 0x0022a400080011ff */
[----:B--2---:R-:W-:Y:S05]  /*b670*/  @!P0 NANOSLEEP.SYNCS 0x989680 ;  /* 0x009896800000895d */ /* 0x004fea0003900000 */
[----:B------:R-:W2:Y:S02]  /*b680*/  @!P0 SYNCS.PHASECHK.TRANS64 P0, [R0+URZ], R3 ;  /* 0x00000003000085a7 */ /* 0x000ea400080010ff */
[----:B--2---:R-:W-:Y:S05]  /*b690*/  @!P0 BRA `(.L_x_154) ;  /* 0xfffffffc00f08947 */ /* 0x004fea000383ffff */
[----:B------:R-:W-:Y:S05]  /*b6a0*/  BRA `(.L_x_155) ;  /* 0xffffff6c00fc7947 */ /* 0x000fea000383ffff */
.L_x_45:
[----:B---3--:R-:W-:-:S07]  /*b6b0*/  MOV R0, UR4 ;  /* 0x0000000400007c02 */ /* 0x008fce0008000f00 */
.L_x_156:
[----:B-1----:R1:W2:Y:S02]  /*b6c0*/  SYNCS.PHASECHK.TRANS64.TRYWAIT P0, [R0+URZ], R3 ;  /* 0x00000003000075a7 */ /* 0x0022a400080011ff */
[----:B--2---:R-:W-:Y:S05]  /*b6d0*/  @!P0 NANOSLEEP.SYNCS 0x989680 ;  /* 0x009896800000895d */ /* 0x004fea0003900000 */
[----:B------:R-:W2:Y:S02]  /*b6e0*/  @!P0 SYNCS.PHASECHK.TRANS64 P0, [R0+URZ], R3 ;  /* 0x00000003000085a7 */ /* 0x000ea400080010ff */
[----:B--2---:R-:W-:Y:S05]  /*b6f0*/  @!P0 BRA `(.L_x_156) ;  /* 0xfffffffc00f08947 */ /* 0x004fea000383ffff */
[----:B------:R-:W-:Y:S05]  /*b700*/  BRA `(.L_x_157) ;  /* 0xffffff7000087947 */ /* 0x000fea000383ffff */
.L_x_46:
[----:B---3--:R-:W-:-:S07]  /*b710*/  MOV R0, UR4 ;  /* 0x0000000400007c02 */ /* 0x008fce0008000f00 */
.L_x_158:
[----:B-1----:R1:W2:Y:S02]  /*b720*/  SYNCS.PHASECHK.TRANS64.TRYWAIT P0, [R0+URZ], R3 ;  /* 0x00000003000075a7 */ /* 0x0022a400080011ff */
[----:B--2---:R-:W-:Y:S05]  /*b730*/  @!P0 NANOSLEEP.SYNCS 0x989680 ;  /* 0x009896800000895d */ /* 0x004fea0003900000 */
[----:B------:R-:W2:Y:S02]  /*b740*/  @!P0 SYNCS.PHASECHK.TRANS64 P0, [R0+URZ], R3 ;  /* 0x00000003000085a7 */ /* 0x000ea400080010ff */
[----:B--2---:R-:W-:Y:S05]  /*b750*/  @!P0 BRA `(.L_x_158) ;  /* 0xfffffffc00f08947 */ /* 0x004fea000383ffff */
[----:B------:R-:W-:Y:S05]  /*b760*/  BRA `(.L_x_159) ;  /* 0xffffff7000147947 */ /* 0x000fea000383ffff */
.L_x_49:
[----:B-1----:R1:W2:Y:S02]  /*b770*/  SYNCS.PHASECHK.TRANS64.TRYWAIT P0, [R0+URZ+0xe0], R5 ;  /* 0x0000e005000075a7 */ /* 0x0022a400080011ff */
[----:B--2---:R-:W-:Y:S05]  /*b780*/  @!P0 NANOSLEEP.SYNCS 0x989680 ;  /* 0x009896800000895d */ /* 0x004fea0003900000 */
[----:B------:R-:W2:Y:S02]  /*b790*/  @!P0 SYNCS.PHASECHK.TRANS64 P0, [R0+URZ+0xe0], R5 ;  /* 0x0000e005000085a7 */ /* 0x000ea400080010ff */
[----:B--2---:R-:W-:Y:S05]  /*b7a0*/  @!P0 BRA `(.L_x_49) ;  /* 0xfffffffc00f08947 */ /* 0x004fea000383ffff */
[----:B------:R-:W-:Y:S05]  /*b7b0*/  BRA `(.L_x_160) ;  /* 0xffffff7000747947 */ /* 0x000fea000383ffff */
.L_x_50:
[----:B------:R-:W-:-:S07]  /*b7c0*/  MOV R0, UR5 ;  /* 0x0000000500007c02 */ /* 0x000fce0008000f00 */
.L_x_161:
[----:B-1----:R1:W2:Y:S02]  /*b7d0*/  SYNCS.PHASECHK.TRANS64.TRYWAIT P0, [R0+URZ+0xb0], R7 ;  /* 0x0000b007000075a7 */ /* 0x0022a400080011ff */
[----:B--2---:R-:W-:Y:S05]  /*b7e0*/  @!P0 NANOSLEEP.SYNCS 0x989680 ;  /* 0x009896800000895d */ /* 0x004fea0003900000 */
[----:B------:R-:W2:Y:S02]  /*b7f0*/  @!P0 SYNCS.PHASECHK.TRANS64 P0, [R0+URZ+0xb0], R7 ;  /* 0x0000b007000085a7 */ /* 0x000ea400080010ff */
[----:B--2---:R-:W-:Y:S05]  /*b800*/  @!P0 BRA `(.L_x_161) ;  /* 0xfffffffc00f08947 */ /* 0x004fea000383ffff */
[----:B------:R-:W-:Y:S05]  /*b810*/  BRA `(.L_x_162) ;  /* 0xffffff7000847947 */ /* 0x000fea000383ffff */
.L_x_51:
[----:B-1----:R1:W2:Y:S02]  /*b820*/  SYNCS.PHASECHK.TRANS64.TRYWAIT P1, [R0+URZ+0xa0], R5 ;  /* 0x0000a005000075a7 */ /* 0x0022a400080211ff */
[----:B--2---:R-:W-:Y:S05]  /*b830*/  @!P1 NANOSLEEP.SYNCS 0x989680 ;  /* 0x009896800000995d */ /* 0x004fea0003900000 */
[----:B------:R-:W2:Y:S02]  /*b840*/  @!P1 SYNCS.PHASECHK.TRANS64 P1, [R0+URZ+0xa0], R5 ;  /* 0x0000a005000095a7 */ /* 0x000ea400080210ff */
[----:B--2---:R-:W-:Y:S05]  /*b850*/  @!P1 BRA `(.L_x_51) ;  /* 0xfffffffc00f09947 */ /* 0x004fea000383ffff */
[----:B------:R-:W-:Y:S05]  /*b860*/  BRA `(.L_x_163) ;  /* 0xffffff7000b47947 */ /* 0x000fea000383ffff */
.L_x_54:
[----:B------:R-:W-:-:S07]  /*b870*/  MOV R0, UR5 ;  /* 0x0000000500007c02 */ /* 0x000fce0008000f00 */
.L_x_164:
[----:B-1----:R1:W2:Y:S02]  /*b880*/  SYNCS.PHASECHK.TRANS64.TRYWAIT P0, [R0+URZ+0xb0], R3 ;  /* 0x0000b003000075a7 */ /* 0x0022a400080011ff */
[----:B--2---:R-:W-:Y:S05]  /*b890*/  @!P0 NANOSLEEP.SYNCS 0x989680 ;  /* 0x009896800000895d */ /* 0x004fea0003900000 */
[----:B------:R-:W2:Y:S02]  /*b8a0*/  @!P0 SYNCS.PHASECHK.TRANS64 P0, [R0+URZ+0xb0], R3 ;  /* 0x0000b003000085a7 */ /* 0x000ea400080010ff */
[----:B--2---:R-:W-:Y:S05]  /*b8b0*/  @!P0 BRA `(.L_x_164) ;  /* 0xfffffffc00f08947 */ /* 0x004fea000383ffff */
[----:B------:R-:W-:Y:S05]  /*b8c0*/  BRA `(.L_x_53) ;  /* 0xffffff7400087947 */ /* 0x000fea000383ffff */
.L_x_63:
[----:B-1----:R-:W-:-:S04]  /*b8d0*/  MOV R4, UR6 ;  /* 0x0000000600047c02 */ /* 0x002fc80008000f00 */
[----:B------:R1:W2:Y:S03]  /*b8e0*/  SYNCS.PHASECHK.TRANS64.TRYWAIT P0, [R4+URZ+0x8], R5 ;  /* 0x00000805040075a7 */ /* 0x0002a600080011ff */
[----:B--2---:R-:W-:Y:S05]  /*b8f0*/  @!P0 NANOSLEEP.SYNCS 0x989680 ;  /* 0x009896800000895d */ /* 0x004fea0003900000 */
[----:B------:R-:W2:Y:S02]  /*b900*/  @!P0 SYNCS.PHASECHK.TRANS64 P0, [R4+URZ+0x8], R5 ;  /* 0x00000805040085a7 */ /* 0x000ea400080010ff */
[----:B--2---:R-:W-:Y:S05]  /*b910*/  @!P0 BRA `(.L_x_63) ;  /* 0xfffffffc00ec8947 */ /* 0x004fea000383ffff */
[----:B------:R-:W-:Y:S05]  /*b920*/  BRA `(.L_x_62) ;  /* 0xffffff7400bc7947 */ /* 0x000fea000383ffff */
.L_x_65:
[----:B------:R-:W-:Y:S01]  /*b930*/  BSSY B0, `(.L_x_165) ;  /* 0x0000006000007945 */ /* 0x000fe20003800000 */
[----:B------:R-:W-:-:S07]  /*b940*/  MOV R15, 0xffffffff ;  /* 0xffffffff000f7802 */ /* 0x000fce0000000f00 */
[----:B-1---5:R-:W-:Y:S05]  /*b950*/  WARPSYNC.COLLECTIVE R15, `(.L_x_166) ;  /* 0x000000000f0c7348 */ /* 0x022fea0003c00000 */
[----:B------:R-:W-:Y:S02]  /*b960*/  ELECT P6, UR79, PT ;  /* 0x00000000004f782f */ /* 0x000fe400038c0000 */
[----:B------:R-:W-:Y:S01]  /*b970*/  MOV R14, UR79 ;  /* 0x0000004f000e7c02 */ /* 0x000fe20008000f00 */
[----:B-1---5:R-:W-:Y:S10]  /*b980*/  ENDCOLLECTIVE ;  /* 0x000000000000791b */ /* 0x022ff40003800000 */
.L_x_166:
[----:B------:R-:W-:Y:S05]  /*b990*/  BSYNC B0 ;  /* 0x0000000000007941 */ /* 0x000fea0003800000 */
.L_x_165:
[----:B------:R-:W-:Y:S05]  /*b9a0*/  BRA `(.L_x_167) ;  /* 0xffffff7400ec7947 */ /* 0x000fea000383ffff */
.L_x_67:
[----:B-1----:R-:W-:-:S04]  /*b9b0*/  MOV R2, UR6 ;  /* 0x0000000600027c02 */ /* 0x002fc80008000f00 */
[----:B------:R1:W2:Y:S03]  /*b9c0*/  SYNCS.PHASECHK.TRANS64.TRYWAIT P0, [R2+URZ+0x8], R3 ;  /* 0x00000803020075a7 */ /* 0x0002a600080011ff */
[----:B--2---:R-:W-:Y:S05]  /*b9d0*/  @!P0 NANOSLEEP.SYNCS 0x989680 ;  /* 0x009896800000895d */ /* 0x004fea0003900000 */
[----:B------:R-:W2:Y:S02]  /*b9e0*/  @!P0 SYNCS.PHASECHK.TRANS64 P0, [R2+URZ+0x8], R3 ;  /* 0x00000803020085a7 */ /* 0x000ea400080010ff */
[----:B--2---:R-:W-:Y:S05]  /*b9f0*/  @!P0 BRA `(.L_x_67) ;  /* 0xfffffffc00ec8947 */ /* 0x004fea000383ffff */
[----:B------:R-:W-:Y:S05]  /*ba00*/  BRA `(.L_x_66) ;  /* 0xffffff7400f07947 */ /* 0x000fea000383ffff */
.L_x_68:
[----:B-1----:R1:W2:Y:S02]  /*ba10*/  SYNCS.PHASECHK.TRANS64.TRYWAIT P0, [R0+URZ+0xa0], R5 ;  /* 0x0000a005000075a7 */ /* 0x0022a400080011ff */
[----:B--2---:R-:W-:Y:S05]  /*ba20*/  @!P0 NANOSLEEP.SYNCS 0x989680 ;  /* 0x009896800000895d */ /* 0x004fea0003900000 */
[----:B------:R-:W2:Y:S02]  /*ba30*/  @!P0 SYNCS.PHASECHK.TRANS64 P0, [R0+URZ+0xa0], R5 ;  /* 0x0000a005000085a7 */ /* 0x000ea400080010ff */
[----:B--2---:R-:W-:Y:S05]  /*ba40*/  @!P0 BRA `(.L_x_68) ;  /* 0xfffffffc00f08947 */ /* 0x004fea000383ffff */
[----:B------:R-:W-:Y:S05]  /*ba50*/  BRA `(.L_x_168) ;  /* 0xffffff7800dc7947 */ /* 0x000fea000383ffff */
.L_x_70:
[----:B------:R-:W-:-:S07]  /*ba60*/  MOV R0, UR9 ;  /* 0x0000000900007c02 */ /* 0x000fce0008000f00 */
.L_x_169:
[----:B-1----:R1:W2:Y:S02]  /*ba70*/  SYNCS.PHASECHK.TRANS64.TRYWAIT P0, [R0+URZ+0xd0], R5 ;  /* 0x0000d005000075a7 */ /* 0x0022a400080011ff */
[----:B--2---:R-:W-:Y:S05]  /*ba80*/  @!P0 NANOSLEEP.SYNCS 0x989680 ;  /* 0x009896800000895d */ /* 0x004fea0003900000 */
[----:B------:R-:W2:Y:S02]  /*ba90*/  @!P0 SYNCS.PHASECHK.TRANS64 P0, [R0+URZ+0xd0], R5 ;  /* 0x0000d005000085a7 */ /* 0x000ea400080010ff */
[----:B--2---:R-:W-:Y:S05]  /*baa0*/  @!P0 BRA `(.L_x_169) ;  /* 0xfffffffc00f08947 */ /* 0x004fea000383ffff */
[----:B------:R-:W-:Y:S05]  /*bab0*/  BRA `(.L_x_170) ;  /* 0xffffff7c00287947 */ /* 0x000fea000383ffff */
.L_x_73:
[----:B------:R-:W-:Y:S07]  /*bac0*/  MOV R0, UR8 ;  /* 0x0000000800007c02 */ /* 0x000fee0008000f00 */
.L_x_171:
[----:B-1----:R1:W2:Y:S02]  /*bad0*/  SYNCS.PHASECHK.TRANS64.TRYWAIT P0, [R0+URZ], R5 ;  /* 0x00000005000075a7 */ /* 0x0022a400080011ff */
[----:B--2---:R-:W-:Y:S05]  /*bae0*/  @!P0 NANOSLEEP.SYNCS 0x989680 ;  /* 0x009896800000895d */ /* 0x004fea0003900000 */
[----:B------:R-:W2:Y:S02]  /*baf0*/  @!P0 SYNCS.PHASECHK.TRANS64 P0, [R0+URZ], R5 ;  /* 0x00000005000085a7 */ /* 0x000ea400080010ff */
[----:B--2---:R-:W-:Y:S05]  /*bb00*/  @!P0 BRA `(.L_x_171) ;  /* 0xfffffffc00f08947 */ /* 0x004fea000383ffff */
[----:B------:R-:W-:Y:S05]  /*bb10*/  BRA `(.L_x_72) ;  /* 0xffffff7c003c7947 */ /* 0x000fea000383ffff */
.L_x_77:
[----:B-1----:R-:W-:-:S07]  /*bb20*/  MOV R0, UR5 ;  /* 0x0000000500007c02 */ /* 0x002fce0008000f00 */
.L_x_172:
[----:B-1----:R1:W2:Y:S02]  /*bb30*/  SYNCS.PHASECHK.TRANS64.TRYWAIT P0, [R0+URZ], R3 ;  /* 0x00000003000075a7 */ /* 0x0022a400080011ff */
[----:B--2---:R-:W-:Y:S05]  /*bb40*/  @!P0 NANOSLEEP.SYNCS 0x989680 ;  /* 0x009896800000895d */ /* 0x004fea0003900000 */
[----:B------:R-:W2:Y:S02]  /*bb50*/  @!P0 SYNCS.PHASECHK.TRANS64 P0, [R0+URZ], R3 ;  /* 0x00000003000085a7 */ /* 0x000ea400080010ff */
[----:B--2---:R-:W-:Y:S05]  /*bb60*/  @!P0 BRA `(.L_x_172) ;  /* 0xfffffffc00f08947 */ /* 0x004fea000383ffff */
[----:B------:R-:W-:Y:S05]  /*bb70*/  BRA `(.L_x_173) ;  /* 0xffffff8000307947 */ /* 0x000fea000383ffff */
.L_x_80:
[----:B------:R-:W-:-:S07]  /*bb80*/  MOV R0, UR7 ;  /* 0x0000000700007c02 */ /* 0x000fce0008000f00 */
.L_x_174:
[----:B-1----:R1:W2:Y:S02]  /*bb90*/  SYNCS.PHASECHK.TRANS64.TRYWAIT P1, [R0+URZ+0x100], R3 ;  /* 0x00010003000075a7 */ /* 0x0022a400080211ff */
[----:B--2---:R-:W-:Y:S05]  /*bba0*/  @!P1 NANOSLEEP.SYNCS 0x989680 ;  /* 0x009896800000995d */ /* 0x004fea0003900000 */
[----:B------:R-:W2:Y:S02]  /*bbb0*/  @!P1 SYNCS.PHASECHK.TRANS64 P1, [R0+URZ+0x100], R3 ;  /* 0x00010003000095a7 */ /* 0x000ea400080210ff */
[----:B--2---:R-:W-:Y:S05]  /*bbc0*/  @!P1 BRA `(.L_x_174) ;  /* 0xfffffffc00f09947 */ /* 0x004fea000383ffff */
[----:B------:R-:W-:Y:S05]  /*bbd0*/  BRA `(.L_x_175) ;  /* 0xffffff80007c7947 */ /* 0x000fea000383ffff */
.L_x_85:
[----:B--2---:R2:W4:Y:S02]  /*bbe0*/  SYNCS.PHASECHK.TRANS64.TRYWAIT P0, [R0+URZ+0xa0], R3 ;  /* 0x0000a003000075a7 */ /* 0x00452400080011ff */
[----:B----4-:R-:W-:Y:S05]  /*bbf0*/  @!P0 NANOSLEEP.SYNCS 0x989680 ;  /* 0x009896800000895d */ /* 0x010fea0003900000 */
[----:B------:R-:W4:Y:S02]  /*bc00*/  @!P0 SYNCS.PHASECHK.TRANS64 P0, [R0+URZ+0xa0], R3 ;  /* 0x0000a003000085a7 */ /* 0x000f2400080010ff */
[----:B----4-:R-:W-:Y:S05]  /*bc10*/  @!P0 BRA `(.L_x_85) ;  /* 0xfffffffc00f08947 */ /* 0x010fea000383ffff */
[----:B------:R-:W-:Y:S05]  /*bc20*/  BRA `(.L_x_176) ;  /* 0xffffff8400907947 */ /* 0x000fea000383ffff */
.L_x_88:
[----:B------:R-:W-:Y:S07]  /*bc30*/  MOV R0, UR7 ;  /* 0x0000000700007c02 */ /* 0x000fee0008000f00 */
.L_x_177:
[----:B--2---:R2:W4:Y:S02]  /*bc40*/  SYNCS.PHASECHK.TRANS64.TRYWAIT P0, [R0+URZ+0x98], R3 ;  /* 0x00009803000075a7 */ /* 0x00452400080011ff */
[----:B----4-:R-:W-:Y:S05]  /*bc50*/  @!P0 NANOSLEEP.SYNCS 0x989680 ;  /* 0x009896800000895d */ /* 0x010fea0003900000 */
[----:B------:R-:W4:Y:S02]  /*bc60*/  @!P0 SYNCS.PHASECHK.TRANS64 P0, [R0+URZ+0x98], R3 ;  /* 0x00009803000085a7 */ /* 0x000f2400080010ff */
[----:B----4-:R-:W-:Y:S05]  /*bc70*/  @!P0 BRA `(.L_x_177) ;  /* 0xfffffffc00f08947 */ /* 0x010fea000383ffff */
[----:B------:R-:W-:Y:S05]  /*bc80*/  BRA `(.L_x_87) ;  /* 0xffffff8800707947 */ /* 0x000fea000383ffff */
.L_x_91:
[----:B------:R-:W-:Y:S07]  /*bc90*/  MOV R3, UR7 ;  /* 0x0000000700037c02 */ /* 0x000fee0008000f00 */
.L_x_178:
[----:B-1----:R1:W2:Y:S02]  /*bca0*/  SYNCS.PHASECHK.TRANS64.TRYWAIT P0, [R3+URZ+0x70], R12 ;  /* 0x0000700c030075a7 */ /* 0x0022a400080011ff */
[----:B--2---:R-:W-:Y:S05]  /*bcb0*/  @!P0 NANOSLEEP.SYNCS 0x989680 ;  /* 0x009896800000895d */ /* 0x004fea0003900000 */
[----:B------:R-:W2:Y:S02]  /*bcc0*/  @!P0 SYNCS.PHASECHK.TRANS64 P0, [R3+URZ+0x70], R12 ;  /* 0x0000700c030085a7 */ /* 0x000ea400080010ff */
[----:B--2---:R-:W-:Y:S05]  /*bcd0*/  @!P0 BRA `(.L_x_178) ;  /* 0xfffffffc00f08947 */ /* 0x004fea000383ffff */
[----:B------:R-:W-:Y:S05]  /*bce0*/  BRA `(.L_x_179) ;  /* 0xffffff8800e87947 */ /* 0x000fea000383ffff */
.L_x_92:
[----:B-1----:R-:W-:Y:S07]  /*bcf0*/  MOV R3, UR7 ;  /* 0x0000000700037c02 */ /* 0x002fee0008000f00 */
.L_x_180:
[----:B-1----:R1:W2:Y:S02]  /*bd00*/  SYNCS.PHASECHK.TRANS64.TRYWAIT P0, [R3+URZ+0x78], R12 ;  /* 0x0000780c030075a7 */ /* 0x0022a400080011ff */
[----:B--2---:R-:W-:Y:S05]  /*bd10*/  @!P0 NANOSLEEP.SYNCS 0x989680 ;  /* 0x009896800000895d */ /* 0x004fea0003900000 */
[----:B------:R-:W2:Y:S02]  /*bd20*/  @!P0 SYNCS.PHASECHK.TRANS64 P0, [R3+URZ+0x78], R12 ;  /* 0x0000780c030085a7 */ /* 0x000ea400080010ff */
[----:B--2---:R-:W-:Y:S05]  /*bd30*/  @!P0 BRA `(.L_x_180) ;  /* 0xfffffffc00f08947 */ /* 0x004fea000383ffff */
[----:B------:R-:W-:Y:S05]  /*bd40*/  BRA `(.L_x_181) ;  /* 0xffffff8c00247947 */ /* 0x000fea000383ffff */
.L_x_93:
[----:B-1----:R-:W-:Y:S07]  /*bd50*/  MOV R3, UR7 ;  /* 0x0000000700037c02 */ /* 0x002fee0008000f00 */
.L_x_182:
[----:B-1----:R1:W2:Y:S02]  /*bd60*/  SYNCS.PHASECHK.TRANS64.TRYWAIT P0, [R3+URZ+0x80], R12 ;  /* 0x0000800c030075a7 */ /* 0x0022a400080011ff */
[----:B--2---:R-:W-:Y:S05]  /*bd70*/  @!P0 NANOSLEEP.SYNCS 0x989680 ;  /* 0x009896800000895d */ /* 0x004fea0003900000 */
[----:B------:R-:W2:Y:S02]  /*bd80*/  @!P0 SYNCS.PHASECHK.TRANS64 P0, [R3+URZ+0x80], R12 ;  /* 0x0000800c030085a7 */ /* 0x000ea400080010ff */
[----:B--2---:R-:W-:Y:S05]  /*bd90*/  @!P0 BRA `(.L_x_182) ;  /* 0xfffffffc00f08947 */ /* 0x004fea000383ffff */
[----:B------:R-:W-:Y:S05]  /*bda0*/  BRA `(.L_x_183) ;  /* 0xffffff8c006c7947 */ /* 0x000fea000383ffff */
.L_x_94:
[----:B------:R-:W-:Y:S07]  /*bdb0*/  MOV R3, UR7 ;  /* 0x0000000700037c02 */ /* 0x000fee0008000f00 */
.L_x_184:
[----:B-1----:R1:W2:Y:S02]  /*bdc0*/  SYNCS.PHASECHK.TRANS64.TRYWAIT P0, [R3+URZ+0x88], R12 ;  /* 0x0000880c030075a7 */ /* 0x0022a400080011ff */
[----:B--2---:R-:W-:Y:S05]  /*bdd0*/  @!P0 NANOSLEEP.SYNCS 0x989680 ;  /* 0x009896800000895d */ /* 0x004fea0003900000 */
[----:B------:R-:W2:Y:S02]  /*bde0*/  @!P0 SYNCS.PHASECHK.TRANS64 P0, [R3+URZ+0x88], R12 ;  /* 0x0000880c030085a7 */ /* 0x000ea400080010ff */
[----:B--2---:R-:W-:Y:S05]  /*bdf0*/  @!P0 BRA `(.L_x_184) ;  /* 0xfffffffc00f08947 */ /* 0x004fea000383ffff */
[----:B------:R-:W-:Y:S05]  /*be00*/  BRA `(.L_x_185) ;  /* 0xffffff8c00f47947 */ /* 0x000fea000383ffff */
.L_x_96:
[----:B------:R-:W-:-:S07]  /*be10*/  MOV R0, UR7 ;  /* 0x0000000700007c02 */ /* 0x000fce0008000f00 */
.L_x_186:
[----:B-1----:R1:W4:Y:S02]  /*be20*/  SYNCS.PHASECHK.TRANS64.TRYWAIT P0, [R0+URZ+0x70], R3 ;  /* 0x00007003000075a7 */ /* 0x00232400080011ff */
[----:B----4-:R-:W-:Y:S05]  /*be30*/  @!P0 NANOSLEEP.SYNCS 0x989680 ;  /* 0x009896800000895d */ /* 0x010fea0003900000 */
[----:B------:R-:W4:Y:S02]  /*be40*/  @!P0 SYNCS.PHASECHK.TRANS64 P0, [R0+URZ+0x70], R3 ;  /* 0x00007003000085a7 */ /* 0x000f2400080010ff */
[----:B----4-:R-:W-:Y:S05]  /*be50*/  @!P0 BRA `(.L_x_186) ;  /* 0xfffffffc00f08947 */ /* 0x010fea000383ffff */
[----:B------:R-:W-:Y:S05]  /*be60*/  BRA `(.L_x_187) ;  /* 0xffffff9000647947 */ /* 0x000fea000383ffff */
.L_x_97:
[----:B-1----:R-:W-:-:S07]  /*be70*/  MOV R0, UR7 ;  /* 0x0000000700007c02 */ /* 0x002fce0008000f00 */
.L_x_188:
[----:B-1----:R1:W4:Y:S02]  /*be80*/  SYNCS.PHASECHK.TRANS64.TRYWAIT P0, [R0+URZ+0x78], R3 ;  /* 0x00007803000075a7 */ /* 0x00232400080011ff */
[----:B----4-:R-:W-:Y:S05]  /*be90*/  @!P0 NANOSLEEP.SYNCS 0x989680 ;  /* 0x009896800000895d */ /* 0x010fea0003900000 */
[----:B------:R-:W4:Y:S02]  /*bea0*/  @!P0 SYNCS.PHASECHK.TRANS64 P0, [R0+URZ+0x78], R3 ;  /* 0x00007803000085a7 */ /* 0x000f2400080010ff */
[----:B----4-:R-:W-:Y:S05]  /*beb0*/  @!P0 BRA `(.L_x_188) ;  /* 0xfffffffc00f08947 */ /* 0x010fea000383ffff */
[----:B------:R-:W-:Y:S05]  /*bec0*/  BRA `(.L_x_189) ;  /* 0xffffff9000547947 */ /* 0x000fea000383ffff */
.L_x_98:
[----:B-1----:R-:W-:-:S07]  /*bed0*/  MOV R0, UR7 ;  /* 0x0000000700007c02 */ /* 0x002fce0008000f00 */
.L_x_190:
[----:B-1----:R1:W4:Y:S02]  /*bee0*/  SYNCS.PHASECHK.TRANS64.TRYWAIT P0, [R0+URZ+0x80], R3 ;  /* 0x00008003000075a7 */ /* 0x00232400080011ff */
[----:B----4-:R-:W-:Y:S05]  /*bef0*/  @!P0 NANOSLEEP.SYNCS 0x989680 ;  /* 0x009896800000895d */ /* 0x010fea0003900000 */
[----:B------:R-:W4:Y:S02]  /*bf00*/  @!P0 SYNCS.PHASECHK.TRANS64 P0, [R0+URZ+0x80], R3 ;  /* 0x00008003000085a7 */ /* 0x000f2400080010ff */
[----:B----4-:R-:W-:Y:S05]  /*bf10*/  @!P0 BRA `(.L_x_190) ;  /* 0xfffffffc00f08947 */ /* 0x010fea000383ffff */
[----:B------:R-:W-:Y:S05]  /*bf20*/  BRA `(.L_x_191) ;  /* 0xffffff9000447947 */ /* 0x000fea000383ffff */
.L_x_100:
[----:B--2---:R2:W3:Y:S02]  /*bf30*/  SYNCS.PHASECHK.TRANS64.TRYWAIT P0, [R0+URZ+0xa0], R3 ;  /* 0x0000a003000075a7 */ /* 0x0044e400080011ff */
[----:B---3--:R-:W-:Y:S05]  /*bf40*/  @!P0 NANOSLEEP.SYNCS 0x989680 ;  /* 0x009896800000895d */ /* 0x008fea0003900000 */
[----:B------:R-:W3:Y:S02]  /*bf50*/  @!P0 SYNCS.PHASECHK.TRANS64 P0, [R0+URZ+0xa0], R3 ;  /* 0x0000a003000085a7 */ /* 0x000ee400080010ff */
[----:B---3--:R-:W-:Y:S05]  /*bf60*/  @!P0 BRA `(.L_x_100) ;  /* 0xfffffffc00f08947 */ /* 0x008fea000383ffff */
[----:B------:R-:W-:Y:S05]  /*bf70*/  BRA `(.L_x_192) ;  /* 0xffffff9400187947 */ /* 0x000fea000383ffff */
.L_x_111:
[----:B-1----:R-:W-:Y:S04]  /*bf80*/  MOV R2, UR48 ;  /* 0x0000003000027c02 */ /* 0x002fe80008000f00 */
[----:B------:R1:W3:Y:S03]  /*bf90*/  SYNCS.PHASECHK.TRANS64.TRYWAIT P1, [R2+URZ+0x50], R3 ;  /* 0x00005003020075a7 */ /* 0x0002e600080211ff */
[----:B---3--:R-:W-:Y:S05]  /*bfa0*/  @!P1 NANOSLEEP.SYNCS 0x989680 ;  /* 0x009896800000995d */ /* 0x008fea0003900000 */
[----:B------:R-:W3:Y:S02]  /*bfb0*/  @!P1 SYNCS.PHASECHK.TRANS64 P1, [R2+URZ+0x50], R3 ;  /* 0x00005003020095a7 */ /* 0x000ee400080210ff */
[----:B---3--:R-:W-:Y:S05]  /*bfc0*/  @!P1 BRA `(.L_x_111) ;  /* 0xfffffffc00ec9947 */ /* 0x008fea000383ffff */
[----:B------:R-:W-:Y:S05]  /*bfd0*/  BRA `(.L_x_110) ;  /* 0xffffffa000987947 */ /* 0x000fea000383ffff */
.L_x_113:
[----:B-1----:R1:W4:Y:S02]  /*bfe0*/  SYNCS.PHASECHK.TRANS64.TRYWAIT P0, [R183+URZ+0xc0], R0 ;  /* 0x0000c000b70075a7 */ /* 0x00232400080011ff */
[----:B----4-:R-:W-:Y:S05]  /*bff0*/  @!P0 NANOSLEEP.SYNCS 0x989680 ;  /* 0x009896800000895d */ /* 0x010fea0003900000 */
[----:B------:R-:W4:Y:S02]  /*c000*/  @!P0 SYNCS.PHASECHK.TRANS64 P0, [R183+URZ+0xc0], R0 ;  /* 0x0000c000b70085a7 */ /* 0x000f2400080010ff */
[----:B----4-:R-:W-:Y:S05]  /*c010*/  @!P0 BRA `(.L_x_113) ;  /* 0xfffffffc00f08947 */ /* 0x010fea000383ffff */
[----:B------:R-:W-:Y:S05]  /*c020*/  BRA `(.L_x_112) ;  /* 0xffffffa000d07947 */ /* 0x000fea000383ffff */
.L_x_122:
[----:B--2---:R2:W4:Y:S02]  /*c030*/  SYNCS.PHASECHK.TRANS64.TRYWAIT P0, [R3+URZ+0x50], R0 ;  /* 0x00005000030075a7 */ /* 0x00452400080011ff */
[----:B----4-:R-:W-:Y:S05]  /*c040*/  @!P0 NANOSLEEP.SYNCS 0x989680 ;  /* 0x009896800000895d */ /* 0x010fea0003900000 */
[----:B------:R-:W4:Y:S02]  /*c050*/  @!P0 SYNCS.PHASECHK.TRANS64 P0, [R3+URZ+0x50], R0 ;  /* 0x00005000030085a7 */ /* 0x000f2400080010ff */
[----:B----4-:R-:W-:Y:S05]  /*c060*/  @!P0 BRA `(.L_x_122) ;  /* 0xfffffffc00f08947 */ /* 0x010fea000383ffff */
[----:B------:R-:W-:Y:S05]  /*c070*/  BRA `(.L_x_121) ;  /* 0xffffffb4007c7947 */ /* 0x000fea000383ffff */
.L_x_130:
[----:B-1----:R1:W4:Y:S02]  /*c080*/  SYNCS.PHASECHK.TRANS64.TRYWAIT P0, [R0+URZ+0x50], R7 ;  /* 0x00005007000075a7 */ /* 0x00232400080011ff */
[----:B----4-:R-:W-:Y:S05]  /*c090*/  @!P0 NANOSLEEP.SYNCS 0x989680 ;  /* 0x009896800000895d */ /* 0x010fea0003900000 */
[----:B------:R-:W4:Y:S02]  /*c0a0*/  @!P0 SYNCS.PHASECHK.TRANS64 P0, [R0+URZ+0x50], R7 ;  /* 0x00005007000085a7 */ /* 0x000f2400080010ff */
[----:B----4-:R-:W-:Y:S05]  /*c0b0*/  @!P0 BRA `(.L_x_130) ;  /* 0xfffffffc00f08947 */ /* 0x010fea000383ffff */
[----:B------:R-:W-:Y:S05]  /*c0c0*/  BRA `(.L_x_129) ;  /* 0xffffffc800707947 */ /* 0x000fea000383ffff */
.L_x_138:
[----:B-1----:R1:W2:Y:S02]  /*c0d0*/  SYNCS.PHASECHK.TRANS64.TRYWAIT P0, [R3+URZ+0x50], R0 ;  /* 0x00005000030075a7 */ /* 0x0022a400080011ff */
[----:B--2---:R-:W-:Y:S05]  /*c0e0*/  @!P0 NANOSLEEP.SYNCS 0x989680 ;  /* 0x009896800000895d */ /* 0x004fea0003900000 */
[----:B------:R-:W2:Y:S02]  /*c0f0*/  @!P0 SYNCS.PHASECHK.TRANS64 P0, [R3+URZ+0x50], R0 ;  /* 0x00005000030085a7 */ /* 0x000ea400080010ff */
[----:B--2---:R-:W-:Y:S05]  /*c100*/  @!P0 BRA `(.L_x_138) ;  /* 0xfffffffc00f08947 */ /* 0x004fea000383ffff */
[----:B------:R-:W-:Y:S05]  /*c110*/  BRA `(.L_x_137) ;  /* 0xffffffdc00647947 */ /* 0x000fea000383ffff */
        .weak           $__internal_0_$__cuda_sm10x_tcgen05_guardrail_trap_col_being_dealloced_not_returned_by_alloc
        .type           $__internal_0_$__cuda_sm10x_tcgen05_guardrail_trap_col_being_dealloced_not_returned_by_alloc,@function
        .size           $__internal_0_$__cuda_sm10x_tcgen05_guardrail_trap_col_being_dealloced_not_returned_by_alloc,($__internal_1_$__cuda_sm10x_tcgen05_guardrail_trap_phase_invalid_during_alloc - $__internal_0_$__cuda_sm10x_tcgen05_guardrail_trap_col_being_dealloced_not_returned_by_alloc)
$__internal_0_$__cuda_sm10x_tcgen05_guardrail_trap_col_being_dealloced_not_returned_by_alloc:
[----:B------:R-:W-:Y:S05]  /*c120*/  BPT.TRAP 0x1 ;  /* 0x000000040000795c */ /* 0x000fea0000300000 */
[----:B------:R-:W-:-:S04]  /*c130*/  HFMA2 R3, -RZ, RZ, 0, 0 ;  /* 0x00000000ff037431 */ /* 0x000fc800000001ff */
[----:B------:R-:W-:Y:S05]  /*c140*/  RET.REL.NODEC R2 `(_ZN7cutlass13device_kernelINS_4gemm6kernel13GemmUniversalIN4cute5tupleIJiiiiEEENS1_10collective13CollectiveMmaINS1_35MainloopSm100TmaUmmaWarpSpecializedILi5ELi2ELi2ENS5_IJNS4_1CILi2EEENSA_ILi1EEESC_EEEEENS5_IJNSA_ILi256EEESF_NSA_ILi64EEEEEENS_10bfloat16_tENS5_IJlSC_lEEESI_SJ_NS4_8TiledMMAINS4_8MMA_AtomIJNS4_26SM100_MMA_F16BF16_2x1SM_SSISI_SI_fLi256ELi256ELNS4_4UMMA5MajorE0ELSO_0ELNSN_7ScaleInE0ELSP_0EEEEEENS4_6LayoutINS5_IJSC_SC_SC_EEENS5_IJNSA_ILi0EEESU_SU_EEEEENS5_IJNS4_10UnderscoreESX_SX_EEEEENS4_18SM100_TMA_2SM_LOADENS4_14ComposedLayoutINS4_7SwizzleILi3ELi4ELi3EEENS4_18smem_ptr_flag_bitsILi16EEENSS_INS5_IJNSA_ILi8EEESG_EEENS5_IJSG_SC_EEEEEEEvNS4_8identityES10_S1A_vS1B_EENS_8epilogue10collective18CollectiveEpilogueINS1D_23Sm100TmaWarpSpecializedILi4ELi2ELi64ELb1ELb0EEEJNS5_IJNSA_ILi128EEESF_SG_EEENS5_IJNSS_IS1I_SC_EENSS_ISG_SC_EEEEESI_SJ_SI_SJ_NS1D_6fusion15FusionCallbacksIS1H_NS1N_17LinearCombinationISI_fSI_fLNS_15FloatRoundStyleE2EEES1J_S1M_JEEENS4_5SM1004TMEM4LOAD26SM100_TMEM_LOAD_32dp32b64xENS4_13SM90_TMA_LOADES1A_NS4_39AutoVectorizingCopyWithAssumedAlignmentILi128EEENS4_14SM90_TMA_STOREES1A_S1Z_S1Z_EEEvvEEEEvNT_6ParamsE) ;  /* 0xffffff3c02ac7950 */ /* 0x000fea0003c3ffff */
        .weak           $__internal_1_$__cuda_sm10x_tcgen05_guardrail_trap_phase_invalid_during_alloc
        .type           $__internal_1_$__cuda_sm10x_tcgen05_guardrail_trap_phase_invalid_during_alloc,@function
        .size           $__internal_1_$__cuda_sm10x_tcgen05_guardrail_trap_phase_invalid_during_alloc,($__internal_2_$__cuda_sm10x_tcgen05_guardrail_trap_unallocated_columns_being_dealloced - $__internal_1_$__cuda_sm10x_tcgen05_guardrail_trap_phase_invalid_during_alloc)
$__internal_1_$__cuda_sm10x_tcgen05_guardrail_trap_phase_invalid_during_alloc:
[----:B------:R-:W-:Y:S05]  /*c150*/  BPT.TRAP 0x1 ;  /* 0x000000040000795c */ /* 0x000fea0000300000 */
[----:B------:R-:W-:-:S04]  /*c160*/  MOV R3, 0x0 ;  /* 0x0000000000037802 */ /* 0x000fc80000000f00 */
[----:B------:R-:W-:Y:S05]  /*c170*/  RET.REL.NODEC R2 `(_ZN7cutlass13device_kernelINS_4gemm6kernel13GemmUniversalIN4cute5tupleIJiiiiEEENS1_10collective13CollectiveMmaINS1_35MainloopSm100TmaUmmaWarpSpecializedILi5ELi2ELi2ENS5_IJNS4_1CILi2EEENSA_ILi1EEESC_EEEEENS5_IJNSA_ILi256EEESF_NSA_ILi64EEEEEENS_10bfloat16_tENS5_IJlSC_lEEESI_SJ_NS4_8TiledMMAINS4_8MMA_AtomIJNS4_26SM100_MMA_F16BF16_2x1SM_SSISI_SI_fLi256ELi256ELNS4_4UMMA5MajorE0ELSO_0ELNSN_7ScaleInE0ELSP_0EEEEEENS4_6LayoutINS5_IJSC_SC_SC_EEENS5_IJNSA_ILi0EEESU_SU_EEEEENS5_IJNS4_10UnderscoreESX_SX_EEEEENS4_18SM100_TMA_2SM_LOADENS4_14ComposedLayoutINS4_7SwizzleILi3ELi4ELi3EEENS4_18smem_ptr_flag_bitsILi16EEENSS_INS5_IJNSA_ILi8EEESG_EEENS5_IJSG_SC_EEEEEEEvNS4_8identityES10_S1A_vS1B_EENS_8epilogue10collective18CollectiveEpilogueINS1D_23Sm100TmaWarpSpecializedILi4ELi2ELi64ELb1ELb0EEEJNS5_IJNSA_ILi128EEESF_SG_EEENS5_IJNSS_IS1I_SC_EENSS_ISG_SC_EEEEESI_SJ_SI_SJ_NS1D_6fusion15FusionCallbacksIS1H_NS1N_17LinearCombinationISI_fSI_fLNS_15FloatRoundStyleE2EEES1J_S1M_JEEENS4_5SM1004TMEM4LOAD26SM100_TMEM_LOAD_32dp32b64xENS4_13SM90_TMA_LOADES1A_NS4_39AutoVectorizingCopyWithAssumedAlignmentILi128EEENS4_14SM90_TMA_STOREES1A_S1Z_S1Z_EEEvvEEEEvNT_6ParamsE) ;  /* 0xffffff3c02a07950 */ /* 0x000fea0003c3ffff */
        .weak           $__internal_2_$__cuda_sm10x_tcgen05_guardrail_trap_unallocated_columns_being_dealloced
        .type           $__internal_2_$__cuda_sm10x_tcgen05_guardrail_trap_unallocated_columns_being_dealloced,@function
        .size           $__internal_2_$__cuda_sm10x_tcgen05_guardrail_trap_unallocated_columns_being_dealloced,(.L_x_194 - $__internal_2_$__cuda_sm10x_tcgen05_guardrail_trap_unallocated_columns_being_dealloced)
$__internal_2_$__cuda_sm10x_tcgen05_guardrail_trap_unallocated_columns_being_dealloced:
[----:B------:R-:W-:Y:S05]  /*c180*/  BPT.TRAP 0x1 ;  /* 0x000000040000795c */ /* 0x000fea0000300000 */
[----:B------:R-:W-:-:S04]  /*c190*/  HFMA2 R3, -RZ, RZ, 0, 0 ;  /* 0x00000000ff037431 */ /* 0x000fc800000001ff */
[----:B------:R-:W-:Y:S05]  /*c1a0*/  RET.REL.NODEC R2 `(_ZN7cutlass13device_kernelINS_4gemm6kernel13GemmUniversalIN4cute5tupleIJiiiiEEENS1_10collective13CollectiveMmaINS1_35MainloopSm100TmaUmmaWarpSpecializedILi5ELi2ELi2ENS5_IJNS4_1CILi2EEENSA_ILi1EEESC_EEEEENS5_IJNSA_ILi256EEESF_NSA_ILi64EEEEEENS_10bfloat16_tENS5_IJlSC_lEEESI_SJ_NS4_8TiledMMAINS4_8MMA_AtomIJNS4_26SM100_MMA_F16BF16_2x1SM_SSISI_SI_fLi256ELi256ELNS4_4UMMA5MajorE0ELSO_0ELNSN_7ScaleInE0ELSP_0EEEEEENS4_6LayoutINS5_IJSC_SC_SC_EEENS5_IJNSA_ILi0EEESU_SU_EEEEENS5_IJNS4_10UnderscoreESX_SX_EEEEENS4_18SM100_TMA_2SM_LOADENS4_14ComposedLayoutINS4_7SwizzleILi3ELi4ELi3EEENS4_18smem_ptr_flag_bitsILi16EEENSS_INS5_IJNSA_ILi8EEESG_EEENS5_IJSG_SC_EEEEEEEvNS4_8identityES10_S1A_vS1B_EENS_8epilogue10collective18CollectiveEpilogueINS1D_23Sm100TmaWarpSpecializedILi4ELi2ELi64ELb1ELb0EEEJNS5_IJNSA_ILi128EEESF_SG_EEENS5_IJNSS_IS1I_SC_EENSS_ISG_SC_EEEEESI_SJ_SI_SJ_NS1D_6fusion15FusionCallbacksIS1H_NS1N_17LinearCombinationISI_fSI_fLNS_15FloatRoundStyleE2EEES1J_S1M_JEEENS4_5SM1004TMEM4LOAD26SM100_TMEM_LOAD_32dp32b64xENS4_13SM90_TMA_LOADES1A_NS4_39AutoVectorizingCopyWithAssumedAlignmentILi128EEENS4_14SM90_TMA_STOREES1A_S1Z_S1Z_EEEvvEEEEvNT_6ParamsE) ;  /* 0xffffff3c02947950 */ /* 0x000fea0003c3ffff */
.L_x_193:
[----:B------:R-:W-:-:S00]  /*c1b0*/  BRA `(.L_x_193) ;  /* 0xfffffffc00fc7947 */ /* 0x000fc0000383ffff */
[----:B------:R-:W-:-:S00]  /*c1c0*/  NOP ;  /* 0x0000000000007918 */ /* 0x000fc00000000000 */
        /* <DEDUP_REMOVED lines=11> */
.L_x_194:


//--------------------- .nv.global.init           --------------------------
	.section	.nv.global.init,"aw",@progbits
.nv.global.init:
	.type		$str$27,@object
	.size		$str$27,($str$28 - $str$27)
$str$27:
        /*0000*/ 	.byte	0x28, 0x61, 0x64, 0x64, 0x72, 0x65, 0x73, 0x73, 0x20, 0x26, 0x20, 0x6d, 0x61, 0x73, 0x6b, 0x29
        /*0010*/ 	.byte	0x20, 0x3d, 0x3d, 0x20, 0x30, 0x00
	.type		$str$28,@object
	.size		$str$28,($str$26 - $str$28)
$str$28:
        /*0016*/ 	.byte	0x2f, 0x74, 0x6d, 0x70, 0x2f, 0x63, 0x75, 0x74, 0x6c, 0x61, 0x73, 0x73, 0x5f, 0x73, 0x77, 0x65
        /*0026*/ 	.byte	0x65, 0x70, 0x5f, 0x73, 0x72, 0x63, 0x2f, 0x69, 0x6e, 0x63, 0x6c, 0x75, 0x64, 0x65, 0x2f, 0x63
        /*0036*/ 	.byte	0x75, 0x74, 0x65, 0x2f, 0x70, 0x6f, 0x69, 0x6e, 0x74, 0x65, 0x72, 0x5f, 0x66, 0x6c, 0x61, 0x67
        /*0046*/ 	.byte	0x67, 0x65, 0x64, 0x2e, 0x68, 0x70, 0x70, 0x00
	.type		$str$26,@object
	.size		$str$26,($str$25 - $str$26)
$str$26:
        /*004e*/ 	.byte	0x2f, 0x74, 0x6d, 0x70, 0x2f, 0x63, 0x75, 0x74, 0x6c, 0x61, 0x73, 0x73, 0x5f, 0x73, 0x77, 0x65
        /*005e*/ 	.byte	0x65, 0x70, 0x5f, 0x73, 0x72, 0x63, 0x2f, 0x69, 0x6e, 0x63, 0x6c, 0x75, 0x64, 0x65, 0x2f, 0x63
        /*006e*/ 	.byte	0x75, 0x74, 0x65, 0x2f, 0x61, 0x74, 0x6f, 0x6d, 0x2f, 0x63, 0x6f, 0x70, 0x79, 0x5f, 0x74, 0x72
        /*007e*/ 	.byte	0x61, 0x69, 0x74, 0x73, 0x5f, 0x73, 0x6d, 0x31, 0x30, 0x30, 0x2e, 0x68, 0x70, 0x70, 0x00
	.type		$str$25,@object
	.size		$str$25,(__unnamed_1 - $str$25)
$str$25:
        /*008d*/ 	.byte	0x28, 0x28, 0x75, 0x69, 0x6e, 0x74, 0x33, 0x32, 0x5f, 0x74, 0x28, 0x74, 0x68, 0x72, 0x65, 0x61
        /*009d*/ 	.byte	0x64, 0x49, 0x64, 0x78, 0x2e, 0x78, 0x29, 0x20, 0x2f, 0x20, 0x33, 0x32, 0x29, 0x20, 0x25, 0x20
        /*00ad*/ 	.byte	0x34, 0x29, 0x20, 0x3d, 0x3d, 0x20, 0x28, 0x28, 0x28, 0x74, 0x6d, 0x65, 0x6d, 0x5f, 0x61, 0x64
        /*00bd*/ 	.byte	0x64, 0x72, 0x20, 0x3e, 0x3e, 0x20, 0x31, 0x36, 0x29, 0x20, 0x2f, 0x20, 0x33, 0x32, 0x29, 0x20
        /*00cd*/ 	.byte	0x25, 0x20, 0x34, 0x29, 0x00
	.type		__unnamed_1,@object
	.size		__unnamed_1,(__unnamed_2 - __unnamed_1)
__unnamed_1:
        /*00d2*/ 	.byte	0x61, 0x75, 0x74, 0x6f, 0x20, 0x63, 0x75, 0x74, 0x65, 0x3a, 0x3a, 0x61, 0x73, 0x5f, 0x70, 0x6f
        /* <DEDUP_REMOVED lines=24> */
        /*0262*/ 	.byte	0x38, 0x31, 0x39, 0x32, 0x3e, 0x3e, 0x3e, 0x3e, 0x5d, 0x00
	.type		__unnamed_2,@object
	.size		__unnamed_2,(.L_2 - __unnamed_2)
__unnamed_2:
        /* <DEDUP_REMOVED lines=43> */
        /*051c*/ 	.byte	0x74, 0x65, 0x3a, 0x3a, 0x43, 0x3c, 0x30, 0x3e, 0x3e, 0x3e, 0x3e, 0x5d, 0x00
.L_2:


//--------------------- .nv.shared._ZN7cutlass13device_kernelINS_4gemm6kernel13GemmUniversalIN4cute5tupleIJiiiiEEENS1_10collective13CollectiveMmaINS1_35MainloopSm100TmaUmmaWarpSpecializedILi5ELi2ELi2ENS5_IJNS4_1CILi2EEENSA_ILi1EEESC_EEEEENS5_IJNSA_ILi256EEESF_NSA_ILi64EEEEEENS_10bfloat16_tENS5_IJlSC_lEEESI_SJ_NS4_8TiledMMAINS4_8MMA_AtomIJNS4_26SM100_MMA_F16BF16_2x1SM_SSISI_SI_fLi256ELi256ELNS4_4UMMA5MajorE0ELSO_0ELNSN_7ScaleInE0ELSP_0EEEEEENS4_6LayoutINS5_IJSC_SC_SC_EEENS5_IJNSA_ILi0EEESU_SU_EEEEENS5_IJNS4_10UnderscoreESX_SX_EEEEENS4_18SM100_TMA_2SM_LOADENS4_14ComposedLayoutINS4_7SwizzleILi3ELi4ELi3EEENS4_18smem_ptr_flag_bitsILi16EEENSS_INS5_IJNSA_ILi8EEESG_EEENS5_IJSG_SC_EEEEEEEvNS4_8identityES10_S1A_vS1B_EENS_8epilogue10collective18CollectiveEpilogueINS1D_23Sm100TmaWarpSpecializedILi4ELi2ELi64ELb1ELb0EEEJNS5_IJNSA_ILi128EEESF_SG_EEENS5_IJNSS_IS1I_SC_EENSS_ISG_SC_EEEEESI_SJ_SI_SJ_NS1D_6fusion15FusionCallbacksIS1H_NS1N_17LinearCombinationISI_fSI_fLNS_15FloatRoundStyleE2EEES1J_S1M_JEEENS4_5SM1004TMEM4LOAD26SM100_TMEM_LOAD_32dp32b64xENS4_13SM90_TMA_LOADES1A_NS4_39AutoVectorizingCopyWithAssumedAlignmentILi128EEENS4_14SM90_TMA_STOREES1A_S1Z_S1Z_EEEvvEEEEvNT_6ParamsE --------------------------
	.section	.nv.shared._ZN7cutlass13device_kernelINS_4gemm6kernel13GemmUniversalIN4cute5tupleIJiiiiEEENS1_10collective13CollectiveMmaINS1_35MainloopSm100TmaUmmaWarpSpecializedILi5ELi2ELi2ENS5_IJNS4_1CILi2EEENSA_ILi1EEESC_EEEEENS5_IJNSA_ILi256EEESF_NSA_ILi64EEEEEENS_10bfloat16_tENS5_IJlSC_lEEESI_SJ_NS4_8TiledMMAINS4_8MMA_AtomIJNS4_26SM100_MMA_F16BF16_2x1SM_SSISI_SI_fLi256ELi256ELNS4_4UMMA5MajorE0ELSO_0ELNSN_7ScaleInE0ELSP_0EEEEEENS4_6LayoutINS5_IJSC_SC_SC_EEENS5_IJNSA_ILi0EEESU_SU_EEEEENS5_IJNS4_10UnderscoreESX_SX_EEEEENS4_18SM100_TMA_2SM_LOADENS4_14ComposedLayoutINS4_7SwizzleILi3ELi4ELi3EEENS4_18smem_ptr_flag_bitsILi16EEENSS_INS5_IJNSA_ILi8EEESG_EEENS5_IJSG_SC_EEEEEEEvNS4_8identityES10_S1A_vS1B_EENS_8epilogue10collective18CollectiveEpilogueINS1D_23Sm100TmaWarpSpecializedILi4ELi2ELi64ELb1ELb0EEEJNS5_IJNSA_ILi128EEESF_SG_EEENS5_IJNSS_IS1I_SC_EENSS_ISG_SC_EEEEESI_SJ_SI_SJ_NS1D_6fusion15FusionCallbacksIS1H_NS1N_17LinearCombinationISI_fSI_fLNS_15FloatRoundStyleE2EEES1J_S1M_JEEENS4_5SM1004TMEM4LOAD26SM100_TMEM_LOAD_32dp32b64xENS4_13SM90_TMA_LOADES1A_NS4_39AutoVectorizingCopyWithAssumedAlignmentILi128EEENS4_14SM90_TMA_STOREES1A_S1Z_S1Z_EEEvvEEEEvNT_6ParamsE,"aw",@nobits
	.sectionflags	@""
	.align	16
	.zero		1024


//--------------------- .nv.shared.reserved.0     --------------------------
	.section	.nv.shared.reserved.0,"aw",@nobits
	.weak		__nv_reservedSMEM_offset_0_alias
	.size		__nv_reservedSMEM_offset_0_alias, 0, 64
	.other		__nv_reservedSMEM_offset_0_alias,@"STO_CUDA_RESERVED_SHARED STV_DEFAULT"
__nv_reservedSMEM_offset_0_alias:
	.zero		0
.nv.shared.reserved.0:
	.zero		64
	.weak		__nv_reservedSMEM_tcgen05_partition
	.type		__nv_reservedSMEM_tcgen05_partition,@object
	.size		__nv_reservedSMEM_tcgen05_partition,(.L_0 - __nv_reservedSMEM_tcgen05_partition)
__nv_reservedSMEM_tcgen05_partition:
	.zero		32
.L_0:


//--------------------- .nv.global                --------------------------
	.section	.nv.global,"aw",@nobits
.nv.global:
	.type		_ZN39_INTERNAL_7fc0a78e_4_k_cu_4e151056_82084cute1_E,@object
	.size		_ZN39_INTERNAL_7fc0a78e_4_k_cu_4e151056_82084cute1_E,(_ZN39_INTERNAL_7fc0a78e_4_k_cu_4e151056_82084cuda3std3__45__cpo6cbeginE - _ZN39_INTERNAL_7fc0a78e_4_k_cu_4e151056_82084cute1_E)
_ZN39_INTERNAL_7fc0a78e_4_k_cu_4e151056_82084cute1_E:
	.zero		1
	.type		_ZN39_INTERNAL_7fc0a78e_4_k_cu_4e151056_82084cuda3std3__45__cpo6cbeginE,@object
	.size		_ZN39_INTERNAL_7fc0a78e_4_k_cu_4e151056_82084cuda3std3__45__cpo6cbeginE,(_ZN39_INTERNAL_7fc0a78e_4_k_cu_4e151056_82084cuda3std3__48in_placeE - _ZN39_INTERNAL_7fc0a78e_4_k_cu_4e151056_82084cuda3std3__45__cpo6cbeginE)
_ZN39_INTERNAL_7fc0a78e_4_k_cu_4e151056_82084cuda3std3__45__cpo6cbeginE:
	.zero		1
	.type		_ZN39_INTERNAL_7fc0a78e_4_k_cu_4e151056_82084cuda3std3__48in_placeE,@object
	.size		_ZN39_INTERNAL_7fc0a78e_4_k_cu_4e151056_82084cuda3std3__48in_placeE,(_ZN39_INTERNAL_7fc0a78e_4_k_cu_4e151056_82084cuda3std6ranges3__45__cpo9iter_moveE - _ZN39_INTERNAL_7fc0a78e_4_k_cu_4e151056_82084cuda3std3__48in_placeE)
_ZN39_INTERNAL_7fc0a78e_4_k_cu_4e151056_82084cuda3std3__48in_placeE:
	.zero		1
	.type		_ZN39_INTERNAL_7fc0a78e_4_k_cu_4e151056_82084cuda3std6ranges3__45__cpo9iter_moveE,@object
	.size		_ZN39_INTERNAL_7fc0a78e_4_k_cu_4e151056_82084cuda3std6ranges3__45__cpo9iter_moveE,(_ZN39_INTERNAL_7fc0a78e_4_k_cu_4e151056_82084cuda3std3__45__cpo5beginE - _ZN39_INTERNAL_7fc0a78e_4_k_cu_4e151056_82084cuda3std6ranges3__45__cpo9iter_moveE)
_ZN39_INTERNAL_7fc0a78e_4_k_cu_4e151056_82084cuda3std6ranges3__45__cpo9iter_moveE:
	.zero		1
	.type		_ZN39_INTERNAL_7fc0a78e_4_k_cu_4e151056_82084cuda3std3__45__cpo5beginE,@object
	.size		_ZN39_INTERNAL_7fc0a78e_4_k_cu_4e151056_82084cuda3std3__45__cpo5beginE,(_ZN39_INTERNAL_7fc0a78e_4_k_cu_4e151056_82084cuda3std3__441_GLOBAL__N__7fc0a78e_4_k_cu_4e151056_82086ignoreE - _ZN39_INTERNAL_7fc0a78e_4_k_cu_4e151056_82084cuda3std3__45__cpo5beginE)
_ZN39_INTERNAL_7fc0a78e_4_k_cu_4e151056_82084cuda3std3__45__cpo5beginE:
	.zero		1
	.type		_ZN39_INTERNAL_7fc0a78e_4_k_cu_4e151056_82084cuda3std3__441_GLOBAL__N__7fc0a78e_4_k_cu_4e151056_82086ignoreE,@object
	.size		_ZN39_INTERNAL_7fc0a78e_4_k_cu_4e151056_82084cuda3std3__441_GLOBAL__N__7fc0a78e_4_k_cu_4e151056_82086ignoreE,(_ZN39_INTERNAL_7fc0a78e_4_k_cu_4e151056_82084cute7productE - _ZN39_INTERNAL_7fc0a78e_4_k_cu_4e151056_82084cuda3std3__441_GLOBAL__N__7fc0a78e_4_k_cu_4e151056_82086ignoreE)
_ZN39_INTERNAL_7fc0a78e_4_k_cu_4e151056_82084cuda3std3__441_GLOBAL__N__7fc0a78e_4_k_cu_4e151056_82086ignoreE:
	.zero		1
	.type		_ZN39_INTERNAL_7fc0a78e_4_k_cu_4e151056_82084cute7productE,@object
	.size		_ZN39_INTERNAL_7fc0a78e_4_k_cu_4e151056_82084cute7productE,(_ZN39_INTERNAL_7fc0a78e_4_k_cu_4e151056_82084cuda3std3__45__cpo3endE - _ZN39_INTERNAL_7fc0a78e_4_k_cu_4e151056_82084cute7productE)
_ZN39_INTERNAL_7fc0a78e_4_k_cu_4e151056_82084cute7productE:
	.zero		1
	.type		_ZN39_INTERNAL_7fc0a78e_4_k_cu_4e151056_82084cuda3std3__45__cpo3endE,@object
	.size		_ZN39_INTERNAL_7fc0a78e_4_k_cu_4e151056_82084cuda3std3__45__cpo3endE,(_ZN39_INTERNAL_7fc0a78e_4_k_cu_4e151056_82084cuda3std3__419piecewise_constructE - _ZN39_INTERNAL_7fc0a78e_4_k_cu_4e151056_82084cuda3std3__45__cpo3endE)
_ZN39_INTERNAL_7fc0a78e_4_k_cu_4e151056_82084cuda3std3__45__cpo3endE:
	.zero		1
	.type		_ZN39_INTERNAL_7fc0a78e_4_k_cu_4e151056_82084cuda3std3__419piecewise_constructE,@object
	.size		_ZN39_INTERNAL_7fc0a78e_4_k_cu_4e151056_82084cuda3std3__419piecewise_constructE,(_ZN39_INTERNAL_7fc0a78e_4_k_cu_4e151056_82084cuda3std3__45__cpo4cendE - _ZN39_INTERNAL_7fc0a78e_4_k_cu_4e151056_82084cuda3std3__419piecewise_constructE)
_ZN39_INTERNAL_7fc0a78e_4_k_cu_4e151056_82084cuda3std3__419piecewise_constructE:
	.zero		1
	.type		_ZN39_INTERNAL_7fc0a78e_4_k_cu_4e151056_82084cuda3std3__45__cpo4cendE,@object
	.size		_ZN39_INTERNAL_7fc0a78e_4_k_cu_4e151056_82084cuda3std3__45__cpo4cendE,(_ZN39_INTERNAL_7fc0a78e_4_k_cu_4e151056_82084cuda3std6ranges3__45__cpo4swapE - _ZN39_INTERNAL_7fc0a78e_4_k_cu_4e151056_82084cuda3std3__45__cpo4cendE)
_ZN39_INTERNAL_7fc0a78e_4_k_cu_4e151056_82084cuda3std3__45__cpo4cendE:
	.zero		1
	.type		_ZN39_INTERNAL_7fc0a78e_4_k_cu_4e151056_82084cuda3std6ranges3__45__cpo4swapE,@object
	.size		_ZN39_INTERNAL_7fc0a78e_4_k_cu_4e151056_82084cuda3std6ranges3__45__cpo4swapE,(.L_10 - _ZN39_INTERNAL_7fc0a78e_4_k_cu_4e151056_82084cuda3std6ranges3__45__cpo4swapE)
_ZN39_INTERNAL_7fc0a78e_4_k_cu_4e151056_82084cuda3std6ranges3__45__cpo4swapE:
	.zero		1
.L_10:


//--------------------- .nv.constant0._ZN7cutlass13device_kernelINS_4gemm6kernel13GemmUniversalIN4cute5tupleIJiiiiEEENS1_10collective13CollectiveMmaINS1_35MainloopSm100TmaUmmaWarpSpecializedILi5ELi2ELi2ENS5_IJNS4_1CILi2EEENSA_ILi1EEESC_EEEEENS5_IJNSA_ILi256EEESF_NSA_ILi64EEEEEENS_10bfloat16_tENS5_IJlSC_lEEESI_SJ_NS4_8TiledMMAINS4_8MMA_AtomIJNS4_26SM100_MMA_F16BF16_2x1SM_SSISI_SI_fLi256ELi256ELNS4_4UMMA5MajorE0ELSO_0ELNSN_7ScaleInE0ELSP_0EEEEEENS4_6LayoutINS5_IJSC_SC_SC_EEENS5_IJNSA_ILi0EEESU_SU_EEEEENS5_IJNS4_10UnderscoreESX_SX_EEEEENS4_18SM100_TMA_2SM_LOADENS4_14ComposedLayoutINS4_7SwizzleILi3ELi4ELi3EEENS4_18smem_ptr_flag_bitsILi16EEENSS_INS5_IJNSA_ILi8EEESG_EEENS5_IJSG_SC_EEEEEEEvNS4_8identityES10_S1A_vS1B_EENS_8epilogue10collective18CollectiveEpilogueINS1D_23Sm100TmaWarpSpecializedILi4ELi2ELi64ELb1ELb0EEEJNS5_IJNSA_ILi128EEESF_SG_EEENS5_IJNSS_IS1I_SC_EENSS_ISG_SC_EEEEESI_SJ_SI_SJ_NS1D_6fusion15FusionCallbacksIS1H_NS1N_17LinearCombinationISI_fSI_fLNS_15FloatRoundStyleE2EEES1J_S1M_JEEENS4_5SM1004TMEM4LOAD26SM100_TMEM_LOAD_32dp32b64xENS4_13SM90_TMA_LOADES1A_NS4_39AutoVectorizingCopyWithAssumedAlignmentILi128EEENS4_14SM90_TMA_STOREES1A_S1Z_S1Z_EEEvvEEEEvNT_6ParamsE --------------------------
	.section	.nv.constant0._ZN7cutlass13device_kernelINS_4gemm6kernel13GemmUniversalIN4cute5tupleIJiiiiEEENS1_10collective13CollectiveMmaINS1_35MainloopSm100TmaUmmaWarpSpecializedILi5ELi2ELi2ENS5_IJNS4_1CILi2EEENSA_ILi1EEESC_EEEEENS5_IJNSA_ILi256EEESF_NSA_ILi64EEEEEENS_10bfloat16_tENS5_IJlSC_lEEESI_SJ_NS4_8TiledMMAINS4_8MMA_AtomIJNS4_26SM100_MMA_F16BF16_2x1SM_SSISI_SI_fLi256ELi256ELNS4_4UMMA5MajorE0ELSO_0ELNSN_7ScaleInE0ELSP_0EEEEEENS4_6LayoutINS5_IJSC_SC_SC_EEENS5_IJNSA_ILi0EEESU_SU_EEEEENS5_IJNS4_10UnderscoreESX_SX_EEEEENS4_18SM100_TMA_2SM_LOADENS4_14ComposedLayoutINS4_7SwizzleILi3ELi4ELi3EEENS4_18smem_ptr_flag_bitsILi16EEENSS_INS5_IJNSA_ILi8EEESG_EEENS5_IJSG_SC_EEEEEEEvNS4_8identityES10_S1A_vS1B_EENS_8epilogue10collective18CollectiveEpilogueINS1D_23Sm100TmaWarpSpecializedILi4ELi2ELi64ELb1ELb0EEEJNS5_IJNSA_ILi128EEESF_SG_EEENS5_IJNSS_IS1I_SC_EENSS_ISG_SC_EEEEESI_SJ_SI_SJ_NS1D_6fusion15FusionCallbacksIS1H_NS1N_17LinearCombinationISI_fSI_fLNS_15FloatRoundStyleE2EEES1J_S1M_JEEENS4_5SM1004TMEM4LOAD26SM100_TMEM_LOAD_32dp32b64xENS4_13SM90_TMA_LOADES1A_NS4_39AutoVectorizingCopyWithAssumedAlignmentILi128EEENS4_14SM90_TMA_STOREES1A_S1Z_S1Z_EEEvvEEEEvNT_6ParamsE,"a",@progbits
	.sectionflags	@""
	.align	4
.nv.constant0._ZN7cutlass13device_kernelINS_4gemm6kernel13GemmUniversalIN4cute5tupleIJiiiiEEENS1_10collective13CollectiveMmaINS1_35MainloopSm100TmaUmmaWarpSpecializedILi5ELi2ELi2ENS5_IJNS4_1CILi2EEENSA_ILi1EEESC_EEEEENS5_IJNSA_ILi256EEESF_NSA_ILi64EEEEEENS_10bfloat16_tENS5_IJlSC_lEEESI_SJ_NS4_8TiledMMAINS4_8MMA_AtomIJNS4_26SM100_MMA_F16BF16_2x1SM_SSISI_SI_fLi256ELi256ELNS4_4UMMA5MajorE0ELSO_0ELNSN_7ScaleInE0ELSP_0EEEEEENS4_6LayoutINS5_IJSC_SC_SC_EEENS5_IJNSA_ILi0EEESU_SU_EEEEENS5_IJNS4_10UnderscoreESX_SX_EEEEENS4_18SM100_TMA_2SM_LOADENS4_14ComposedLayoutINS4_7SwizzleILi3ELi4ELi3EEENS4_18smem_ptr_flag_bitsILi16EEENSS_INS5_IJNSA_ILi8EEESG_EEENS5_IJSG_SC_EEEEEEEvNS4_8identityES10_S1A_vS1B_EENS_8epilogue10collective18CollectiveEpilogueINS1D_23Sm100TmaWarpSpecializedILi4ELi2ELi64ELb1ELb0EEEJNS5_IJNSA_ILi128EEESF_SG_EEENS5_IJNSS_IS1I_SC_EENSS_ISG_SC_EEEEESI_SJ_SI_SJ_NS1D_6fusion15FusionCallbacksIS1H_NS1N_17LinearCombinationISI_fSI_fLNS_15FloatRoundStyleE2EEES1J_S1M_JEEENS4_5SM1004TMEM4LOAD26SM100_TMEM_LOAD_32dp32b64xENS4_13SM90_TMA_LOADES1A_NS4_39AutoVectorizingCopyWithAssumedAlignmentILi128EEENS4_14SM90_TMA_STOREES1A_S1Z_S1Z_EEEvvEEEEvNT_6ParamsE:
	.zero		2944


//--------------------- SYMBOLS --------------------------

	.type		.nv.reservedSmem.offset0,@object
	.size		.nv.reservedSmem.offset0,0x4
	.type		.nv.reservedSmem.cap,@object
	.size		.nv.reservedSmem.cap,0x4
	.type		__assertfail,@function
